// auto-generated by cutlass_sweep.gemm — config: {"arch": "sm_90", "cluster_m": 1, "cluster_n": 1, "dtype": "bf16", "dtype_b": "bf16", "layout": "nt", "stages": 0, "tile_k": 32, "tile_m": 512, "tile_n": 176}
#include "cutlass/cutlass.h"
#include "cutlass/gemm/collective/collective_builder.hpp"
#include "cutlass/gemm/device/gemm_universal_adapter.h"
#include "cutlass/gemm/kernel/gemm_universal.hpp"
#include "cutlass/epilogue/collective/collective_builder.hpp"

using ElemA = cutlass::bfloat16_t;
using ElemB = cutlass::bfloat16_t;
using ElemCD = cutlass::bfloat16_t;
using Acc  = float;
using TileShape    = cute::Shape<cute::_512, cute::_176, cute::_32>;
using ClusterShape = cute::Shape<cute::_1, cute::_1, cute::_1>;

using CollectiveEpilogue = typename cutlass::epilogue::collective::CollectiveBuilder<
    cutlass::arch::Sm90, cutlass::arch::OpClassTensorOp,
    TileShape, ClusterShape,
    cutlass::epilogue::collective::EpilogueTileAuto,
    Acc, Acc,
    ElemCD, cutlass::layout::RowMajor, 128 / cutlass::sizeof_bits<ElemCD>::value,
    ElemCD, cutlass::layout::RowMajor, 128 / cutlass::sizeof_bits<ElemCD>::value,
    cutlass::epilogue::collective::EpilogueScheduleAuto
  >::CollectiveOp;

using CollectiveMainloop = typename cutlass::gemm::collective::CollectiveBuilder<
    cutlass::arch::Sm90, cutlass::arch::OpClassTensorOp,
    ElemA, cutlass::layout::RowMajor, 128 / cutlass::sizeof_bits<ElemA>::value,
    ElemB, cutlass::layout::ColumnMajor, 128 / cutlass::sizeof_bits<ElemB>::value,
    Acc,
    TileShape, ClusterShape,
    cutlass::gemm::collective::StageCountAutoCarveout<static_cast<int>(sizeof(typename CollectiveEpilogue::SharedStorage))>,
    cutlass::gemm::collective::KernelScheduleAuto
  >::CollectiveOp;

using GemmKernel = cutlass::gemm::kernel::GemmUniversal<
    cute::Shape<int,int,int,int>,
    CollectiveMainloop,
    CollectiveEpilogue
>;
using Gemm = cutlass::gemm::device::GemmUniversalAdapter<GemmKernel>;

// Force the device kernel symbol into the cubin without needing a host main.
auto* _anchor = &cutlass::device_kernel<GemmKernel>;


// ===== COMPILED SASS (sm_90a) =====

	.target	sm_90a

	.elftype	@"ET_EXEC"


//--------------------- .note.nv.tkinfo           --------------------------
	.section	.note.nv.tkinfo,"",@"SHT_NOTE"
	.sectionflags	@"SHF_NOTE_NV_TKINFO"
	.tkinfo
        /*0018*/ 	.word	0x00000002
        /*0030*/ 	.string	""
        /*0030*/ 	.string	"ptxas"
        /*0030*/ 	.string	"Cuda compilation tools, release 13.0, V13.0.88"
        /*0030*/ 	.string	"Build cuda_13.0.r13.0/compiler.36424714_0"
        /*0030*/ 	.string	"-arch sm_90a -m 64 "



//--------------------- .note.nv.cuinfo           --------------------------
	.section	.note.nv.cuinfo,"",@"SHT_NOTE"
	.sectionflags	@"SHF_NOTE_NV_CUINFO"
        /*0018*/ 	.short	0x0002
        /*001a*/ 	.short	0x005a
        /*001c*/ 	.short	0x0082
	.zero		2


//--------------------- .nv.info                  --------------------------
	.section	.nv.info,"",@"SHT_CUDA_INFO"
	.align	4


	//----- nvinfo : EIATTR_REGCOUNT
	.align		4
        /*0000*/ 	.byte	0x04, 0x2f
        /*0002*/ 	.short	(.L_15 - .L_14)
	.align		4
.L_14:
        /*0004*/ 	.word	index@(_ZN7cutlass13device_kernelINS_4gemm6kernel13GemmUniversalIN4cute5tupleIJiiiiEEENS1_10collective13CollectiveMmaINS1_34MainloopSm90TmaGmmaWarpSpecializedILi5ENS5_IJNS4_1CILi1EEESB_SB_EEENS1_35KernelTmaWarpSpecializedCooperativeEEENS5_IJNSA_ILi512EEENSA_ILi176EEENSA_ILi32EEEEEENS_10bfloat16_tENS5_IJlSB_lEEESJ_SK_NS4_8TiledMMAINS4_8MMA_AtomIJNS4_4SM904GMMA27MMA_64x16x16_F32BF16BF16_SSILNSO_5MajorE0ELSQ_0ELNSO_7ScaleInE1ELSR_1EEEEEENS4_6LayoutINS5_IJNSA_ILi2EEESB_SB_EEENS5_IJSB_NSA_ILi0EEESX_EEEEENS5_IJNS4_10UnderscoreES10_S10_EEEEENS4_13SM90_TMA_LOADENS4_14ComposedLayoutINS4_7SwizzleILi2ELi4ELi3EEENS4_18smem_ptr_flag_bitsILi16EEENSU_INS5_IJNSA_ILi8EEESH_EEENS5_IJSH_SB_EEEEEEEvNS4_8identityES13_S1D_vS1E_EENS_8epilogue10collective6detail29Sm90TmaWarpSpecializedAdapterINS1H_15DefaultEpilogueISJ_SK_SK_NS1G_6thread17LinearCombinationISJ_Li1EffLNS1L_9ScaleType4KindE0ELNS_15FloatRoundStyleE2ESJ_EENS1_15EpilogueDefaultEEEEEvvEEEEvNT_6ParamsE)
        /*0008*/ 	.word	0x000000a8


	//----- nvinfo : EIATTR_FRAME_SIZE
	.align		4
.L_15:
        /*000c*/ 	.byte	0x04, 0x11
        /*000e*/ 	.short	(.L_17 - .L_16)
	.align		4
.L_16:
        /*0010*/ 	.word	index@(_ZN7cutlass13device_kernelINS_4gemm6kernel13GemmUniversalIN4cute5tupleIJiiiiEEENS1_10collective13CollectiveMmaINS1_34MainloopSm90TmaGmmaWarpSpecializedILi5ENS5_IJNS4_1CILi1EEESB_SB_EEENS1_35KernelTmaWarpSpecializedCooperativeEEENS5_IJNSA_ILi512EEENSA_ILi176EEENSA_ILi32EEEEEENS_10bfloat16_tENS5_IJlSB_lEEESJ_SK_NS4_8TiledMMAINS4_8MMA_AtomIJNS4_4SM904GMMA27MMA_64x16x16_F32BF16BF16_SSILNSO_5MajorE0ELSQ_0ELNSO_7ScaleInE1ELSR_1EEEEEENS4_6LayoutINS5_IJNSA_ILi2EEESB_SB_EEENS5_IJSB_NSA_ILi0EEESX_EEEEENS5_IJNS4_10UnderscoreES10_S10_EEEEENS4_13SM90_TMA_LOADENS4_14ComposedLayoutINS4_7SwizzleILi2ELi4ELi3EEENS4_18smem_ptr_flag_bitsILi16EEENSU_INS5_IJNSA_ILi8EEESH_EEENS5_IJSH_SB_EEEEEEEvNS4_8identityES13_S1D_vS1E_EENS_8epilogue10collective6detail29Sm90TmaWarpSpecializedAdapterINS1H_15DefaultEpilogueISJ_SK_SK_NS1G_6thread17LinearCombinationISJ_Li1EffLNS1L_9ScaleType4KindE0ELNS_15FloatRoundStyleE2ESJ_EENS1_15EpilogueDefaultEEEEEvvEEEEvNT_6ParamsE)
        /*0014*/ 	.word	0x00000588


	//----- nvinfo : EIATTR_MIN_STACK_SIZE
	.align		4
.L_17:
        /*0018*/ 	.byte	0x04, 0x12
        /*001a*/ 	.short	(.L_19 - .L_18)
	.align		4
.L_18:
        /*001c*/ 	.word	index@(_ZN7cutlass13device_kernelINS_4gemm6kernel13GemmUniversalIN4cute5tupleIJiiiiEEENS1_10collective13CollectiveMmaINS1_34MainloopSm90TmaGmmaWarpSpecializedILi5ENS5_IJNS4_1CILi1EEESB_SB_EEENS1_35KernelTmaWarpSpecializedCooperativeEEENS5_IJNSA_ILi512EEENSA_ILi176EEENSA_ILi32EEEEEENS_10bfloat16_tENS5_IJlSB_lEEESJ_SK_NS4_8TiledMMAINS4_8MMA_AtomIJNS4_4SM904GMMA27MMA_64x16x16_F32BF16BF16_SSILNSO_5MajorE0ELSQ_0ELNSO_7ScaleInE1ELSR_1EEEEEENS4_6LayoutINS5_IJNSA_ILi2EEESB_SB_EEENS5_IJSB_NSA_ILi0EEESX_EEEEENS5_IJNS4_10UnderscoreES10_S10_EEEEENS4_13SM90_TMA_LOADENS4_14ComposedLayoutINS4_7SwizzleILi2ELi4ELi3EEENS4_18smem_ptr_flag_bitsILi16EEENSU_INS5_IJNSA_ILi8EEESH_EEENS5_IJSH_SB_EEEEEEEvNS4_8identityES13_S1D_vS1E_EENS_8epilogue10collective6detail29Sm90TmaWarpSpecializedAdapterINS1H_15DefaultEpilogueISJ_SK_SK_NS1G_6thread17LinearCombinationISJ_Li1EffLNS1L_9ScaleType4KindE0ELNS_15FloatRoundStyleE2ESJ_EENS1_15EpilogueDefaultEEEEEvvEEEEvNT_6ParamsE)
        /*0020*/ 	.word	0x00000588
.L_19:


//--------------------- .nv.compat                --------------------------
	.section	.nv.compat,"",@"SHT_CUDA_COMPAT_INFO"
	.align	4
        /*0000*/ 	.byte	0x02, 0x09, 0x01, 0x00, 0x02, 0x02, 0x04, 0x00, 0x02, 0x05, 0x05, 0x00, 0x03, 0x07, 0x01, 0x01
        /*0010*/ 	.byte	0x02, 0x03, 0x01, 0x00, 0x02, 0x06, 0x01, 0x00, 0x04, 0x0b, 0x08, 0x00, 0x00, 0x00, 0x00, 0x00
        /*0020*/ 	.byte	0x00, 0x00, 0x00, 0x00


//--------------------- .nv.info._ZN7cutlass13device_kernelINS_4gemm6kernel13GemmUniversalIN4cute5tupleIJiiiiEEENS1_10collective13CollectiveMmaINS1_34MainloopSm90TmaGmmaWarpSpecializedILi5ENS5_IJNS4_1CILi1EEESB_SB_EEENS1_35KernelTmaWarpSpecializedCooperativeEEENS5_IJNSA_ILi512EEENSA_ILi176EEENSA_ILi32EEEEEENS_10bfloat16_tENS5_IJlSB_lEEESJ_SK_NS4_8TiledMMAINS4_8MMA_AtomIJNS4_4SM904GMMA27MMA_64x16x16_F32BF16BF16_SSILNSO_5MajorE0ELSQ_0ELNSO_7ScaleInE1ELSR_1EEEEEENS4_6LayoutINS5_IJNSA_ILi2EEESB_SB_EEENS5_IJSB_NSA_ILi0EEESX_EEEEENS5_IJNS4_10UnderscoreES10_S10_EEEEENS4_13SM90_TMA_LOADENS4_14ComposedLayoutINS4_7SwizzleILi2ELi4ELi3EEENS4_18smem_ptr_flag_bitsILi16EEENSU_INS5_IJNSA_ILi8EEESH_EEENS5_IJSH_SB_EEEEEEEvNS4_8identityES13_S1D_vS1E_EENS_8epilogue10collective6detail29Sm90TmaWarpSpecializedAdapterINS1H_15DefaultEpilogueISJ_SK_SK_NS1G_6thread17LinearCombinationISJ_Li1EffLNS1L_9ScaleType4KindE0ELNS_15FloatRoundStyleE2ESJ_EENS1_15EpilogueDefaultEEEEEvvEEEEvNT_6ParamsE --------------------------
	.section	.nv.info._ZN7cutlass13device_kernelINS_4gemm6kernel13GemmUniversalIN4cute5tupleIJiiiiEEENS1_10collective13CollectiveMmaINS1_34MainloopSm90TmaGmmaWarpSpecializedILi5ENS5_IJNS4_1CILi1EEESB_SB_EEENS1_35KernelTmaWarpSpecializedCooperativeEEENS5_IJNSA_ILi512EEENSA_ILi176EEENSA_ILi32EEEEEENS_10bfloat16_tENS5_IJlSB_lEEESJ_SK_NS4_8TiledMMAINS4_8MMA_AtomIJNS4_4SM904GMMA27MMA_64x16x16_F32BF16BF16_SSILNSO_5MajorE0ELSQ_0ELNSO_7ScaleInE1ELSR_1EEEEEENS4_6LayoutINS5_IJNSA_ILi2EEESB_SB_EEENS5_IJSB_NSA_ILi0EEESX_EEEEENS5_IJNS4_10UnderscoreES10_S10_EEEEENS4_13SM90_TMA_LOADENS4_14ComposedLayoutINS4_7SwizzleILi2ELi4ELi3EEENS4_18smem_ptr_flag_bitsILi16EEENSU_INS5_IJNSA_ILi8EEESH_EEENS5_IJSH_SB_EEEEEEEvNS4_8identityES13_S1D_vS1E_EENS_8epilogue10collective6detail29Sm90TmaWarpSpecializedAdapterINS1H_15DefaultEpilogueISJ_SK_SK_NS1G_6thread17LinearCombinationISJ_Li1EffLNS1L_9ScaleType4KindE0ELNS_15FloatRoundStyleE2ESJ_EENS1_15EpilogueDefaultEEEEEvvEEEEvNT_6ParamsE,"",@"SHT_CUDA_INFO"
	.sectionflags	@""
	.align	4


	//----- nvinfo : EIATTR_CUDA_API_VERSION
	.align		4
        /*0000*/ 	.byte	0x04, 0x37
        /*0002*/ 	.short	(.L_21 - .L_20)
.L_20:
        /*0004*/ 	.word	0x00000082


	//----- nvinfo : EIATTR_KPARAM_INFO
	.align		4
.L_21:
        /*0008*/ 	.byte	0x04, 0x17
        /*000a*/ 	.short	(.L_23 - .L_22)
.L_22:
        /*000c*/ 	.word	0x00000000
        /*0010*/ 	.short	0x0000
        /*0012*/ 	.short	0x0070
        /*0014*/ 	.byte	0x00, 0xf0, 0x01, 0x10


	//----- nvinfo : EIATTR_SPARSE_MMA_MASK
	.align		4
.L_23:
        /*0018*/ 	.byte	0x03, 0x50
        /*001a*/ 	.short	0x0000


	//----- nvinfo : EIATTR_MAXREG_COUNT
	.align		4
        /*001c*/ 	.byte	0x03, 0x1b
        /*001e*/ 	.short	0x00a8


	//----- nvinfo : EIATTR_NUM_BARRIERS
	.align		4
        /*0020*/ 	.byte	0x02, 0x4c
        /*0022*/ 	.byte	0x01
	.zero		1


	//----- nvinfo : EIATTR_EXTERNS
	.align		4
        /*0024*/ 	.byte	0x04, 0x0f
        /*0026*/ 	.short	(.L_25 - .L_24)


	//   ....[0]....
	.align		4
.L_24:
        /*0028*/ 	.word	index@(__assertfail)


	//----- nvinfo : EIATTR_ANNOTATIONS
	.align		4
.L_25:
        /*002c*/ 	.byte	0x04, 0x55
        /*002e*/ 	.short	(.L_27 - .L_26)


	//   ....[0]....
.L_26:
        /*0030*/ 	.word	0x00000001
        /*0034*/ 	.byte	0x50, 0x02, 0x00, 0x00, 0x01, 0x00, 0x00, 0x00, 0xd0, 0x05, 0x00, 0x00, 0x01, 0x00, 0x00, 0x00
        /* <DEDUP_REMOVED lines=1215> */
        /*4c34*/ 	.byte	0xa0, 0x8b, 0x02, 0x00, 0x01, 0x00, 0x00, 0x00, 0xc0, 0x91, 0x02, 0x00


	//----- nvinfo : EIATTR_MERCURY_ISA_VERSION
	.align		4
.L_27:
        /*4c40*/ 	.byte	0x03, 0x5f
        /*4c42*/ 	.short	0x0101


	//----- nvinfo : EIATTR_INT_WARP_WIDE_INSTR_OFFSETS
	.align		4
        /*4c44*/ 	.byte	0x04, 0x31
        /*4c46*/ 	.short	(.L_29 - .L_28)


	//   ....[0]....
.L_28:
        /*4c48*/ 	.word	0x000004a0


	//   ....[1]....
        /*4c4c*/ 	.word	0x000004b0


	//   ....[2]....
        /*4c50*/ 	.word	0x000005e0


	//----- nvinfo : EIATTR_COOP_GROUP_MASK_REGIDS
	.align		4
.L_29:
        /*4c54*/ 	.byte	0x04, 0x29
        /*4c56*/ 	.short	(.L_31 - .L_30)


	//   ....[0]....
.L_30:
        /*4c58*/ 	.word	0xffffffff


	//   ....[1]....
        /*4c5c*/ 	.word	0xffffffff


	//   ....[2]....
        /*4c60*/ 	.word	0xffffffff


	//   ....[3]....
        /*4c64*/ 	.word	0xffffffff


	//   ....[4]....
        /*4c68*/ 	.word	0xffffffff


	//----- nvinfo : EIATTR_COOP_GROUP_INSTR_OFFSETS
	.align		4
.L_31:
        /*4c6c*/ 	.byte	0x04, 0x28
        /*4c6e*/ 	.short	(.L_33 - .L_32)


	//   ....[0]....
.L_32:
        /*4c70*/ 	.word	0x00000070


	//   ....[1]....
        /*4c74*/ 	.word	0x00000080


	//   ....[2]....
        /*4c78*/ 	.word	0x000001a0


	//   ....[3]....
        /*4c7c*/ 	.word	0x000003f0


	//   ....[4]....
        /*4c80*/ 	.word	0x00001150


	//----- nvinfo : EIATTR_REG_RECONFIG
	.align		4
.L_33:
        /*4c84*/ 	.byte	0x01, 0x54
	.zero		2


	//----- nvinfo : EIATTR_SYSCALL_OFFSETS
	.align		4
        /*4c88*/ 	.byte	0x04, 0x46
        /*4c8a*/ 	.short	(.L_35 - .L_34)


	//   ....[0]....
.L_34:
        /*4c8c*/ 	.word	0x00001300


	//----- nvinfo : EIATTR_MBARRIER_INSTR_OFFSETS
	.align		4
.L_35:
        /*4c90*/ 	.byte	0x04, 0x39
        /*4c92*/ 	.short	(.L_37 - .L_36)


	//   ....[0]....
.L_36:
        /*4c94*/ 	.word	0x00000340
        /*4c98*/ 	.word	0x000000ff
        /*4c9c*/ 	.word	0x00000000
        /*4ca0*/ 	.short	0x0100
        /*4ca2*/ 	.byte	0x09
	.zero		1


	//   ....[1]....
        /*4ca4*/ 	.word	0x00000350
        /*4ca8*/ 	.word	0x000000ff
        /*4cac*/ 	.word	0x00000028
        /*4cb0*/ 	.short	0x0100
        /*4cb2*/ 	.byte	0x09
	.zero		1


	//   ....[2]....
        /*4cb4*/ 	.word	0x00000360
        /*4cb8*/ 	.word	0x000000ff
        /*4cbc*/ 	.word	0x00000008
        /*4cc0*/ 	.short	0x0100
        /*4cc2*/ 	.byte	0x09
	.zero		1


	//   ....[3]....
        /*4cc4*/ 	.word	0x00000370
        /*4cc8*/ 	.word	0x000000ff
        /*4ccc*/ 	.word	0x00000030
        /*4cd0*/ 	.short	0x0100
        /*4cd2*/ 	.byte	0x09
	.zero		1


	//   ....[4]....
        /*4cd4*/ 	.word	0x00000380
        /*4cd8*/ 	.word	0x000000ff
        /*4cdc*/ 	.word	0x00000010
        /*4ce0*/ 	.short	0x0100
        /*4ce2*/ 	.byte	0x09
	.zero		1


	//   ....[5]....
        /*4ce4*/ 	.word	0x00000390
        /*4ce8*/ 	.word	0x000000ff
        /*4cec*/ 	.word	0x00000038
        /*4cf0*/ 	.short	0x0100
        /*4cf2*/ 	.byte	0x09
	.zero		1


	//   ....[6]....
        /*4cf4*/ 	.word	0x000003a0
        /*4cf8*/ 	.word	0x000000ff
        /*4cfc*/ 	.word	0x00000018
        /*4d00*/ 	.short	0x0100
        /*4d02*/ 	.byte	0x09
	.zero		1


	//   ....[7]....
        /*4d04*/ 	.word	0x000003b0
        /*4d08*/ 	.word	0x000000ff
        /*4d0c*/ 	.word	0x00000040
        /*4d10*/ 	.short	0x0100
        /*4d12*/ 	.byte	0x09
	.zero		1


	//   ....[8]....
        /*4d14*/ 	.word	0x000003c0
        /*4d18*/ 	.word	0x000000ff
        /*4d1c*/ 	.word	0x00000020
        /*4d20*/ 	.short	0x0100
        /*4d22*/ 	.byte	0x09
	.zero		1


	//   ....[9]....
        /*4d24*/ 	.word	0x000003d0
        /*4d28*/ 	.word	0x000000ff
        /*4d2c*/ 	.word	0x00000048
        /*4d30*/ 	.short	0x0100
        /*4d32*/ 	.byte	0x09
	.zero		1


	//   ....[10]....
        /*4d34*/ 	.word	0x00000610
        /*4d38*/ 	.word	0x000000ff
        /*4d3c*/ 	.word	0x00000060
        /*4d40*/ 	.short	0x0100
        /*4d42*/ 	.byte	0x06
	.zero		1


	//   ....[11]....
        /*4d44*/ 	.word	0x00000620
        /*4d48*/ 	.word	0x000000ff
        /*4d4c*/ 	.word	0x00000068
        /*4d50*/ 	.short	0x0100
        /*4d52*/ 	.byte	0x06
	.zero		1


	//   ....[12]....
        /*4d54*/ 	.word	0x00001400
        /*4d58*/ 	.word	0x00000003
        /*4d5c*/ 	.word	0x00000000
        /*4d60*/ 	.short	0x010a
        /*4d62*/ 	.byte	0x3f
	.zero		1


	//   ....[13]....
        /*4d64*/ 	.word	0x00001440
        /*4d68*/ 	.word	0x00000003
        /*4d6c*/ 	.word	0x00000000
        /*4d70*/ 	.short	0x010a
        /*4d72*/ 	.byte	0x3f
	.zero		1


	//   ....[14]....
        /*4d74*/ 	.word	0x00006a40
        /*4d78*/ 	.word	0x000000ff
        /*4d7c*/ 	.word	0x00000000
        /*4d80*/ 	.short	0x010a
        /*4d82*/ 	.byte	0x05
	.zero		1


	//   ....[15]....
        /*4d84*/ 	.word	0x00006a80
        /*4d88*/ 	.word	0x000000ff
        /*4d8c*/ 	.word	0x00000000
        /*4d90*/ 	.short	0x010a
        /*4d92*/ 	.byte	0x05
	.zero		1


	//   ....[16]....
        /*4d94*/ 	.word	0x0000b3f0
        /*4d98*/ 	.word	0x000000ff
        /*4d9c*/ 	.word	0x00000000
        /*4da0*/ 	.short	0x0101
        /*4da2*/ 	.byte	0x05
	.zero		1


	//   ....[17]....
        /*4da4*/ 	.word	0x0000b620
        /*4da8*/ 	.word	0x00000000
        /*4dac*/ 	.word	0x00000000
        /*4db0*/ 	.short	0x0101
        /*4db2*/ 	.byte	0x3f
	.zero		1


	//   ....[18]....
        /*4db4*/ 	.word	0x00028740
        /*4db8*/ 	.word	0x0000000b
        /*4dbc*/ 	.word	0x00000028
        /*4dc0*/ 	.short	0x010a
        /*4dc2*/ 	.byte	0x3f
	.zero		1


	//   ....[19]....
        /*4dc4*/ 	.word	0x00028ab0
        /*4dc8*/ 	.word	0x00000002
        /*4dcc*/ 	.word	0x00000068
        /*4dd0*/ 	.short	0x0101
        /*4dd2*/ 	.byte	0x3f
	.zero		1


	//   ....[20]....
        /*4dd4*/ 	.word	0x00029290
        /*4dd8*/ 	.word	0x00000005
        /*4ddc*/ 	.word	0x00000000
        /*4de0*/ 	.short	0x010a
        /*4de2*/ 	.byte	0x3f
	.zero		1


	//   ....[21]....
        /*4de4*/ 	.word	0x00029320
        /*4de8*/ 	.word	0x00000007
        /*4dec*/ 	.word	0x00000000
        /*4df0*/ 	.short	0x010a
        /*4df2*/ 	.byte	0x3f
	.zero		1


	//   ....[22]....
        /*4df4*/ 	.word	0x000293b0
        /*4df8*/ 	.word	0x00000007
        /*4dfc*/ 	.word	0x00000000
        /*4e00*/ 	.short	0x010a
        /*4e02*/ 	.byte	0x3f
	.zero		1


	//   ....[23]....
        /*4e04*/ 	.word	0x00029440
        /*4e08*/ 	.word	0x00000007
        /*4e0c*/ 	.word	0x00000000
        /*4e10*/ 	.short	0x010a
        /*4e12*/ 	.byte	0x3f
	.zero		1


	//   ....[24]....
        /*4e14*/ 	.word	0x000294d0
        /*4e18*/ 	.word	0x00000003
        /*4e1c*/ 	.word	0x00000000
        /*4e20*/ 	.short	0x010a
        /*4e22*/ 	.byte	0x3f
	.zero		1


	//   ....[25]....
        /*4e24*/ 	.word	0x00029530
        /*4e28*/ 	.word	0x00000003
        /*4e2c*/ 	.word	0x00000000
        /*4e30*/ 	.short	0x010a
        /*4e32*/ 	.byte	0x3f
	.zero		1


	//   ....[26]....
        /*4e34*/ 	.word	0x00029590
        /*4e38*/ 	.word	0x00000006
        /*4e3c*/ 	.word	0x00000000
        /*4e40*/ 	.short	0x010a
        /*4e42*/ 	.byte	0x3f
	.zero		1


	//   ....[27]....
        /*4e44*/ 	.word	0x00029660
        /*4e48*/ 	.word	0x0000000b
        /*4e4c*/ 	.word	0x00000028
        /*4e50*/ 	.short	0x010a
        /*4e52*/ 	.byte	0x3f
	.zero		1


	//   ....[28]....
        /*4e54*/ 	.word	0x00029730
        /*4e58*/ 	.word	0x00000005
        /*4e5c*/ 	.word	0x00000000
        /*4e60*/ 	.short	0x010a
        /*4e62*/ 	.byte	0x3f
	.zero		1


	//   ....[29]....
        /*4e64*/ 	.word	0x00029780
        /*4e68*/ 	.word	0x00000007
        /*4e6c*/ 	.word	0x00000000
        /*4e70*/ 	.short	0x010a
        /*4e72*/ 	.byte	0x3f
	.zero		1


	//   ....[30]....
        /*4e74*/ 	.word	0x000297d0
        /*4e78*/ 	.word	0x00000007
        /*4e7c*/ 	.word	0x00000000
        /*4e80*/ 	.short	0x010a
        /*4e82*/ 	.byte	0x3f
	.zero		1


	//   ....[31]....
        /*4e84*/ 	.word	0x00029820
        /*4e88*/ 	.word	0x00000007
        /*4e8c*/ 	.word	0x00000000
        /*4e90*/ 	.short	0x010a
        /*4e92*/ 	.byte	0x3f
	.zero		1


	//----- nvinfo : EIATTR_NUM_MBARRIERS
	.align		4
.L_37:
        /*4e94*/ 	.byte	0x03, 0x38
        /*4e96*/ 	.short	0x000c


	//----- nvinfo : EIATTR_EXIT_INSTR_OFFSETS
	.align		4
        /*4e98*/ 	.byte	0x04, 0x1c
        /*4e9a*/ 	.short	(.L_39 - .L_38)


	//   ....[0]....
.L_38:
        /*4e9c*/ 	.word	0x00000680


	//   ....[1]....
        /*4ea0*/ 	.word	0x00001010


	//   ....[2]....
        /*4ea4*/ 	.word	0x00027d40


	//   ....[3]....
        /*4ea8*/ 	.word	0x000283b0


	//   ....[4]....
        /*4eac*/ 	.word	0x00029520


	//----- nvinfo : EIATTR_MAX_THREADS
	.align		4
.L_39:
        /*4eb0*/ 	.byte	0x04, 0x05
        /*4eb2*/ 	.short	(.L_41 - .L_40)
.L_40:
        /*4eb4*/ 	.word	0x00000180
        /*4eb8*/ 	.word	0x00000001
        /*4ebc*/ 	.word	0x00000001


	//----- nvinfo : EIATTR_CRS_STACK_SIZE
	.align		4
.L_41:
        /*4ec0*/ 	.byte	0x04, 0x1e
        /*4ec2*/ 	.short	(.L_43 - .L_42)
.L_42:
        /*4ec4*/ 	.word	0x00000000


	//----- nvinfo : EIATTR_CBANK_PARAM_SIZE
	.align		4
.L_43:
        /*4ec8*/ 	.byte	0x03, 0x19
        /*4eca*/ 	.short	0x0470


	//----- nvinfo : EIATTR_PARAM_CBANK
	.align		4
        /*4ecc*/ 	.byte	0x04, 0x0a
        /*4ece*/ 	.short	(.L_45 - .L_44)
	.align		4
.L_44:
        /*4ed0*/ 	.word	index@(.nv.constant0._ZN7cutlass13device_kernelINS_4gemm6kernel13GemmUniversalIN4cute5tupleIJiiiiEEENS1_10collective13CollectiveMmaINS1_34MainloopSm90TmaGmmaWarpSpecializedILi5ENS5_IJNS4_1CILi1EEESB_SB_EEENS1_35KernelTmaWarpSpecializedCooperativeEEENS5_IJNSA_ILi512EEENSA_ILi176EEENSA_ILi32EEEEEENS_10bfloat16_tENS5_IJlSB_lEEESJ_SK_NS4_8TiledMMAINS4_8MMA_AtomIJNS4_4SM904GMMA27MMA_64x16x16_F32BF16BF16_SSILNSO_5MajorE0ELSQ_0ELNSO_7ScaleInE1ELSR_1EEEEEENS4_6LayoutINS5_IJNSA_ILi2EEESB_SB_EEENS5_IJSB_NSA_ILi0EEESX_EEEEENS5_IJNS4_10UnderscoreES10_S10_EEEEENS4_13SM90_TMA_LOADENS4_14ComposedLayoutINS4_7SwizzleILi2ELi4ELi3EEENS4_18smem_ptr_flag_bitsILi16EEENSU_INS5_IJNSA_ILi8EEESH_EEENS5_IJSH_SB_EEEEEEEvNS4_8identityES13_S1D_vS1E_EENS_8epilogue10collective6detail29Sm90TmaWarpSpecializedAdapterINS1H_15DefaultEpilogueISJ_SK_SK_NS1G_6thread17LinearCombinationISJ_Li1EffLNS1L_9ScaleType4KindE0ELNS_15FloatRoundStyleE2ESJ_EENS1_15EpilogueDefaultEEEEEvvEEEEvNT_6ParamsE)
        /*4ed4*/ 	.short	0x0210
        /*4ed6*/ 	.short	0x0470


	//----- nvinfo : EIATTR_SW_WAR
	.align		4
.L_45:
        /*4ed8*/ 	.byte	0x04, 0x36
        /*4eda*/ 	.short	(.L_47 - .L_46)
.L_46:
        /*4edc*/ 	.word	0x00000008
.L_47:


//--------------------- .nv.callgraph             --------------------------
	.section	.nv.callgraph,"",@"SHT_CUDA_CALLGRAPH"
	.align	4
	.sectionentsize	8
	.align		4
        /*0000*/ 	.word	0x00000000
	.align		4
        /*0004*/ 	.word	0xffffffff
	.align		4
        /*0008*/ 	.word	index@(_ZN7cutlass13device_kernelINS_4gemm6kernel13GemmUniversalIN4cute5tupleIJiiiiEEENS1_10collective13CollectiveMmaINS1_34MainloopSm90TmaGmmaWarpSpecializedILi5ENS5_IJNS4_1CILi1EEESB_SB_EEENS1_35KernelTmaWarpSpecializedCooperativeEEENS5_IJNSA_ILi512EEENSA_ILi176EEENSA_ILi32EEEEEENS_10bfloat16_tENS5_IJlSB_lEEESJ_SK_NS4_8TiledMMAINS4_8MMA_AtomIJNS4_4SM904GMMA27MMA_64x16x16_F32BF16BF16_SSILNSO_5MajorE0ELSQ_0ELNSO_7ScaleInE1ELSR_1EEEEEENS4_6LayoutINS5_IJNSA_ILi2EEESB_SB_EEENS5_IJSB_NSA_ILi0EEESX_EEEEENS5_IJNS4_10UnderscoreES10_S10_EEEEENS4_13SM90_TMA_LOADENS4_14ComposedLayoutINS4_7SwizzleILi2ELi4ELi3EEENS4_18smem_ptr_flag_bitsILi16EEENSU_INS5_IJNSA_ILi8EEESH_EEENS5_IJSH_SB_EEEEEEEvNS4_8identityES13_S1D_vS1E_EENS_8epilogue10collective6detail29Sm90TmaWarpSpecializedAdapterINS1H_15DefaultEpilogueISJ_SK_SK_NS1G_6thread17LinearCombinationISJ_Li1EffLNS1L_9ScaleType4KindE0ELNS_15FloatRoundStyleE2ESJ_EENS1_15EpilogueDefaultEEEEEvvEEEEvNT_6ParamsE)
	.align		4
        /*000c*/ 	.word	index@(__assertfail)
	.align		4
        /*0010*/ 	.word	0x00000000
	.align		4
        /*0014*/ 	.word	0xfffffffe
	.align		4
        /*0018*/ 	.word	0x00000000
	.align		4
        /*001c*/ 	.word	0xfffffffd
	.align		4
        /*0020*/ 	.word	0x00000000
	.align		4
        /*0024*/ 	.word	0xfffffffc


//--------------------- .nv.constant4             --------------------------
	.section	.nv.constant4,"a",@progbits
	.align	8
	.align		8
.nv.constant4:
        /*0000*/ 	.dword	__assertfail
	.align		8
        /*0008*/ 	.dword	__unnamed_1
	.align		8
        /*0010*/ 	.dword	_ZN39_INTERNAL_dac7cfff_4_k_cu_b600318a_78404cuda3std3__45__cpo5beginE
	.align		8
        /*0018*/ 	.dword	_ZN39_INTERNAL_dac7cfff_4_k_cu_b600318a_78404cuda3std3__45__cpo3endE
	.align		8
        /*0020*/ 	.dword	_ZN39_INTERNAL_dac7cfff_4_k_cu_b600318a_78404cuda3std3__45__cpo6cbeginE
	.align		8
        /*0028*/ 	.dword	_ZN39_INTERNAL_dac7cfff_4_k_cu_b600318a_78404cuda3std3__45__cpo4cendE
	.align		8
        /*0030*/ 	.dword	_ZN39_INTERNAL_dac7cfff_4_k_cu_b600318a_78404cuda3std3__441_GLOBAL__N__dac7cfff_4_k_cu_b600318a_78406ignoreE
	.align		8
        /*0038*/ 	.dword	_ZN39_INTERNAL_dac7cfff_4_k_cu_b600318a_78404cuda3std3__419piecewise_constructE
	.align		8
        /*0040*/ 	.dword	_ZN39_INTERNAL_dac7cfff_4_k_cu_b600318a_78404cuda3std3__48in_placeE
	.align		8
        /*0048*/ 	.dword	_ZN39_INTERNAL_dac7cfff_4_k_cu_b600318a_78404cuda3std6ranges3__45__cpo4swapE
	.align		8
        /*0050*/ 	.dword	_ZN39_INTERNAL_dac7cfff_4_k_cu_b600318a_78404cuda3std6ranges3__45__cpo9iter_moveE
	.align		8
        /*0058*/ 	.dword	_ZN39_INTERNAL_dac7cfff_4_k_cu_b600318a_78404cute7productE
	.align		8
        /*0060*/ 	.dword	_ZN39_INTERNAL_dac7cfff_4_k_cu_b600318a_78404cute1_E
	.align		8
        /*0068*/ 	.dword	$str$22
	.align		8
        /*0070*/ 	.dword	$str$23


//--------------------- .text._ZN7cutlass13device_kernelINS_4gemm6kernel13GemmUniversalIN4cute5tupleIJiiiiEEENS1_10collective13CollectiveMmaINS1_34MainloopSm90TmaGmmaWarpSpecializedILi5ENS5_IJNS4_1CILi1EEESB_SB_EEENS1_35KernelTmaWarpSpecializedCooperativeEEENS5_IJNSA_ILi512EEENSA_ILi176EEENSA_ILi32EEEEEENS_10bfloat16_tENS5_IJlSB_lEEESJ_SK_NS4_8TiledMMAINS4_8MMA_AtomIJNS4_4SM904GMMA27MMA_64x16x16_F32BF16BF16_SSILNSO_5MajorE0ELSQ_0ELNSO_7ScaleInE1ELSR_1EEEEEENS4_6LayoutINS5_IJNSA_ILi2EEESB_SB_EEENS5_IJSB_NSA_ILi0EEESX_EEEEENS5_IJNS4_10UnderscoreES10_S10_EEEEENS4_13SM90_TMA_LOADENS4_14ComposedLayoutINS4_7SwizzleILi2ELi4ELi3EEENS4_18smem_ptr_flag_bitsILi16EEENSU_INS5_IJNSA_ILi8EEESH_EEENS5_IJSH_SB_EEEEEEEvNS4_8identityES13_S1D_vS1E_EENS_8epilogue10collective6detail29Sm90TmaWarpSpecializedAdapterINS1H_15DefaultEpilogueISJ_SK_SK_NS1G_6thread17LinearCombinationISJ_Li1EffLNS1L_9ScaleType4KindE0ELNS_15FloatRoundStyleE2ESJ_EENS1_15EpilogueDefaultEEEEEvvEEEEvNT_6ParamsE --------------------------
	.section	.text._ZN7cutlass13device_kernelINS_4gemm6kernel13GemmUniversalIN4cute5tupleIJiiiiEEENS1_10collective13CollectiveMmaINS1_34MainloopSm90TmaGmmaWarpSpecializedILi5ENS5_IJNS4_1CILi1EEESB_SB_EEENS1_35KernelTmaWarpSpecializedCooperativeEEENS5_IJNSA_ILi512EEENSA_ILi176EEENSA_ILi32EEEEEENS_10bfloat16_tENS5_IJlSB_lEEESJ_SK_NS4_8TiledMMAINS4_8MMA_AtomIJNS4_4SM904GMMA27MMA_64x16x16_F32BF16BF16_SSILNSO_5MajorE0ELSQ_0ELNSO_7ScaleInE1ELSR_1EEEEEENS4_6LayoutINS5_IJNSA_ILi2EEESB_SB_EEENS5_IJSB_NSA_ILi0EEESX_EEEEENS5_IJNS4_10UnderscoreES10_S10_EEEEENS4_13SM90_TMA_LOADENS4_14ComposedLayoutINS4_7SwizzleILi2ELi4ELi3EEENS4_18smem_ptr_flag_bitsILi16EEENSU_INS5_IJNSA_ILi8EEESH_EEENS5_IJSH_SB_EEEEEEEvNS4_8identityES13_S1D_vS1E_EENS_8epilogue10collective6detail29Sm90TmaWarpSpecializedAdapterINS1H_15DefaultEpilogueISJ_SK_SK_NS1G_6thread17LinearCombinationISJ_Li1EffLNS1L_9ScaleType4KindE0ELNS_15FloatRoundStyleE2ESJ_EENS1_15EpilogueDefaultEEEEEvvEEEEvNT_6ParamsE,"ax",@progbits
	.align	128
.text._ZN7cutlass13device_kernelINS_4gemm6kernel13GemmUniversalIN4cute5tupleIJiiiiEEENS1_10collective13CollectiveMmaINS1_34MainloopSm90TmaGmmaWarpSpecializedILi5ENS5_IJNS4_1CILi1EEESB_SB_EEENS1_35KernelTmaWarpSpecializedCooperativeEEENS5_IJNSA_ILi512EEENSA_ILi176EEENSA_ILi32EEEEEENS_10bfloat16_tENS5_IJlSB_lEEESJ_SK_NS4_8TiledMMAINS4_8MMA_AtomIJNS4_4SM904GMMA27MMA_64x16x16_F32BF16BF16_SSILNSO_5MajorE0ELSQ_0ELNSO_7ScaleInE1ELSR_1EEEEEENS4_6LayoutINS5_IJNSA_ILi2EEESB_SB_EEENS5_IJSB_NSA_ILi0EEESX_EEEEENS5_IJNS4_10UnderscoreES10_S10_EEEEENS4_13SM90_TMA_LOADENS4_14ComposedLayoutINS4_7SwizzleILi2ELi4ELi3EEENS4_18smem_ptr_flag_bitsILi16EEENSU_INS5_IJNSA_ILi8EEESH_EEENS5_IJSH_SB_EEEEEEEvNS4_8identityES13_S1D_vS1E_EENS_8epilogue10collective6detail29Sm90TmaWarpSpecializedAdapterINS1H_15DefaultEpilogueISJ_SK_SK_NS1G_6thread17LinearCombinationISJ_Li1EffLNS1L_9ScaleType4KindE0ELNS_15FloatRoundStyleE2ESJ_EENS1_15EpilogueDefaultEEEEEvvEEEEvNT_6ParamsE:
        .type           _ZN7cutlass13device_kernelINS_4gemm6kernel13GemmUniversalIN4cute5tupleIJiiiiEEENS1_10collective13CollectiveMmaINS1_34MainloopSm90TmaGmmaWarpSpecializedILi5ENS5_IJNS4_1CILi1EEESB_SB_EEENS1_35KernelTmaWarpSpecializedCooperativeEEENS5_IJNSA_ILi512EEENSA_ILi176EEENSA_ILi32EEEEEENS_10bfloat16_tENS5_IJlSB_lEEESJ_SK_NS4_8TiledMMAINS4_8MMA_AtomIJNS4_4SM904GMMA27MMA_64x16x16_F32BF16BF16_SSILNSO_5MajorE0ELSQ_0ELNSO_7ScaleInE1ELSR_1EEEEEENS4_6LayoutINS5_IJNSA_ILi2EEESB_SB_EEENS5_IJSB_NSA_ILi0EEESX_EEEEENS5_IJNS4_10UnderscoreES10_S10_EEEEENS4_13SM90_TMA_LOADENS4_14ComposedLayoutINS4_7SwizzleILi2ELi4ELi3EEENS4_18smem_ptr_flag_bitsILi16EEENSU_INS5_IJNSA_ILi8EEESH_EEENS5_IJSH_SB_EEEEEEEvNS4_8identityES13_S1D_vS1E_EENS_8epilogue10collective6detail29Sm90TmaWarpSpecializedAdapterINS1H_15DefaultEpilogueISJ_SK_SK_NS1G_6thread17LinearCombinationISJ_Li1EffLNS1L_9ScaleType4KindE0ELNS_15FloatRoundStyleE2ESJ_EENS1_15EpilogueDefaultEEEEEvvEEEEvNT_6ParamsE,@function
        .size           _ZN7cutlass13device_kernelINS_4gemm6kernel13GemmUniversalIN4cute5tupleIJiiiiEEENS1_10collective13CollectiveMmaINS1_34MainloopSm90TmaGmmaWarpSpecializedILi5ENS5_IJNS4_1CILi1EEESB_SB_EEENS1_35KernelTmaWarpSpecializedCooperativeEEENS5_IJNSA_ILi512EEENSA_ILi176EEENSA_ILi32EEEEEENS_10bfloat16_tENS5_IJlSB_lEEESJ_SK_NS4_8TiledMMAINS4_8MMA_AtomIJNS4_4SM904GMMA27MMA_64x16x16_F32BF16BF16_SSILNSO_5MajorE0ELSQ_0ELNSO_7ScaleInE1ELSR_1EEEEEENS4_6LayoutINS5_IJNSA_ILi2EEESB_SB_EEENS5_IJSB_NSA_ILi0EEESX_EEEEENS5_IJNS4_10UnderscoreES10_S10_EEEEENS4_13SM90_TMA_LOADENS4_14ComposedLayoutINS4_7SwizzleILi2ELi4ELi3EEENS4_18smem_ptr_flag_bitsILi16EEENSU_INS5_IJNSA_ILi8EEESH_EEENS5_IJSH_SB_EEEEEEEvNS4_8identityES13_S1D_vS1E_EENS_8epilogue10collective6detail29Sm90TmaWarpSpecializedAdapterINS1H_15DefaultEpilogueISJ_SK_SK_NS1G_6thread17LinearCombinationISJ_Li1EffLNS1L_9ScaleType4KindE0ELNS_15FloatRoundStyleE2ESJ_EENS1_15EpilogueDefaultEEEEEvvEEEEvNT_6ParamsE,(.L_x_760 - _ZN7cutlass13device_kernelINS_4gemm6kernel13GemmUniversalIN4cute5tupleIJiiiiEEENS1_10collective13CollectiveMmaINS1_34MainloopSm90TmaGmmaWarpSpecializedILi5ENS5_IJNS4_1CILi1EEESB_SB_EEENS1_35KernelTmaWarpSpecializedCooperativeEEENS5_IJNSA_ILi512EEENSA_ILi176EEENSA_ILi32EEEEEENS_10bfloat16_tENS5_IJlSB_lEEESJ_SK_NS4_8TiledMMAINS4_8MMA_AtomIJNS4_4SM904GMMA27MMA_64x16x16_F32BF16BF16_SSILNSO_5MajorE0ELSQ_0ELNSO_7ScaleInE1ELSR_1EEEEEENS4_6LayoutINS5_IJNSA_ILi2EEESB_SB_EEENS5_IJSB_NSA_ILi0EEESX_EEEEENS5_IJNS4_10UnderscoreES10_S10_EEEEENS4_13SM90_TMA_LOADENS4_14ComposedLayoutINS4_7SwizzleILi2ELi4ELi3EEENS4_18smem_ptr_flag_bitsILi16EEENSU_INS5_IJNSA_ILi8EEESH_EEENS5_IJSH_SB_EEEEEEEvNS4_8identityES13_S1D_vS1E_EENS_8epilogue10collective6detail29Sm90TmaWarpSpecializedAdapterINS1H_15DefaultEpilogueISJ_SK_SK_NS1G_6thread17LinearCombinationISJ_Li1EffLNS1L_9ScaleType4KindE0ELNS_15FloatRoundStyleE2ESJ_EENS1_15EpilogueDefaultEEEEEvvEEEEvNT_6ParamsE)
        .other          _ZN7cutlass13device_kernelINS_4gemm6kernel13GemmUniversalIN4cute5tupleIJiiiiEEENS1_10collective13CollectiveMmaINS1_34MainloopSm90TmaGmmaWarpSpecializedILi5ENS5_IJNS4_1CILi1EEESB_SB_EEENS1_35KernelTmaWarpSpecializedCooperativeEEENS5_IJNSA_ILi512EEENSA_ILi176EEENSA_ILi32EEEEEENS_10bfloat16_tENS5_IJlSB_lEEESJ_SK_NS4_8TiledMMAINS4_8MMA_AtomIJNS4_4SM904GMMA27MMA_64x16x16_F32BF16BF16_SSILNSO_5MajorE0ELSQ_0ELNSO_7ScaleInE1ELSR_1EEEEEENS4_6LayoutINS5_IJNSA_ILi2EEESB_SB_EEENS5_IJSB_NSA_ILi0EEESX_EEEEENS5_IJNS4_10UnderscoreES10_S10_EEEEENS4_13SM90_TMA_LOADENS4_14ComposedLayoutINS4_7SwizzleILi2ELi4ELi3EEENS4_18smem_ptr_flag_bitsILi16EEENSU_INS5_IJNSA_ILi8EEESH_EEENS5_IJSH_SB_EEEEEEEvNS4_8identityES13_S1D_vS1E_EENS_8epilogue10collective6detail29Sm90TmaWarpSpecializedAdapterINS1H_15DefaultEpilogueISJ_SK_SK_NS1G_6thread17LinearCombinationISJ_Li1EffLNS1L_9ScaleType4KindE0ELNS_15FloatRoundStyleE2ESJ_EENS1_15EpilogueDefaultEEEEEvvEEEEvNT_6ParamsE,@"STO_CUDA_ENTRY STV_DEFAULT"
_ZN7cutlass13device_kernelINS_4gemm6kernel13GemmUniversalIN4cute5tupleIJiiiiEEENS1_10collective13CollectiveMmaINS1_34MainloopSm90TmaGmmaWarpSpecializedILi5ENS5_IJNS4_1CILi1EEESB_SB_EEENS1_35KernelTmaWarpSpecializedCooperativeEEENS5_IJNSA_ILi512EEENSA_ILi176EEENSA_ILi32EEEEEENS_10bfloat16_tENS5_IJlSB_lEEESJ_SK_NS4_8TiledMMAINS4_8MMA_AtomIJNS4_4SM904GMMA27MMA_64x16x16_F32BF16BF16_SSILNSO_5MajorE0ELSQ_0ELNSO_7ScaleInE1ELSR_1EEEEEENS4_6LayoutINS5_IJNSA_ILi2EEESB_SB_EEENS5_IJSB_NSA_ILi0EEESX_EEEEENS5_IJNS4_10UnderscoreES10_S10_EEEEENS4_13SM90_TMA_LOADENS4_14ComposedLayoutINS4_7SwizzleILi2ELi4ELi3EEENS4_18smem_ptr_flag_bitsILi16EEENSU_INS5_IJNSA_ILi8EEESH_EEENS5_IJSH_SB_EEEEEEEvNS4_8identityES13_S1D_vS1E_EENS_8epilogue10collective6detail29Sm90TmaWarpSpecializedAdapterINS1H_15DefaultEpilogueISJ_SK_SK_NS1G_6thread17LinearCombinationISJ_Li1EffLNS1L_9ScaleType4KindE0ELNS_15FloatRoundStyleE2ESJ_EENS1_15EpilogueDefaultEEEEEvvEEEEvNT_6ParamsE:
[----:B------:R-:W0:Y:S02]  /*0000*/  LDC R1, c[0x0][0x28] ;  /* 0x00000a00ff017b82 */ /* 0x000e240000000800 */
[----:B0-----:R-:W-:Y:S01]  /*0010*/  VIADD R1, R1, 0xfffffa78 ;  /* 0xfffffa7801017836 */ /* 0x001fe20000000000 */
[----:B------:R-:W0:Y:S01]  /*0020*/  S2R R2, SR_TID.X ;  /* 0x0000000000027919 */ /* 0x000e220000002100 */
[----:B------:R-:W-:Y:S01]  /*0030*/  ELECT P0, URZ, PT ;  /* 0x00000000003f782f */ /* 0x000fe20003800000 */
[----:B------:R-:W-:Y:S01]  /*0040*/  BSSY B0, `(.L_x_0) ;  /* 0x0000015000007945 */ /* 0x000fe20003800000 */
[--C-:B0-----:R-:W-:Y:S02]  /*0050*/  SHF.R.U32.HI R0, RZ, 0x5, R2.reuse ;  /* 0x00000005ff007819 */ /* 0x101fe40000011602 */
[----:B------:R-:W-:-:S03]  /*0060*/  SHF.R.U32.HI R2, RZ, 0x7, R2 ;  /* 0x00000007ff027819 */ /* 0x000fc60000011602 */
[----:B------:R-:W0:Y:S04]  /*0070*/  SHFL.IDX PT, R3, R0, RZ, 0x1f ;  /* 0x00001fff00037589 */ /* 0x000e2800000e0000 */
[----:B------:R-:W1:Y:S01]  /*0080*/  SHFL.IDX PT, R2, R2, RZ, 0x1f ;  /* 0x00001fff02027589 */ /* 0x000e6200000e0000 */
[----:B0-----:R-:W-:Y:S02]  /*0090*/  R2UR UR4, R3 ;  /* 0x00000000030472ca */ /* 0x001fe400000e0000 */
[----:B-1----:R-:W-:-:S11]  /*00a0*/  R2UR UR6, R2 ;  /* 0x00000000020672ca */ /* 0x002fd600000e0000 */
[----:B------:R-:W-:Y:S02]  /*00b0*/  USHF.R.S32.HI UR5, URZ, 0x1f, UR4 ;  /* 0x0000001f3f057899 */ /* 0x000fe40008011404 */
[----:B------:R-:W-:Y:S02]  /*00c0*/  ISETP.NE.OR P0, PT, RZ, UR4, !P0 ;  /* 0x00000004ff007c0c */ /* 0x000fe4000c705670 */
[----:B------:R-:W-:-:S04]  /*00d0*/  ULEA.HI UR5, UR5, UR4, URZ, 0x2 ;  /* 0x0000000405057291 */ /* 0x000fc8000f8f103f */
[----:B------:R-:W-:-:S04]  /*00e0*/  ULOP3.LUT UR5, UR5, 0xfffffffc, URZ, 0xc0, !UPT ;  /* 0xfffffffc05057892 */ /* 0x000fc8000f8ec03f */
[----:B------:R-:W-:-:S03]  /*00f0*/  UIADD3 UR8, UR4, -UR5, URZ ;  /* 0x8000000504087290 */ /* 0x000fc6000fffe03f */
[----:B------:R-:W-:Y:S09]  /*0100*/  @P0 BRA `(.L_x_1) ;  /* 0x0000000000200947 */ /* 0x000ff20003800000 */
[----:B------:R-:W-:Y:S02]  /*0110*/  ULDC.64 UR4, c[0x0][0x198] ;  /* 0x0000660000047ab9 */ /* 0x000fe40000000a00 */
[----:B------:R-:W-:Y:S02]  /*0120*/  UIADD3 UR10, UP0, UR4, 0xf0, URZ ;  /* 0x000000f0040a7890 */ /* 0x000fe4000ff1e03f */
[----:B------:R-:W-:Y:S02]  /*0130*/  UIADD3 UR4, UP1, UR4, 0x1f0, URZ ;  /* 0x000001f004047890 */ /* 0x000fe4000ff3e03f */
[----:B------:R-:W-:Y:S02]  /*0140*/  UIADD3.X UR11, URZ, UR5, URZ, UP0, !UPT ;  /* 0x000000053f0b7290 */ /* 0x000fe400087fe43f */
[----:B------:R-:W-:-:S07]  /*0150*/  UIADD3.X UR5, URZ, UR5, URZ, UP1, !UPT ;  /* 0x000000053f057290 */ /* 0x000fce0008ffe43f */
[----:B------:R0:W-:Y:S02]  /*0160*/  UTMACCTL.PF [UR10] ;  /* 0x000000000a0079b9 */ /* 0x0001e40008040000 */
[----:B------:R0:W-:Y:S02]  /*0170*/  UTMACCTL.PF [UR4] ;  /* 0x00000000040079b9 */ /* 0x0001e40008040000 */
[----:B0-----:R-:W-:Y:S01]  /*0180*/  NOP ;  /* 0x0000000000007918 */ /* 0x001fe20000000000 */
.L_x_1:
[----:B------:R-:W-:Y:S05]  /*0190*/  BSYNC B0 ;  /* 0x0000000000007941 */ /* 0x000fea0003800000 */
.L_x_0:
[----:B------:R-:W0:Y:S01]  /*01a0*/  SHFL.IDX PT, R2, R0, RZ, 0x1f ;  /* 0x00001fff00027589 */ /* 0x000e2200000e0000 */
[----:B------:R-:W-:Y:S01]  /*01b0*/  UISETP.NE.AND UP0, UPT, UR8, 0x3, UPT ;  /* 0x000000030800788c */ /* 0x000fe2000bf05270 */
[----:B------:R-:W-:Y:S01]  /*01c0*/  ISETP.NE.AND P1, PT, RZ, UR6, PT ;  /* 0x00000006ff007c0c */ /* 0x000fe2000bf25270 */
[----:B------:R-:W-:Y:S02]  /*01d0*/  UIADD3 UR10, UR6, -0x1, URZ ;  /* 0xffffffff060a7890 */ /* 0x000fe4000fffe03f */
[----:B------:R-:W-:Y:S02]  /*01e0*/  UISETP.EQ.OR UP0, UPT, UR8, URZ, !UP0 ;  /* 0x0000003f0800728c */ /* 0x000fe4000c702670 */
[----:B------:R-:W-:Y:S02]  /*01f0*/  UISETP.GE.U32.AND UP1, UPT, UR10, 0x2, UPT ;  /* 0x000000020a00788c */ /* 0x000fe4000bf26070 */
[----:B------:R-:W-:-:S04]  /*0200*/  UISETP.EQ.AND UP0, UPT, UR6, URZ, UP0 ;  /* 0x0000003f0600728c */ /* 0x000fc80008702270 */
[----:B------:R-:W-:-:S04]  /*0210*/  USEL UR4, URZ, 0x1, !UP0 ;  /* 0x000000013f047887 */ /* 0x000fc8000c000000 */
[----:B------:R-:W-:Y:S01]  /*0220*/  USEL UR4, UR4, 0x2, UP1 ;  /* 0x0000000204047887 */ /* 0x000fe20008800000 */
[----:B0-----:R-:W-:-:S05]  /*0230*/  ISETP.NE.AND P0, PT, R2, RZ, PT ;  /* 0x000000ff0200720c */ /* 0x001fca0003f05270 */
[----:B------:R-:W-:-:S05]  /*0240*/  IMAD.U32 R2, RZ, RZ, UR4 ;  /* 0x00000004ff027e24 */ /* 0x000fca000f8e00ff */
[----:B------:R0:W-:Y:S03]  /*0250*/  STL [R1+0x25c], R2 ;  /* 0x00025c0201007387 */ /* 0x0001e60000100800 */
[----:B------:R-:W-:Y:S05]  /*0260*/  @P0 BRA `(.L_x_2) ;  /* 0x0000000000600947 */ /* 0x000fea0003800000 */
[----:B------:R-:W1:Y:S01]  /*0270*/  S2UR UR9, SR_CgaCtaId ;  /* 0x00000000000979c3 */ /* 0x000e620000008800 */
[----:B------:R-:W-:Y:S01]  /*0280*/  UMOV UR4, 0x400 ;  /* 0x0000040000047882 */ /* 0x000fe20000000000 */
[----:B------:R-:W-:Y:S01]  /*0290*/  UMOV UR5, 0x1 ;  /* 0x0000000100057882 */ /* 0x000fe20000000000 */
[----:B------:R-:W-:Y:S01]  /*02a0*/  UMOV UR6, 0x100 ;  /* 0x0000010000067882 */ /* 0x000fe20000000000 */
[----:B------:R-:W-:Y:S01]  /*02b0*/  ELECT P0, URZ, PT ;  /* 0x00000000003f782f */ /* 0x000fe20003800000 */
[----:B------:R-:W-:-:S04]  /*02c0*/  UIADD3 UR6, -UR6, 0x100000, URZ ;  /* 0x0010000006067890 */ /* 0x000fc8000fffe13f */
[----:B------:R-:W-:Y:S02]  /*02d0*/  USHF.L.U32 UR7, UR6, 0xb, URZ ;  /* 0x0000000b06077899 */ /* 0x000fe4000800063f */
[----:B------:R-:W-:Y:S02]  /*02e0*/  USHF.L.U32 UR6, UR6, 0x1, URZ ;  /* 0x0000000106067899 */ /* 0x000fe4000800063f */
[----:B-1----:R-:W-:Y:S02]  /*02f0*/  ULEA UR9, UR9, UR4, 0x18 ;  /* 0x0000000409097291 */ /* 0x002fe4000f8ec03f */
[----:B------:R-:W-:-:S04]  /*0300*/  UIADD3 UR4, -UR5, 0x100000, URZ ;  /* 0x0010000005047890 */ /* 0x000fc8000fffe13f */
[----:B------:R-:W-:Y:S02]  /*0310*/  USHF.L.U32 UR5, UR4, 0xb, URZ ;  /* 0x0000000b04057899 */ /* 0x000fe4000800063f */
[----:B------:R-:W-:Y:S01]  /*0320*/  USHF.L.U32 UR4, UR4, 0x1, URZ ;  /* 0x0000000104047899 */ /* 0x000fe2000800063f */
[----:B------:R-:W1:Y:S11]  /*0330*/  FENCE.VIEW.ASYNC.S ;  /* 0x00000000000073c6 */ /* 0x000e760000000000 */
[----:B-1----:R1:W2:Y:S01]  /*0340*/  SYNCS.EXCH.64 URZ, [UR9], UR4 ;  /* 0x00000004093f75b2 */ /* 0x0022a20008000100 */
[----:B------:R1:W3:Y:S01]  /*0350*/  SYNCS.EXCH.64 URZ, [UR9+0x28], UR6 ;  /* 0x00002806093f75b2 */ /* 0x0002e20008000100 */
[----:B------:R1:W4:Y:S01]  /*0360*/  SYNCS.EXCH.64 URZ, [UR9+0x8], UR4 ;  /* 0x00000804093f75b2 */ /* 0x0003220008000100 */
[----:B------:R1:W0:Y:S01]  /*0370*/  SYNCS.EXCH.64 URZ, [UR9+0x30], UR6 ;  /* 0x00003006093f75b2 */ /* 0x0002220008000100 */
[----:B------:R1:W0:Y:S01]  /*0380*/  SYNCS.EXCH.64 URZ, [UR9+0x10], UR4 ;  /* 0x00001004093f75b2 */ /* 0x0002220008000100 */
[----:B------:R1:W0:Y:S01]  /*0390*/  SYNCS.EXCH.64 URZ, [UR9+0x38], UR6 ;  /* 0x00003806093f75b2 */ /* 0x0002220008000100 */
[----:B------:R1:W0:Y:S01]  /*03a0*/  SYNCS.EXCH.64 URZ, [UR9+0x18], UR4 ;  /* 0x00001804093f75b2 */ /* 0x0002220008000100 */
[----:B------:R1:W0:Y:S01]  /*03b0*/  SYNCS.EXCH.64 URZ, [UR9+0x40], UR6 ;  /* 0x00004006093f75b2 */ /* 0x0002220008000100 */
[----:B------:R1:W0:Y:S01]  /*03c0*/  SYNCS.EXCH.64 URZ, [UR9+0x20], UR4 ;  /* 0x00002004093f75b2 */ /* 0x0002220008000100 */
[----:B------:R1:W0:Y:S01]  /*03d0*/  SYNCS.EXCH.64 URZ, [UR9+0x48], UR6 ;  /* 0x00004806093f75b2 */ /* 0x0002220008000100 */
[----:B------:R-:W-:Y:S01]  /*03e0*/  NOP ;  /* 0x0000000000007918 */ /* 0x000fe20000000000 */
.L_x_2:
[----:B------:R-:W5:Y:S01]  /*03f0*/  SHFL.IDX PT, R0, R0, RZ, 0x1f ;  /* 0x00001fff00007589 */ /* 0x000f6200000e0000 */
[----:B0-----:R-:W0:Y:S01]  /*0400*/  LDC R2, c[0x0][0x65c] ;  /* 0x00019700ff027b82 */ /* 0x001e220000000800 */
[----:B------:R-:W-:Y:S01]  /*0410*/  ELECT P0, URZ, PT ;  /* 0x00000000003f782f */ /* 0x000fe20003800000 */
[----:B------:R-:W-:Y:S01]  /*0420*/  IMAD.MOV.U32 R5, RZ, RZ, RZ ;  /* 0x000000ffff057224 */ /* 0x000fe200078e00ff */
[----:B------:R-:W2:Y:S01]  /*0430*/  S2R R4, SR_CTAID.X ;  /* 0x0000000000047919 */ /* 0x000ea20000002500 */
[----:B-1----:R-:W-:Y:S01]  /*0440*/  UMOV UR4, 0x20 ;  /* 0x0000002000047882 */ /* 0x002fe20000000000 */
[----:B------:R-:W-:Y:S01]  /*0450*/  NOP ;  /* 0x0000000000007918 */ /* 0x000fe20000000000 */
[----:B------:R-:W-:Y:S01]  /*0460*/  NOP ;  /* 0x0000000000007918 */ /* 0x000fe20000000000 */
[----:B-----5:R-:W-:Y:S02]  /*0470*/  ISETP.NE.OR P0, PT, R0, RZ, !P0 ;  /* 0x000000ff0000720c */ /* 0x020fe40004705670 */
[----:B0-----:R-:W-:Y:S01]  /*0480*/  ISETP.NE.AND P2, PT, R2, 0x1, PT ;  /* 0x000000010200780c */ /* 0x001fe20003f45270 */
[----:B------:R-:W0:Y:S10]  /*0490*/  S2R R0, SR_CTAID.Y ;  /* 0x0000000000007919 */ /* 0x000e340000002600 */
[----:B------:R-:W-:Y:S01]  /*04a0*/  VOTEU.ALL UP0, P0 ;  /* 0x00000000003f7886 */ /* 0x000fe20000000000 */
[----:B------:R-:W-:Y:S01]  /*04b0*/  VOTEU.ALL UP1, P0 ;  /* 0x00000000003f7886 */ /* 0x000fe20000020000 */
[----:B------:R-:W2:Y:S01]  /*04c0*/  @P2 LDC R7, c[0x0][0x10] ;  /* 0x00000400ff072b82 */ /* 0x000ea20000000800 */
[----:B------:R-:W-:-:S02]  /*04d0*/  @P2 IMAD.MOV.U32 R3, RZ, RZ, RZ ;  /* 0x000000ffff032224 */ /* 0x000fc400078e00ff */
[----:B------:R-:W-:Y:S01]  /*04e0*/  @P2 IMAD.MOV.U32 R11, RZ, RZ, RZ ;  /* 0x000000ffff0b2224 */ /* 0x000fe200078e00ff */
[----:B------:R-:W-:Y:S01]  /*04f0*/  @!UP0 UMOV UR6, 0x400 ;  /* 0x0000040000068882 */ /* 0x000fe20000000000 */
[----:B------:R-:W-:-:S04]  /*0500*/  @!UP0 UIADD3 UR4, -UR4, 0x100000, URZ ;  /* 0x0010000004048890 */ /* 0x000fc8000fffe13f */
[----:B------:R-:W-:Y:S02]  /*0510*/  @!UP0 USHF.L.U32 UR5, UR4, 0xb, URZ ;  /* 0x0000000b04058899 */ /* 0x000fe4000800063f */
[----:B------:R-:W-:Y:S01]  /*0520*/  @!UP0 USHF.L.U32 UR4, UR4, 0x1, URZ ;  /* 0x0000000104048899 */ /* 0x000fe2000800063f */
[----:B------:R-:W1:Y:S08]  /*0530*/  @!P2 LDC R9, c[0x0][0xc] ;  /* 0x00000300ff09ab82 */ /* 0x000e700000000800 */
[----:B------:R-:W5:Y:S01]  /*0540*/  @!UP0 S2UR UR7, SR_CgaCtaId ;  /* 0x00000000000789c3 */ /* 0x000f620000008800 */
[----:B0-----:R-:W-:-:S04]  /*0550*/  @P2 IMAD.MOV.U32 R2, RZ, RZ, R0 ;  /* 0x000000ffff022224 */ /* 0x001fc800078e0000 */
[----:B--2---:R-:W-:-:S04]  /*0560*/  @P2 IMAD.WIDE.U32 R6, R4, R7, R2 ;  /* 0x0000000704062225 */ /* 0x004fc800078e0002 */
[----:B------:R-:W-:Y:S02]  /*0570*/  @P2 IMAD.MOV.U32 R16, RZ, RZ, R6 ;  /* 0x000000ffff102224 */ /* 0x000fe400078e0006 */
[----:B------:R-:W-:Y:S02]  /*0580*/  @P2 IMAD.IADD R19, R7, 0x1, R11 ;  /* 0x0000000107132824 */ /* 0x000fe400078e020b */
[----:B-1----:R-:W-:-:S04]  /*0590*/  @!P2 IMAD.WIDE.U32 R2, R9, R0, R4 ;  /* 0x000000000902a225 */ /* 0x002fc800078e0004 */
[----:B------:R-:W-:Y:S01]  /*05a0*/  @!P2 IMAD.MOV.U32 R19, RZ, RZ, R3 ;  /* 0x000000ffff13a224 */ /* 0x000fe200078e0003 */
[----:B------:R-:W-:Y:S01]  /*05b0*/  @!P2 MOV R16, R2 ;  /* 0x000000020010a202 */ /* 0x000fe20000000f00 */
[----:B-----5:R-:W-:-:S04]  /*05c0*/  @!UP0 ULEA UR6, UR7, UR6, 0x18 ;  /* 0x0000000607068291 */ /* 0x020fc8000f8ec03f */
[----:B------:R0:W-:Y:S01]  /*05d0*/  STL [R1+0x280], R16 ;  /* 0x0002801001007387 */ /* 0x0001e20000100800 */
[----:B------:R-:W-:-:S03]  /*05e0*/  VOTEU.ALL UP0, P0 ;  /* 0x00000000003f7886 */ /* 0x000fc60000000000 */
[----:B------:R0:W-:Y:S04]  /*05f0*/  STL [R1+0x26c], R19 ;  /* 0x00026c1301007387 */ /* 0x0001e80000100800 */
[----:B------:R-:W1:Y:S02]  /*0600*/  FENCE.VIEW.ASYNC.S ;  /* 0x00000000000073c6 */ /* 0x000e640000000000 */
[----:B-1----:R0:W3:Y:S01]  /*0610*/  @!UP0 SYNCS.EXCH.64 URZ, [UR6+0x60], UR4 ;  /* 0x00006004063f85b2 */ /* 0x0020e20008000100 */
[----:B------:R0:W3:Y:S01]  /*0620*/  @!UP1 SYNCS.EXCH.64 URZ, [UR6+0x68], UR4 ;  /* 0x00006804063f95b2 */ /* 0x0000e20008000100 */
[----:B------:R-:W-:Y:S01]  /*0630*/  NOP ;  /* 0x0000000000007918 */ /* 0x000fe20000000000 */
[----:B---34-:R-:W-:Y:S06]  /*0640*/  BAR.SYNC.DEFER_BLOCKING 0x0 ;  /* 0x0000000000007b1d */ /* 0x018fec0000010000 */
[----:B0-----:R-:W-:Y:S05]  /*0650*/  @!P1 BRA `(.L_x_3) ;  /* 0x0000027400bc9947 */ /* 0x001fea0003800000 */
[----:B------:R-:W-:-:S06]  /*0660*/  UISETP.GT.U32.AND UP0, UPT, UR10, 0x1, UPT ;  /* 0x000000010a00788c */ /* 0x000fcc000bf04070 */
[----:B------:R-:W-:-:S13]  /*0670*/  PLOP3.LUT P0, PT, PT, PT, UP0, 0x80, 0x0 ;  /* 0x000000000000781c */ /* 0x000fda0003f0f008 */
[----:B------:R-:W-:Y:S05]  /*0680*/  @P0 EXIT ;  /* 0x000000000000094d */ /* 0x000fea0003800000 */
[----:B------:R-:W-:Y:S01]  /*0690*/  ULDC.64 UR4, c[0x0][0x650] ;  /* 0x0001940000047ab9 */ /* 0x000fe20000000a00 */
[----:B------:R-:W-:Y:S02]  /*06a0*/  PRMT R6, RZ, 0x7610, R6 ;  /* 0x00007610ff067816 */ /* 0x000fe40000000006 */
[----:B------:R-:W-:Y:S01]  /*06b0*/  ISETP.GE.U32.AND P0, PT, R16, UR4, PT ;  /* 0x0000000410007c0c */ /* 0x000fe2000bf06070 */
[----:B------:R-:W-:Y:S02]  /*06c0*/  UMOV UR4, 0xffffffff ;  /* 0xffffffff00047882 */ /* 0x000fe40000000000 */
[----:B------:R-:W-:Y:S01]  /*06d0*/  IMAD.U32 R2, RZ, RZ, UR4 ;  /* 0x00000004ff027e24 */ /* 0x000fe2000f8e00ff */
[----:B------:R-:W-:Y:S01]  /*06e0*/  ISETP.GE.U32.AND.EX P0, PT, R19, UR5, PT, P0 ;  /* 0x0000000513007c0c */ /* 0x000fe2000bf06100 */
[----:B------:R-:W-:Y:S01]  /*06f0*/  UMOV UR5, 0xffffffff ;  /* 0xffffffff00057882 */ /* 0x000fe20000000000 */
[----:B------:R-:W-:Y:S02]  /*0700*/  IMAD.U32 R18, RZ, RZ, UR4 ;  /* 0x00000004ff127e24 */ /* 0x000fe4000f8e00ff */
[----:B------:R0:W-:Y:S01]  /*0710*/  STL [R1+0x260], R2 ;  /* 0x0002600201007387 */ /* 0x0001e20000100800 */
[----:B------:R-:W-:-:S08]  /*0720*/  IMAD.U32 R17, RZ, RZ, UR5 ;  /* 0x00000005ff117e24 */ /* 0x000fd0000f8e00ff */
[----:B------:R-:W-:Y:S05]  /*0730*/  @P0 BRA `(.L_x_4) ;  /* 0x00000004007c0947 */ /* 0x000fea0003800000 */
[----:B------:R-:W1:Y:S01]  /*0740*/  LDC.64 R12, c[0x0][0x628] ;  /* 0x00018a00ff0c7b82 */ /* 0x000e620000000a00 */
[----:B0-----:R-:W-:Y:S02]  /*0750*/  IMAD.MOV.U32 R2, RZ, RZ, R16 ;  /* 0x000000ffff027224 */ /* 0x001fe400078e0010 */
[----:B------:R-:W-:-:S05]  /*0760*/  IMAD.MOV.U32 R3, RZ, RZ, R19 ;  /* 0x000000ffff037224 */ /* 0x000fca00078e0013 */
[----:B------:R-:W0:Y:S08]  /*0770*/  LDC R10, c[0x0][0x630] ;  /* 0x00018c00ff0a7b82 */ /* 0x000e300000000800 */
[----:B------:R-:W2:Y:S01]  /*0780*/  LDC.64 R14, c[0x0][0x620] ;  /* 0x00018800ff0e7b82 */ /* 0x000ea20000000a00 */
[----:B-1----:R-:W-:-:S04]  /*0790*/  ISETP.NE.U32.AND P0, PT, R12, RZ, PT ;  /* 0x000000ff0c00720c */ /* 0x002fc80003f05070 */
[----:B------:R-:W-:-:S13]  /*07a0*/  ISETP.NE.AND.EX P0, PT, R13, RZ, PT, P0 ;  /* 0x000000ff0d00720c */ /* 0x000fda0003f05300 */
[----:B0-2---:R-:W-:Y:S05]  /*07b0*/  @!P0 BRA `(.L_x_5) ;  /* 0x0000000000288947 */ /* 0x005fea0003800000 */
[----:B------:R-:W0:Y:S02]  /*07c0*/  LDC R9, c[0x0][0x634] ;  /* 0x00018d00ff097b82 */ /* 0x000e240000000800 */
[----:B0-----:R-:W-:-:S05]  /*07d0*/  IADD3 R9, P0, R16, R9, RZ ;  /* 0x0000000910097210 */ /* 0x001fca0007f1e0ff */
[----:B------:R-:W-:-:S04]  /*07e0*/  IMAD.X R11, RZ, RZ, R19, P0 ;  /* 0x000000ffff0b7224 */ /* 0x000fc800000e0613 */
[----:B------:R-:W-:-:S04]  /*07f0*/  IMAD.WIDE.U32 R2, R11, R12, RZ ;  /* 0x0000000c0b027225 */ /* 0x000fc800078e00ff */
[----:B------:R-:W-:-:S04]  /*0800*/  IMAD.WIDE.U32 R6, P0, R9, R13, R2 ;  /* 0x0000000d09067225 */ /* 0x000fc80007800002 */
[----:B------:R-:W-:Y:S01]  /*0810*/  IMAD.WIDE.U32 R2, R9, R12, RZ ;  /* 0x0000000c09027225 */ /* 0x000fe200078e00ff */
[----:B------:R-:W-:-:S03]  /*0820*/  MOV R8, R7 ;  /* 0x0000000700087202 */ /* 0x000fc60000000f00 */
[----:B------:R-:W-:Y:S01]  /*0830*/  IMAD.X R9, RZ, RZ, RZ, P0 ;  /* 0x000000ffff097224 */ /* 0x000fe200000e06ff */
[----:B------:R-:W-:-:S05]  /*0840*/  IADD3 RZ, P0, R3, R6, RZ ;  /* 0x0000000603ff7210 */ /* 0x000fca0007f1e0ff */
[----:B------:R-:W-:-:S08]  /*0850*/  IMAD.WIDE.U32.X R2, R11, R13, R8, P0 ;  /* 0x0000000d0b027225 */ /* 0x000fd000000e0408 */
.L_x_5:
[-CC-:B------:R-:W-:Y:S01]  /*0860*/  SHF.R.U64 R22, R2, R10.reuse, R3.reuse ;  /* 0x0000000a02167219 */ /* 0x180fe20000001203 */
[----:B------:R-:W0:Y:S01]  /*0870*/  LDC R8, c[0x0][0x618] ;  /* 0x00018600ff087b82 */ /* 0x000e220000000800 */
[----:B------:R-:W-:Y:S01]  /*0880*/  SHF.R.U32.HI R2, RZ, R10, R3 ;  /* 0x0000000aff027219 */ /* 0x000fe20000011603 */
[----:B------:R-:W-:Y:S01]  /*0890*/  IMAD.MOV.U32 R3, RZ, RZ, R19 ;  /* 0x000000ffff037224 */ /* 0x000fe200078e0013 */
[----:B------:R-:W-:Y:S01]  /*08a0*/  IADD3 R9, P0, RZ, -R22, RZ ;  /* 0x80000016ff097210 */ /* 0x000fe20007f1e0ff */
[----:B------:R-:W-:Y:S01]  /*08b0*/  ULDC UR4, c[0x0][0x150] ;  /* 0x0000540000047ab9 */ /* 0x000fe20000000800 */
[----:B------:R-:W-:-:S03]  /*08c0*/  I2FP.F32.U32 R5, R4 ;  /* 0x0000000400057245 */ /* 0x000fc60000201000 */
[----:B------:R-:W1:Y:S01]  /*08d0*/  LDC.64 R18, c[0x0][0x640] ;  /* 0x00019000ff127b82 */ /* 0x000e620000000a00 */
[----:B------:R-:W-:Y:S02]  /*08e0*/  IMAD.X R11, RZ, RZ, ~R2, P0 ;  /* 0x000000ffff0b7224 */ /* 0x000fe400000e0e02 */
[----:B------:R-:W-:Y:S01]  /*08f0*/  FMUL R5, R5, UR4 ;  /* 0x0000000405057c20 */ /* 0x000fe20008400000 */
[----:B------:R-:W-:Y:S01]  /*0900*/  IMAD.MOV.U32 R2, RZ, RZ, R16 ;  /* 0x000000ffff027224 */ /* 0x000fe200078e0010 */
[----:B------:R-:W-:Y:S01]  /*0910*/  ULDC UR4, c[0x0][0x154] ;  /* 0x0000550000047ab9 */ /* 0x000fe20000000800 */
[-C--:B------:R-:W-:Y:S02]  /*0920*/  IMAD R6, R11, R14.reuse, RZ ;  /* 0x0000000e0b067224 */ /* 0x080fe400078e02ff */
[C---:B------:R-:W-:Y:S01]  /*0930*/  IMAD.WIDE.U32 R2, R9.reuse, R14, R2 ;  /* 0x0000000e09027225 */ /* 0x040fe200078e0002 */
[----:B------:R-:W2:Y:S01]  /*0940*/  LDC R7, c[0x0][0x144] ;  /* 0x00005100ff077b82 */ /* 0x000ea20000000800 */
[----:B------:R-:W3:Y:S02]  /*0950*/  F2I.U32.TRUNC.NTZ R5, R5 ;  /* 0x0000000500057305 */ /* 0x000ee4000020f000 */
[----:B------:R-:W-:-:S04]  /*0960*/  IMAD R9, R9, R15, R6 ;  /* 0x0000000f09097224 */ /* 0x000fc800078e0206 */
[----:B------:R-:W-:Y:S01]  /*0970*/  IMAD.IADD R3, R3, 0x1, R9 ;  /* 0x0000000103037824 */ /* 0x000fe200078e0209 */
[----:B------:R-:W4:Y:S04]  /*0980*/  LDC R10, c[0x0][0x608] ;  /* 0x00018200ff0a7b82 */ /* 0x000f280000000800 */
[----:B0-----:R-:W-:Y:S02]  /*0990*/  SHF.R.U64 R12, R2, R8, R3 ;  /* 0x00000008020c7219 */ /* 0x001fe40000001203 */
[----:B------:R-:W-:Y:S02]  /*09a0*/  I2FP.F32.U32 R2, R0 ;  /* 0x0000000000027245 */ /* 0x000fe40000201000 */
[----:B------:R-:W0:Y:S01]  /*09b0*/  LDC R15, c[0x0][0x658] ;  /* 0x00019600ff0f7b82 */ /* 0x000e220000000800 */
[----:B-1----:R-:W-:Y:S01]  /*09c0*/  ISETP.NE.U32.AND P0, PT, R18, RZ, PT ;  /* 0x000000ff1200720c */ /* 0x002fe20003f05070 */
[----:B---3--:R-:W-:Y:S01]  /*09d0*/  IMAD.MOV R6, RZ, RZ, -R5 ;  /* 0x000000ffff067224 */ /* 0x008fe200078e0a05 */
[----:B------:R-:W-:Y:S01]  /*09e0*/  SHF.R.U32.HI R5, RZ, R8, R3 ;  /* 0x00000008ff057219 */ /* 0x000fe20000011603 */
[----:B------:R-:W-:Y:S01]  /*09f0*/  FMUL R3, R2, UR4 ;  /* 0x0000000402037c20 */ /* 0x000fe20008400000 */
[----:B------:R-:W-:Y:S01]  /*0a00*/  ISETP.NE.AND.EX P0, PT, R19, RZ, PT, P0 ;  /* 0x000000ff1300720c */ /* 0x000fe20003f05300 */
[----:B------:R-:W-:-:S02]  /*0a10*/  IMAD.MOV.U32 R2, RZ, RZ, -0x1 ;  /* 0xffffffffff027424 */ /* 0x000fc400078e00ff */
[----:B------:R-:W1:Y:S01]  /*0a20*/  LDC R13, c[0x0][0x148] ;  /* 0x00005200ff0d7b82 */ /* 0x000e620000000800 */
[----:B--2---:R-:W-:Y:S01]  /*0a30*/  IMAD R8, R7, R6, R4 ;  /* 0x0000000607087224 */ /* 0x004fe200078e0204 */
[----:B------:R2:W3:Y:S01]  /*0a40*/  F2I.U32.TRUNC.NTZ R11, R3 ;  /* 0x00000003000b7305 */ /* 0x0004e2000020f000 */
[----:B------:R-:W-:-:S05]  /*0a50*/  IMAD.MOV.U32 R6, RZ, RZ, 0x1 ;  /* 0x00000001ff067424 */ /* 0x000fca00078e00ff */
[----:B------:R-:W1:Y:S01]  /*0a60*/  LDC R17, c[0x0][0x600] ;  /* 0x00018000ff117b82 */ /* 0x000e620000000800 */
[-CC-:B----4-:R-:W-:Y:S02]  /*0a70*/  SHF.R.U64 R23, R12, R10.reuse, R5.reuse ;  /* 0x0000000a0c177219 */ /* 0x190fe40000001205 */
[----:B------:R-:W-:-:S05]  /*0a80*/  SHF.R.U32.HI R4, RZ, R10, R5 ;  /* 0x0000000aff047219 */ /* 0x000fca0000011605 */
[----:B------:R-:W4:Y:S01]  /*0a90*/  LDC R14, c[0x0][0x648] ;  /* 0x00019200ff0e7b82 */ /* 0x000f220000000800 */
[-C--:B0-----:R-:W-:Y:S02]  /*0aa0*/  SHF.L.U32 R2, R2, R15.reuse, RZ ;  /* 0x0000000f02027219 */ /* 0x081fe400000006ff */
[-CC-:B------:R-:W-:Y:S02]  /*0ab0*/  SHF.R.U64 R20, R23, R15.reuse, R4.reuse ;  /* 0x0000000f17147219 */ /* 0x180fe40000001204 */
[-C--:B------:R-:W-:Y:S02]  /*0ac0*/  SHF.R.U32.HI R4, RZ, R15.reuse, R4 ;  /* 0x0000000fff047219 */ /* 0x080fe40000011604 */
[----:B------:R-:W-:Y:S01]  /*0ad0*/  LOP3.LUT R10, RZ, R2, RZ, 0x33, !PT ;  /* 0x00000002ff0a7212 */ /* 0x000fe200078e33ff */
[----:B------:R-:W0:Y:S01]  /*0ae0*/  LDC R21, c[0x0][0x638] ;  /* 0x00018e00ff157b82 */ /* 0x000e220000000800 */
[----:B------:R-:W-:Y:S01]  /*0af0*/  SHF.L.U32 R9, R6, R15, RZ ;  /* 0x0000000f06097219 */ /* 0x000fe200000006ff */
[----:B------:R-:W-:Y:S01]  /*0b00*/  IMAD.MOV.U32 R2, RZ, RZ, R20 ;  /* 0x000000ffff027224 */ /* 0x000fe200078e0014 */
[----:B--2---:R-:W-:-:S05]  /*0b10*/  MOV R3, R4 ;  /* 0x0000000400037202 */ /* 0x004fca0000000f00 */
[----:B------:R-:W2:Y:S01]  /*0b20*/  LDC R16, c[0x0][0x610] ;  /* 0x00018400ff107b82 */ /* 0x000ea20000000800 */
[----:B---3--:R-:W-:Y:S05]  /*0b30*/  @!P0 BRA `(.L_x_6) ;  /* 0x0000000000288947 */ /* 0x008fea0003800000 */
[----:B------:R-:W3:Y:S02]  /*0b40*/  LDC R7, c[0x0][0x64c] ;  /* 0x00019300ff077b82 */ /* 0x000ee40000000800 */
[----:B---3--:R-:W-:-:S05]  /*0b50*/  IADD3 R7, P0, R20, R7, RZ ;  /* 0x0000000714077210 */ /* 0x008fca0007f1e0ff */
[----:B------:R-:W-:-:S04]  /*0b60*/  IMAD.X R15, RZ, RZ, R4, P0 ;  /* 0x000000ffff0f7224 */ /* 0x000fc800000e0604 */
[----:B------:R-:W-:-:S04]  /*0b70*/  IMAD.WIDE.U32 R2, R15, R18, RZ ;  /* 0x000000120f027225 */ /* 0x000fc800078e00ff */
[----:B------:R-:W-:-:S04]  /*0b80*/  IMAD.WIDE.U32 R4, P0, R7, R19, R2 ;  /* 0x0000001307047225 */ /* 0x000fc80007800002 */
[----:B------:R-:W-:-:S04]  /*0b90*/  IMAD.WIDE.U32 R2, R7, R18, RZ ;  /* 0x0000001207027225 */ /* 0x000fc800078e00ff */
[----:B------:R-:W-:Y:S01]  /*0ba0*/  IMAD.X R7, RZ, RZ, RZ, P0 ;  /* 0x000000ffff077224 */ /* 0x000fe200000e06ff */
[----:B------:R-:W-:Y:S01]  /*0bb0*/  IADD3 RZ, P0, R3, R4, RZ ;  /* 0x0000000403ff7210 */ /* 0x000fe20007f1e0ff */
[----:B------:R-:W-:-:S04]  /*0bc0*/  IMAD.MOV.U32 R6, RZ, RZ, R5 ;  /* 0x000000ffff067224 */ /* 0x000fc800078e0005 */
[----:B------:R-:W-:-:S08]  /*0bd0*/  IMAD.WIDE.U32.X R2, R15, R19, R6, P0 ;  /* 0x000000130f027225 */ /* 0x000fd000000e0406 */
.L_x_6:
[----:B----4-:R-:W-:Y:S01]  /*0be0*/  SHF.R.U64 R2, R2, R14, R3 ;  /* 0x0000000e02027219 */ /* 0x010fe20000001203 */
[----:B-1----:R-:W-:Y:S01]  /*0bf0*/  VIADD R3, R17, 0xffffffff ;  /* 0xffffffff11037836 */ /* 0x002fe20000000000 */
[----:B------:R-:W-:Y:S01]  /*0c00*/  LOP3.LUT R10, R23, R10, RZ, 0xc0, !PT ;  /* 0x0000000a170a7212 */ /* 0x000fe200078ec0ff */
[----:B------:R-:W-:Y:S01]  /*0c10*/  IMAD.MOV R11, RZ, RZ, -R11 ;  /* 0x000000ffff0b7224 */ /* 0x000fe200078e0a0b */
[----:B------:R-:W-:Y:S01]  /*0c20*/  R2UR UR6, R22 ;  /* 0x00000000160672ca */ /* 0x000fe200000e0000 */
[----:B------:R-:W-:Y:S01]  /*0c30*/  IMAD.MOV R4, RZ, RZ, -R2 ;  /* 0x000000ffff047224 */ /* 0x000fe200078e0a02 */
[----:B------:R-:W-:Y:S01]  /*0c40*/  LOP3.LUT R3, R12, R3, RZ, 0xc0, !PT ;  /* 0x000000030c037212 */ /* 0x000fe200078ec0ff */
[----:B------:R-:W-:Y:S02]  /*0c50*/  @P2 IMAD R8, R13, R11, R0 ;  /* 0x0000000b0d082224 */ /* 0x000fe400078e0200 */
[----:B------:R-:W-:Y:S02]  /*0c60*/  IMAD R9, R9, R2, R10 ;  /* 0x0000000209097224 */ /* 0x000fe400078e020a */
[----:B0-----:R-:W-:-:S02]  /*0c70*/  IMAD R0, R4, R21, R20 ;  /* 0x0000001504007224 */ /* 0x001fc400078e0214 */
[----:B--2---:R-:W-:Y:S02]  /*0c80*/  IMAD R8, R9, R16, R8 ;  /* 0x0000001009087224 */ /* 0x004fe400078e0208 */
[----:B------:R-:W-:Y:S02]  /*0c90*/  IMAD R3, R0, R17, R3 ;  /* 0x0000001100037224 */ /* 0x000fe400078e0203 */
[----:B------:R-:W-:-:S03]  /*0ca0*/  IMAD.MOV.U32 R6, RZ, RZ, 0x1 ;  /* 0x00000001ff067424 */ /* 0x000fc600078e00ff */
[----:B------:R-:W-:Y:S02]  /*0cb0*/  SEL R0, R3, R8, !P2 ;  /* 0x0000000803007207 */ /* 0x000fe40005000000 */
[----:B------:R-:W-:Y:S02]  /*0cc0*/  SEL R8, R8, R3, !P2 ;  /* 0x0000000308087207 */ /* 0x000fe40005000000 */
[----:B------:R-:W-:Y:S01]  /*0cd0*/  R2UR UR5, R0 ;  /* 0x00000000000572ca */ /* 0x000fe200000e0000 */
[----:B------:R-:W-:Y:S01]  /*0ce0*/  IMAD.U32 R0, RZ, RZ, UR6 ;  /* 0x00000006ff007e24 */ /* 0x000fe2000f8e00ff */
[----:B------:R-:W-:-:S04]  /*0cf0*/  R2UR UR4, R8 ;  /* 0x00000000080472ca */ /* 0x000fc800000e0000 */
[----:B------:R1:W-:Y:S07]  /*0d00*/  STL [R1+0x260], R0 ;  /* 0x0002600001007387 */ /* 0x0003ee0000100800 */
[----:B------:R-:W-:Y:S02]  /*0d10*/  MOV R17, UR5 ;  /* 0x0000000500117c02 */ /* 0x000fe40008000f00 */
[----:B------:R-:W-:-:S07]  /*0d20*/  IMAD.U32 R18, RZ, RZ, UR4 ;  /* 0x00000004ff127e24 */ /* 0x000fce000f8e00ff */
.L_x_4:
[----:B------:R-:W-:-:S08]  /*0d30*/  NOP ;  /* 0x0000000000007918 */ /* 0x000fd00000000000 */
[----:B------:R-:W2:Y:S02]  /*0d40*/  USETMAXREG.TRY_ALLOC.CTAPOOL UP0, 0xf0 ;  /* 0x000000f0000079c8 */ /* 0x000ea40008000600 */
[----:B--2---:R-:W-:-:S13]  /*0d50*/  PLOP3.LUT P0, PT, PT, PT, UP0, 0x80, 0x0 ;  /* 0x000000000000781c */ /* 0x004fda0003f0f008 */
[----:B------:R-:W-:Y:S05]  /*0d60*/  @!P0 BRA `(.L_x_4) ;  /* 0xfffffffc00f08947 */ /* 0x000fea000383ffff */
[----:B------:R-:W-:Y:S01]  /*0d70*/  ULDC.64 UR4, c[0x0][0x598] ;  /* 0x0001660000047ab9 */ /* 0x000fe20000000a00 */
[----:B------:R-:W-:Y:S01]  /*0d80*/  ULDC.64 UR36, c[0x0][0x208] ;  /* 0x0000820000247ab9 */ /* 0x000fe20000000a00 */
[----:B------:R-:W-:-:S04]  /*0d90*/  ISETP.NE.U32.AND P0, PT, RZ, UR4, PT ;  /* 0x00000004ff007c0c */ /* 0x000fc8000bf05070 */
[----:B------:R-:W-:-:S13]  /*0da0*/  ISETP.NE.AND.EX P0, PT, RZ, UR5, PT, P0 ;  /* 0x00000005ff007c0c */ /* 0x000fda000bf05300 */
[----:B------:R-:W-:Y:S05]  /*0db0*/  @!P0 BRA `(.L_x_7) ;  /* 0x00000000001c8947 */ /* 0x000fea0003800000 */
[----:B0-----:R-:W0:Y:S02]  /*0dc0*/  LDC.64 R2, c[0x0][0x598] ;  /* 0x00016600ff027b82 */ /* 0x001e240000000a00 */
[----:B0-----:R-:W2:Y:S02]  /*0dd0*/  LDG.E.64 R2, desc[UR36][R2.64] ;  /* 0x0000002402027981 */ /* 0x001ea4000c1e1b00 */
[----:B--2---:R-:W-:-:S04]  /*0de0*/  ISETP.NE.U32.AND P0, PT, R2, RZ, PT ;  /* 0x000000ff0200720c */ /* 0x004fc80003f05070 */
[----:B------:R-:W-:-:S13]  /*0df0*/  ISETP.NE.AND.EX P0, PT, R3, RZ, PT, P0 ;  /* 0x000000ff0300720c */ /* 0x000fda0003f05300 */
[----:B------:R-:W-:Y:S05]  /*0e00*/  @!P0 BRA `(.L_x_7) ;  /* 0x0000000000088947 */ /* 0x000fea0003800000 */
[----:B------:R0:W5:Y:S01]  /*0e10*/  LD.E R2, desc[UR36][R2.64] ;  /* 0x0000002402027980 */ /* 0x000162000c101900 */
[----:B------:R-:W-:Y:S05]  /*0e20*/  BRA `(.L_x_8) ;  /* 0x0000000000247947 */ /* 0x000fea0003800000 */
.L_x_7:
[----:B------:R-:W-:Y:S02]  /*0e30*/  ULDC.64 UR4, c[0x0][0x588] ;  /* 0x0001620000047ab9 */ /* 0x000fe40000000a00 */
[----:B------:R-:W-:-:S04]  /*0e40*/  ISETP.NE.U32.AND P0, PT, RZ, UR4, PT ;  /* 0x00000004ff007c0c */ /* 0x000fc8000bf05070 */
[----:B------:R-:W-:-:S13]  /*0e50*/  ISETP.NE.AND.EX P0, PT, RZ, UR5, PT, P0 ;  /* 0x00000005ff007c0c */ /* 0x000fda000bf05300 */
[----:B------:R-:W-:Y:S05]  /*0e60*/  @!P0 BRA `(.L_x_9) ;  /* 0x00000000000c8947 */ /* 0x000fea0003800000 */
[----:B0-----:R-:W0:Y:S02]  /*0e70*/  LDC.64 R2, c[0x0][0x588] ;  /* 0x00016200ff027b82 */ /* 0x001e240000000a00 */
[----:B0-----:R2:W5:Y:S01]  /*0e80*/  LDG.E R2, desc[UR36][R2.64] ;  /* 0x0000002402027981 */ /* 0x001562000c1e1900 */
[----:B------:R-:W-:Y:S05]  /*0e90*/  BRA `(.L_x_8) ;  /* 0x0000000000087947 */ /* 0x000fea0003800000 */
.L_x_9:
[----:B------:R-:W-:Y:S02]  /*0ea0*/  ULDC UR4, c[0x0][0x580] ;  /* 0x0001600000047ab9 */ /* 0x000fe40000000800 */
[----:B0-----:R-:W-:-:S07]  /*0eb0*/  IMAD.U32 R2, RZ, RZ, UR4 ;  /* 0x00000004ff027e24 */ /* 0x001fce000f8e00ff */
.L_x_8:
[----:B------:R-:W-:Y:S02]  /*0ec0*/  ULDC.64 UR4, c[0x0][0x5a0] ;  /* 0x0001680000047ab9 */ /* 0x000fe40000000a00 */
[----:B------:R-:W-:-:S04]  /*0ed0*/  ISETP.NE.U32.AND P0, PT, RZ, UR4, PT ;  /* 0x00000004ff007c0c */ /* 0x000fc8000bf05070 */
[----:B------:R-:W-:-:S13]  /*0ee0*/  ISETP.NE.AND.EX P0, PT, RZ, UR5, PT, P0 ;  /* 0x00000005ff007c0c */ /* 0x000fda000bf05300 */
[----:B------:R-:W-:Y:S05]  /*0ef0*/  @!P0 BRA `(.L_x_10) ;  /* 0x00000000001c8947 */ /* 0x000fea0003800000 */
[----:B------:R-:W3:Y:S02]  /*0f00*/  LDC.64 R4, c[0x0][0x5a0] ;  /* 0x00016800ff047b82 */ /* 0x000ee40000000a00 */
[----:B---3--:R-:W3:Y:S02]  /*0f10*/  LDG.E.64 R4, desc[UR36][R4.64] ;  /* 0x0000002404047981 */ /* 0x008ee4000c1e1b00 */
[----:B---3--:R-:W-:-:S04]  /*0f20*/  ISETP.NE.U32.AND P0, PT, R4, RZ, PT ;  /* 0x000000ff0400720c */ /* 0x008fc80003f05070 */
[----:B------:R-:W-:-:S13]  /*0f30*/  ISETP.NE.AND.EX P0, PT, R5, RZ, PT, P0 ;  /* 0x000000ff0500720c */ /* 0x000fda0003f05300 */
[----:B------:R-:W-:Y:S05]  /*0f40*/  @!P0 BRA `(.L_x_10) ;  /* 0x0000000000088947 */ /* 0x000fea0003800000 */
[----:B------:R3:W5:Y:S01]  /*0f50*/  LD.E R16, desc[UR36][R4.64] ;  /* 0x0000002404107980 */ /* 0x000762000c101900 */
[----:B------:R-:W-:Y:S05]  /*0f60*/  BRA `(.L_x_11) ;  /* 0x0000000000247947 */ /* 0x000fea0003800000 */
.L_x_10:
[----:B------:R-:W-:Y:S02]  /*0f70*/  ULDC.64 UR4, c[0x0][0x590] ;  /* 0x0001640000047ab9 */ /* 0x000fe40000000a00 */
[----:B------:R-:W-:-:S04]  /*0f80*/  ISETP.NE.U32.AND P0, PT, RZ, UR4, PT ;  /* 0x00000004ff007c0c */ /* 0x000fc8000bf05070 */
[----:B------:R-:W-:-:S13]  /*0f90*/  ISETP.NE.AND.EX P0, PT, RZ, UR5, PT, P0 ;  /* 0x00000005ff007c0c */ /* 0x000fda000bf05300 */
[----:B------:R-:W-:Y:S05]  /*0fa0*/  @!P0 BRA `(.L_x_12) ;  /* 0x00000000000c8947 */ /* 0x000fea0003800000 */
[----:B------:R-:W3:Y:S02]  /*0fb0*/  LDC.64 R4, c[0x0][0x590] ;  /* 0x00016400ff047b82 */ /* 0x000ee40000000a00 */
[----:B---3--:R4:W5:Y:S01]  /*0fc0*/  LDG.E R16, desc[UR36][R4.64] ;  /* 0x0000002404107981 */ /* 0x008962000c1e1900 */
[----:B------:R-:W-:Y:S05]  /*0fd0*/  BRA `(.L_x_11) ;  /* 0x0000000000087947 */ /* 0x000fea0003800000 */
.L_x_12:
[----:B------:R-:W-:Y:S02]  /*0fe0*/  ULDC UR4, c[0x0][0x584] ;  /* 0x0001610000047ab9 */ /* 0x000fe40000000800 */
[----:B------:R-:W-:-:S07]  /*0ff0*/  IMAD.U32 R16, RZ, RZ, UR4 ;  /* 0x00000004ff107e24 */ /* 0x000fce000f8e00ff */
.L_x_11:
[----:B------:R-:W-:-:S13]  /*1000*/  LOP3.LUT P0, RZ, R6, 0xff, RZ, 0xc0, !PT ;  /* 0x000000ff06ff7812 */ /* 0x000fda000780c0ff */
[----:B------:R-:W-:Y:S05]  /*1010*/  @!P0 EXIT ;  /* 0x000000000000894d */ /* 0x000fea0003800000 */
[----:B------:R-:W-:Y:S02]  /*1020*/  ULDC UR4, c[0x0][0x28c] ;  /* 0x0000a30000047ab9 */ /* 0x000fe40000000800 */
[----:B------:R-:W-:-:S04]  /*1030*/  UIADD3 UR4, UR4, 0x1f, URZ ;  /* 0x0000001f04047890 */ /* 0x000fc8000fffe03f */
[----:B------:R-:W-:-:S04]  /*1040*/  USHF.R.S32.HI UR5, URZ, 0x1f, UR4 ;  /* 0x0000001f3f057899 */ /* 0x000fc80008011404 */
[----:B------:R-:W-:-:S03]  /*1050*/  ULEA.HI UR5, UR5, UR4, URZ, 0x5 ;  /* 0x0000000405057291 */ /* 0x000fc6000f8f283f */
[----:B------:R-:W-:Y:S01]  /*1060*/  UMOV UR4, URZ ;  /* 0x0000003f00047c82 */ /* 0x000fe20008000000 */
[----:B------:R-:W-:Y:S01]  /*1070*/  USHF.R.S32.HI UR6, URZ, 0x5, UR5 ;  /* 0x000000053f067899 */ /* 0x000fe20008011405 */
[----:B0-2---:R-:W-:Y:S02]  /*1080*/  IMAD.U32 R3, RZ, RZ, UR4 ;  /* 0x00000004ff037e24 */ /* 0x005fe4000f8e00ff */
[----:B------:R-:W-:Y:S02]  /*1090*/  UMOV UR5, URZ ;  /* 0x0000003f00057c82 */ /* 0x000fe40008000000 */
[----:B-1----:R-:W-:Y:S02]  /*10a0*/  IMAD.U32 R0, RZ, RZ, UR5 ;  /* 0x00000005ff007e24 */ /* 0x002fe4000f8e00ff */
[----:B---34-:R-:W-:-:S05]  /*10b0*/  IMAD.U32 R4, RZ, RZ, UR6 ;  /* 0x00000006ff047e24 */ /* 0x018fca000f8e00ff */
[----:B------:R0:W-:Y:S04]  /*10c0*/  STL [R1+0x290], R4 ;  /* 0x0002900401007387 */ /* 0x0001e80000100800 */
[----:B------:R0:W-:Y:S04]  /*10d0*/  STL [R1+0x28c], R0 ;  /* 0x00028c0001007387 */ /* 0x0001e80000100800 */
[----:B------:R0:W-:Y:S02]  /*10e0*/  STL [R1+0x288], R3 ;  /* 0x0002880301007387 */ /* 0x0001e40000100800 */
.L_x_722:
[----:B0-----:R-:W0:Y:S01]  /*10f0*/  S2R R0, SR_TID.X ;  /* 0x0000000000007919 */ /* 0x001e220000002100 */
[----:B------:R-:W1:Y:S01]  /*1100*/  S2UR UR6, SR_CgaCtaId ;  /* 0x00000000000679c3 */ /* 0x000e620000008800 */
[----:B------:R-:W-:Y:S02]  /*1110*/  UMOV UR39, 0x400 ;  /* 0x0000040000277882 */ /* 0x000fe40000000000 */
[----:B-1----:R-:W-:Y:S01]  /*1120*/  ULEA UR39, UR6, UR39, 0x18 ;  /* 0x0000002706277291 */ /* 0x002fe2000f8ec03f */
[----:B0-----:R-:W-:-:S04]  /*1130*/  LOP3.LUT R0, R0, 0x80, RZ, 0xc0, !PT ;  /* 0x0000008000007812 */ /* 0x001fc800078ec0ff */
[----:B------:R-:W-:-:S06]  /*1140*/  SHF.R.U32.HI R0, RZ, 0x7, R0 ;  /* 0x00000007ff007819 */ /* 0x000fcc0000011600 */
[----:B------:R-:W0:Y:S02]  /*1150*/  SHFL.IDX PT, R0, R0, RZ, 0x1f ;  /* 0x00001fff00007589 */ /* 0x000e2400000e0000 */
[----:B0-----:R-:W-:-:S13]  /*1160*/  R2UR UR4, R0 ;  /* 0x00000000000472ca */ /* 0x001fda00000e0000 */
[----:B------:R-:W-:-:S04]  /*1170*/  ULEA.HI UR5, UR4, UR4, URZ, 0x1 ;  /* 0x0000000404057291 */ /* 0x000fc8000f8f083f */
[----:B------:R-:W-:-:S04]  /*1180*/  ULOP3.LUT UR5, UR5, 0xffffe, URZ, 0xc0, !UPT ;  /* 0x000ffffe05057892 */ /* 0x000fc8000f8ec03f */
[----:B------:R-:W-:-:S03]  /*1190*/  UIADD3 UR5, UR4, -UR5, URZ ;  /* 0x8000000504057290 */ /* 0x000fc6000fffe03f */
[----:B------:R-:W-:Y:S01]  /*11a0*/  ULDC UR4, c[0x0][0x28c] ;  /* 0x0000a30000047ab9 */ /* 0x000fe20000000800 */
[----:B------:R-:W-:Y:S01]  /*11b0*/  ULEA UR5, UR5, UR39, 0xc ;  /* 0x0000002705057291 */ /* 0x000fe2000f8e603f */
[----:B------:R-:W-:-:S03]  /*11c0*/  ISETP.LT.AND P0, PT, RZ, UR4, PT ;  /* 0x00000004ff007c0c */ /* 0x000fc6000bf01270 */
[----:B------:R-:W-:-:S04]  /*11d0*/  UIADD3 UR5, UR5, 0x100, URZ ;  /* 0x0000010005057890 */ /* 0x000fc8000fffe03f */
[----:B------:R-:W-:-:S04]  /*11e0*/  USHF.R.U32.HI UR5, URZ, 0x4, UR5 ;  /* 0x000000043f057899 */ /* 0x000fc80008011605 */
[----:B------:R-:W-:Y:S02]  /*11f0*/  ULOP3.LUT UR60, UR5, 0x3fff, URZ, 0xc0, !UPT ;  /* 0x00003fff053c7892 */ /* 0x000fe4000f8ec03f */
[----:B---34-:R-:W-:Y:S10]  /*1200*/  @P0 BRA `(.L_x_13) ;  /* 0x0000000000400947 */ /* 0x018ff40003800000 */
[----:B------:R-:W-:Y:S01]  /*1210*/  MOV R0, 0x0 ;  /* 0x0000000000007802 */ /* 0x000fe20000000f00 */
[----:B------:R-:W-:Y:S01]  /*1220*/  ULDC.64 UR4, c[0x4][0x68] ;  /* 0x01001a0000047ab9 */ /* 0x000fe20000000a00 */
[----:B------:R-:W-:Y:S01]  /*1230*/  ULDC.64 UR6, c[0x4][0x8] ;  /* 0x0100020000067ab9 */ /* 0x000fe20000000a00 */
[----:B------:R-:W-:Y:S01]  /*1240*/  IMAD.U32 R4, RZ, RZ, UR4 ;  /* 0x00000004ff047e24 */ /* 0x000fe2000f8e00ff */
[----:B------:R0:W1:Y:S01]  /*1250*/  LDC.64 R14, c[0x4][R0] ;  /* 0x01000000000e7b82 */ /* 0x0000620000000a00 */
[----:B------:R-:W-:Y:S01]  /*1260*/  IMAD.U32 R5, RZ, RZ, UR5 ;  /* 0x00000005ff057e24 */ /* 0x000fe2000f8e00ff */
[----:B------:R-:W-:Y:S01]  /*1270*/  ULDC.64 UR4, c[0x4][0x70] ;  /* 0x01001c0000047ab9 */ /* 0x000fe20000000a00 */
[----:B------:R-:W-:Y:S01]  /*1280*/  IMAD.U32 R10, RZ, RZ, UR6 ;  /* 0x00000006ff0a7e24 */ /* 0x000fe2000f8e00ff */
[----:B------:R-:W-:Y:S01]  /*1290*/  MOV R6, UR4 ;  /* 0x0000000400067c02 */ /* 0x000fe20008000f00 */
[----:B------:R-:W-:Y:S02]  /*12a0*/  IMAD.U32 R7, RZ, RZ, UR5 ;  /* 0x00000005ff077e24 */ /* 0x000fe4000f8e00ff */
[----:B------:R-:W-:-:S02]  /*12b0*/  IMAD.U32 R11, RZ, RZ, UR7 ;  /* 0x00000007ff0b7e24 */ /* 0x000fc4000f8e00ff */
[----:B------:R-:W-:Y:S02]  /*12c0*/  IMAD.MOV.U32 R8, RZ, RZ, 0x1e1 ;  /* 0x000001e1ff087424 */ /* 0x000fe400078e00ff */
[----:B------:R-:W-:Y:S02]  /*12d0*/  IMAD.MOV.U32 R12, RZ, RZ, 0x1 ;  /* 0x00000001ff0c7424 */ /* 0x000fe400078e00ff */
[----:B0-----:R-:W-:-:S07]  /*12e0*/  IMAD.MOV.U32 R13, RZ, RZ, RZ ;  /* 0x000000ffff0d7224 */ /* 0x001fce00078e00ff */
[----:B------:R-:W-:-:S07]  /*12f0*/  LEPC R20, `(.L_x_13) ;  /* 0x000000001014794e */ /* 0x000fce0000000000 */
[----:B-1---5:R-:W-:Y:S05]  /*1300*/  CALL.ABS.NOINC R14 ;  /* 0x000000000e007343 */ /* 0x022fea0003c00000 */
.L_x_13:
[----:B------:R-:W2:Y:S02]  /*1310*/  LDL R19, [R1+0x25c] ;  /* 0x00025c0001137983 */ /* 0x000ea40000100800 */
[----:B--2---:R-:W-:-:S13]  /*1320*/  R2UR UR4, R19 ;  /* 0x00000000130472ca */ /* 0x004fda00000e0000 */
[----:B------:R-:W-:-:S06]  /*1330*/  ULOP3.LUT UR4, UR4, 0x1, URZ, 0xfc, !UPT ;  /* 0x0000000104047892 */ /* 0x000fcc000f8efc3f */
[----:B------:R-:W-:-:S05]  /*1340*/  IMAD.U32 R0, RZ, RZ, UR4 ;  /* 0x00000004ff007e24 */ /* 0x000fca000f8e00ff */
[----:B------:R-:W-:-:S13]  /*1350*/  ISETP.NE.AND P0, PT, R0, 0x3, PT ;  /* 0x000000030000780c */ /* 0x000fda0003f05270 */
[----:B------:R-:W-:Y:S05]  /*1360*/  @!P0 BRA `(.L_x_14) ;  /* 0x0000000000048947 */ /* 0x000fea0003800000 */
[----:B------:R-:W-:Y:S01]  /*1370*/  BPT.TRAP 0x1 ;  /* 0x000000040000795c */ /* 0x000fe20000300000 */
.L_x_14:
[----:B------:R-:W2:Y:S04]  /*1380*/  LDL R3, [R1+0x288] ;  /* 0x0002880001037983 */ /* 0x000ea80000100800 */
[----:B------:R-:W3:Y:S01]  /*1390*/  LDL R0, [R1+0x28c] ;  /* 0x00028c0001007983 */ /* 0x000ee20000100800 */
[----:B--2---:R-:W-:Y:S02]  /*13a0*/  R2UR UR5, R3 ;  /* 0x00000000030572ca */ /* 0x004fe400000e0000 */
[----:B---3--:R-:W-:-:S11]  /*13b0*/  R2UR UR4, R0 ;  /* 0x00000000000472ca */ /* 0x008fd600000e0000 */
[----:B------:R-:W-:Y:S02]  /*13c0*/  IMAD.U32 R3, RZ, RZ, UR5 ;  /* 0x00000005ff037e24 */ /* 0x000fe4000f8e00ff */
[----:B------:R-:W-:-:S03]  /*13d0*/  MOV R0, UR4 ;  /* 0x0000000400007c02 */ /* 0x000fc60008000f00 */
[----:B------:R-:W-:Y:S02]  /*13e0*/  LEA R3, R3, UR39, 0x3 ;  /* 0x0000002703037c11 */ /* 0x000fe4000f8e18ff */
[----:B------:R-:W-:-:S04]  /*13f0*/  SHF.L.U32 R0, R0, 0x1f, RZ ;  /* 0x0000001f00007819 */ /* 0x000fc800000006ff */
[----:B------:R0:W1:Y:S01]  /*1400*/  SYNCS.PHASECHK.TRANS64.TRYWAIT P1, [R3+URZ], R0 ;  /* 0x00000000030075a7 */ /* 0x000062000802017f */
[----:B------:R-:W-:Y:S05]  /*1410*/  @!P0 BRA `(.L_x_15) ;  /* 0x0000000000048947 */ /* 0x000fea0003800000 */
[----:B------:R-:W-:Y:S01]  /*1420*/  BPT.TRAP 0x1 ;  /* 0x000000040000795c */ /* 0x000fe20000300000 */
.L_x_15:
[----:B-1----:R-:W-:Y:S05]  /*1430*/  @P1 BRA `(.L_x_16) ;  /* 0x0000000000081947 */ /* 0x002fea0003800000 */
[----:B------:R-:W1:Y:S02]  /*1440*/  SYNCS.PHASECHK.TRANS64.TRYWAIT P1, [R3+URZ], R0 ;  /* 0x00000000030075a7 */ /* 0x000e64000802017f */
[----:B-1----:R-:W-:Y:S05]  /*1450*/  @!P1 BRA `(.L_x_17) ;  /* 0x0000028000349947 */ /* 0x002fea0003800000 */
.L_x_16:
[----:B------:R-:W2:Y:S02]  /*1460*/  LDL R4, [R1+0x290] ;  /* 0x0002900001047983 */ /* 0x000ea40000100800 */
[----:B--2---:R-:W-:-:S13]  /*1470*/  R2UR UR5, R4 ;  /* 0x00000000040572ca */ /* 0x004fda00000e0000 */
[----:B------:R-:W-:-:S04]  /*1480*/  UISETP.LT.AND UP0, UPT, UR5, 0x1, UPT ;  /* 0x000000010500788c */ /* 0x000fc8000bf01270 */
[----:B------:R-:W-:-:S06]  /*1490*/  USEL UR4, UR5, 0x1, UP0 ;  /* 0x0000000105047887 */ /* 0x000fcc0008000000 */
[----:B------:R-:W-:-:S05]  /*14a0*/  IMAD.U32 R5, RZ, RZ, UR4 ;  /* 0x00000004ff057e24 */ /* 0x000fca000f8e00ff */
[----:B------:R-:W-:Y:S01]  /*14b0*/  IADD3 R5, -R5, UR5, RZ ;  /* 0x0000000505057c10 */ /* 0x000fe2000fffe1ff */
[----:B------:R-:W-:Y:S05]  /*14c0*/  WARPSYNC.ALL ;  /* 0x0000000000007948 */ /* 0x000fea0003800000 */
[----:B------:R-:W-:Y:S01]  /*14d0*/  ISETP.GE.AND P1, PT, R5, 0x1, PT ;  /* 0x000000010500780c */ /* 0x000fe20003f26270 */
[----:B------:R-:W-:Y:S04]  /*14e0*/  STL [R1+0x328], R18 ;  /* 0x0003281201007387 */ /* 0x000fe80000100800 */
[----:B------:R-:W-:Y:S04]  /*14f0*/  STL [R1+0x324], R17 ;  /* 0x0003241101007387 */ /* 0x000fe80000100800 */
[----:B-----5:R2:W-:Y:S04]  /*1500*/  STL [R1+0x320], R16 ;  /* 0x0003201001007387 */ /* 0x0205e80000100800 */
[----:B------:R3:W-:Y:S04]  /*1510*/  STL [R1+0x31c], R5 ;  /* 0x00031c0501007387 */ /* 0x0007e80000100800 */
[----:B------:R4:W-:Y:S04]  /*1520*/  STL [R1+0x318], R2 ;  /* 0x0003180201007387 */ /* 0x0009e80000100800 */
[----:B------:R-:W2:Y:S01]  /*1530*/  LDL R11, [R1+0x288] ;  /* 0x00028800010b7983 */ /* 0x000ea20000100800 */
[----:B------:R-:W-:Y:S01]  /*1540*/  UIADD3 UR4, UR39, 0x28100, URZ ;  /* 0x0002810027047890 */ /* 0x000fe2000fffe03f */
[----:B------:R-:W-:Y:S01]  /*1550*/  WARPGROUP.ARRIVE ;  /* 0x00000000000079c5 */ /* 0x000fe20000000000 */
[----:B------:R-:W-:Y:S01]  /*1560*/  ULOP3.LUT UR60, UR60, 0x10000, URZ, 0xfc, !UPT ;  /* 0x000100003c3c7892 */ /* 0x000fe2000f8efc3f */
[----:B------:R-:W-:Y:S01]  /*1570*/  MOV R6, UR39 ;  /* 0x0000002700067c02 */ /* 0x000fe20008000f00 */
[----:B------:R-:W-:Y:S01]  /*1580*/  USHF.R.U32.HI UR4, URZ, 0x4, UR4 ;  /* 0x000000043f047899 */ /* 0x000fe20008011604 */
[----:B01----:R-:W-:Y:S01]  /*1590*/  MOV R3, UR37 ;  /* 0x0000002500037c02 */ /* 0x003fe20008000f00 */
[----:B------:R-:W-:Y:S01]  /*15a0*/  UMOV UR25, 0x80000020 ;  /* 0x8000002000197882 */ /* 0x000fe20000000000 */
[----:B------:R-:W-:Y:S01]  /*15b0*/  UMOV UR27, 0x80000020 ;  /* 0x80000020001b7882 */ /* 0x000fe20000000000 */
[----:B------:R-:W-:Y:S01]  /*15c0*/  ULOP3.LUT UR4, UR4, 0x3fff, URZ, 0xc0, !UPT ;  /* 0x00003fff04047892 */ /* 0x000fe2000f8ec03f */
[----:B------:R-:W-:Y:S01]  /*15d0*/  MOV R0, UR36 ;  /* 0x0000002400007c02 */ /* 0x000fe20008000f00 */
[----:B------:R-:W-:Y:S01]  /*15e0*/  UMOV UR29, UR25 ;  /* 0x00000019001d7c82 */ /* 0x000fe20008000000 */
[----:B------:R-:W-:Y:S01]  /*15f0*/  UMOV UR31, 0x80000020 ;  /* 0x80000020001f7882 */ /* 0x000fe20000000000 */
[----:B------:R-:W-:Y:S01]  /*1600*/  ULOP3.LUT UR61, UR4, 0x10000, URZ, 0xfc, !UPT ;  /* 0x00010000043d7892 */ /* 0x000fe2000f8efc3f */
[----:B------:R-:W-:Y:S01]  /*1610*/  UMOV UR5, UR25 ;  /* 0x0000001900057c82 */ /* 0x000fe20008000000 */
[----:B------:R-:W-:Y:S01]  /*1620*/  UMOV UR7, 0x80000020 ;  /* 0x8000002000077882 */ /* 0x000fe20000000000 */
        /* <DEDUP_REMOVED lines=11> */
[----:B------:R-:W-:Y:S01]  /*16e0*/  UMOV UR49, UR25 ;  /* 0x0000001900317c82 */ /* 0x000fe20008000000 */
[----:B------:R-:W-:Y:S01]  /*16f0*/  UMOV UR51, 0x80000020 ;  /* 0x8000002000337882 */ /* 0x000fe20000000000 */
[----:B------:R-:W-:Y:S01]  /*1700*/  UMOV UR41, UR25 ;  /* 0x0000001900297c82 */ /* 0x000fe20008000000 */
[----:B------:R-:W-:Y:S01]  /*1710*/  UMOV UR43, 0x80000020 ;  /* 0x80000020002b7882 */ /* 0x000fe20000000000 */
[----:B------:R-:W-:Y:S01]  /*1720*/  UMOV UR47, UR51 ;  /* 0x00000033002f7c82 */ /* 0x000fe20008000000 */
[----:B--2---:R-:W-:Y:S01]  /*1730*/  R2UR UR6, R11 ;  /* 0x000000000b0672ca */ /* 0x004fe200000e0000 */
[----:B------:R0:W-:-:S12]  /*1740*/  STL [R1+0x32c], R11 ;  /* 0x00032c0b01007387 */ /* 0x0001d80000100800 */
[----:B------:R-:W-:Y:S02]  /*1750*/  ULEA UR11, UR6, UR60, 0xb ;  /* 0x0000003c060b7291 */ /* 0x000fe4000f8e583f */
[----:B------:R-:W-:-:S04]  /*1760*/  UIMAD UR38, UR6, 0x2c0, UR61 ;  /* 0x000002c0062678a4 */ /* 0x000fc8000f8e023d */
[----:B------:R-:W-:Y:S01]  /*1770*/  UIADD3 UR30, UR38, 0x40, URZ ;  /* 0x00000040261e7890 */ /* 0x000fe2000fffe03f */
[----:B------:R-:W-:Y:S02]  /*1780*/  UMOV UR24, UR11 ;  /* 0x0000000b00187c82 */ /* 0x000fe40008000000 */
[----:B------:R-:W-:Y:S01]  /*1790*/  UMOV UR26, UR38 ;  /* 0x00000026001a7c82 */ /* 0x000fe20008000000 */
[----:B------:R-:W-:Y:S01]  /*17a0*/  UMOV UR28, UR24 ;  /* 0x00000018001c7c82 */ /* 0x000fe20008000000 */
[----:B------:R-:W-:Y:S01]  /*17b0*/  HGMMA.64x16x16.F32.BF16 R24, gdesc[UR24], RZ, !UPT, gsb0 ;  /* 0x00200000181879f0 */ /* 0x000fe2000c0018ff */
[----:B------:R-:W-:Y:S02]  /*17c0*/  UIADD3 UR6, UR38, 0x80, URZ ;  /* 0x0000008026067890 */ /* 0x000fe4000fffe03f */
[----:B------:R-:W-:Y:S01]  /*17d0*/  MOV R4, UR38 ;  /* 0x0000002600047c02 */ /* 0x000fe20008000f00 */
[----:B------:R-:W-:Y:S01]  /*17e0*/  UMOV UR4, UR24 ;  /* 0x0000001800047c82 */ /* 0x000fe20008000000 */
[----:B------:R-:W-:Y:S01]  /*17f0*/  UIADD3 UR22, UR38, 0xc0, URZ ;  /* 0x000000c026167890 */ /* 0x000fe2000fffe03f */
        /* <DEDUP_REMOVED lines=11> */
[----:B------:R-:W-:Y:S01]  /*18b0*/  UMOV UR8, UR24 ;  /* 0x0000001800087c82 */ /* 0x000fe20008000000 */
[----:B------:R-:W-:Y:S01]  /*18c0*/  UMOV UR11, 0x80000020 ;  /* 0x80000020000b7882 */ /* 0x000fe20000000000 */
[----:B------:R-:W-:Y:S01]  /*18d0*/  UIADD3 UR50, UR38, 0x240, URZ ;  /* 0x0000024026327890 */ /* 0x000fe2000fffe03f */
[----:B------:R-:W-:Y:S01]  /*18e0*/  UMOV UR48, UR24 ;  /* 0x0000001800307c82 */ /* 0x000fe20008000000 */
[----:B------:R-:W-:Y:S01]  /*18f0*/  UIADD3 UR42, UR38, 0x280, URZ ;  /* 0x00000280262a7890 */ /* 0x000fe2000fffe03f */
[----:B------:R-:W-:Y:S01]  /*1900*/  UMOV UR40, UR24 ;  /* 0x0000001800287c82 */ /* 0x000fe20008000000 */
[----:B------:R-:W-:-:S03]  /*1910*/  UMOV UR58, UR10 ;  /* 0x0000000a003a7c82 */ /* 0x000fc60008000000 */
[----:B------:R-:W-:Y:S01]  /*1920*/  UMOV UR46, UR50 ;  /* 0x00000032002e7c82 */ /* 0x000fe20008000000 */
[----:B------:R-:W-:Y:S01]  /*1930*/  UMOV UR59, UR11 ;  /* 0x0000000b003b7c82 */ /* 0x000fe20008000000 */
[----:B------:R-:W-:Y:S01]  /*1940*/  UMOV UR38, UR18 ;  /* 0x0000001200267c82 */ /* 0x000fe20008000000 */
[----:B------:R-:W-:Y:S02]  /*1950*/  WARPGROUP.DEPBAR.LE gsb0, 0x0 ;  /* 0x00008000000079c5 */ /* 0x000fe40000010000 */
[----:B------:R-:W-:Y:S01]  /*1960*/  IMAD.MOV.U32 R22, RZ, RZ, R24 ;  /* 0x000000ffff167224 */ /* 0x000fe200078e0018 */
[----:B------:R-:W-:Y:S01]  /*1970*/  MOV R12, R31 ;  /* 0x0000001f000c7202 */ /* 0x000fe20000000f00 */
[----:B------:R-:W-:Y:S02]  /*1980*/  IMAD.MOV.U32 R21, RZ, RZ, R25 ;  /* 0x000000ffff157224 */ /* 0x000fe400078e0019 */
[----:B------:R-:W-:Y:S02]  /*1990*/  IMAD.MOV.U32 R20, RZ, RZ, R26 ;  /* 0x000000ffff147224 */ /* 0x000fe400078e001a */
[----:B------:R-:W-:-:S02]  /*19a0*/  IMAD.MOV.U32 R19, RZ, RZ, R27 ;  /* 0x000000ffff137224 */ /* 0x000fc400078e001b */
[----:B------:R-:W-:Y:S02]  /*19b0*/  IMAD.MOV.U32 R15, RZ, RZ, R28 ;  /* 0x000000ffff0f7224 */ /* 0x000fe400078e001c */
[----:B------:R-:W-:Y:S02]  /*19c0*/  IMAD.MOV.U32 R14, RZ, RZ, R29 ;  /* 0x000000ffff0e7224 */ /* 0x000fe400078e001d */
[----:B------:R-:W-:Y:S02]  /*19d0*/  IMAD.MOV.U32 R13, RZ, RZ, R30 ;  /* 0x000000ffff0d7224 */ /* 0x000fe400078e001e */
[----:B------:R-:W-:-:S06]  /*19e0*/  WARPGROUP.ARRIVE ;  /* 0x00000000000079c5 */ /* 0x000fcc0000000000 */
[----:B------:R-:W-:Y:S03]  /*19f0*/  HGMMA.64x16x16.F32.BF16 R24, gdesc[UR28], RZ, !UPT, gsb0 ;  /* 0x002000001c1879f0 */ /* 0x000fe6000c0018ff */
[----:B------:R-:W-:Y:S02]  /*1a00*/  WARPGROUP.DEPBAR.LE gsb0, 0x0 ;  /* 0x00008000000079c5 */ /* 0x000fe40000010000 */
[----:B------:R-:W-:Y:S02]  /*1a10*/  IMAD.MOV.U32 R23, RZ, RZ, R28 ;  /* 0x000000ffff177224 */ /* 0x000fe400078e001c */
[----:B------:R-:W-:Y:S02]  /*1a20*/  IMAD.MOV.U32 R16, RZ, RZ, R29 ;  /* 0x000000ffff107224 */ /* 0x000fe400078e001d */
[----:B---3--:R-:W-:Y:S02]  /*1a30*/  IMAD.MOV.U32 R5, RZ, RZ, R30 ;  /* 0x000000ffff057224 */ /* 0x008fe400078e001e */
[----:B----4-:R-:W-:-:S02]  /*1a40*/  IMAD.MOV.U32 R2, RZ, RZ, R31 ;  /* 0x000000ffff027224 */ /* 0x010fc400078e001f */
[----:B------:R-:W-:Y:S01]  /*1a50*/  WARPGROUP.ARRIVE ;  /* 0x00000000000079c5 */ /* 0x000fe20000000000 */
[----:B------:R-:W-:Y:S02]  /*1a60*/  IMAD.MOV.U32 R235, RZ, RZ, R24 ;  /* 0x000000ffffeb7224 */ /* 0x000fe400078e0018 */
[----:B------:R-:W-:Y:S02]  /*1a70*/  IMAD.MOV.U32 R234, RZ, RZ, R25 ;  /* 0x000000ffffea7224 */ /* 0x000fe400078e0019 */
[----:B------:R-:W-:Y:S01]  /*1a80*/  IMAD.MOV.U32 R233, RZ, RZ, R26 ;  /* 0x000000ffffe97224 */ /* 0x000fe200078e001a */
[----:B------:R-:W-:Y:S01]  /*1a90*/  HGMMA.64x16x16.F32.BF16 R28, gdesc[UR4], RZ, !UPT, gsb0 ;  /* 0x00200000041c79f0 */ /* 0x000fe2000c0018ff */
[----:B------:R-:W-:Y:S01]  /*1aa0*/  IMAD.MOV.U32 R232, RZ, RZ, R27 ;  /* 0x000000ffffe87224 */ /* 0x000fe200078e001b */
[----:B------:R-:W-:Y:S01]  /*1ab0*/  UIADD3 UR4, UR39, 0x200, URZ ;  /* 0x0000020027047890 */ /* 0x000fe2000fffe03f */
[----:B------:R-:W-:Y:S02]  /*1ac0*/  WARPGROUP.DEPBAR.LE gsb0, 0x0 ;  /* 0x00008000000079c5 */ /* 0x000fe40000010000 */
[----:B------:R-:W-:Y:S01]  /*1ad0*/  IMAD.MOV.U32 R9, RZ, RZ, R32 ;  /* 0x000000ffff097224 */ /* 0x000fe200078e0020 */
[----:B------:R-:W-:Y:S01]  /*1ae0*/  MOV R24, R30 ;  /* 0x0000001e00187202 */ /* 0x000fe20000000f00 */
[----:B------:R-:W-:-:S02]  /*1af0*/  IMAD.MOV.U32 R18, RZ, RZ, R33 ;  /* 0x000000ffff127224 */ /* 0x000fc400078e0021 */
[----:B------:R-:W-:Y:S02]  /*1b00*/  IMAD.MOV.U32 R17, RZ, RZ, R34 ;  /* 0x000000ffff117224 */ /* 0x000fe400078e0022 */
[----:B0-----:R-:W-:Y:S02]  /*1b10*/  IMAD.MOV.U32 R11, RZ, RZ, R35 ;  /* 0x000000ffff0b7224 */ /* 0x001fe400078e0023 */
[----:B------:R-:W-:Y:S01]  /*1b20*/  WARPGROUP.ARRIVE ;  /* 0x00000000000079c5 */ /* 0x000fe20000000000 */
[----:B------:R-:W-:Y:S02]  /*1b30*/  IMAD.MOV.U32 R8, RZ, RZ, R28 ;  /* 0x000000ffff087224 */ /* 0x000fe400078e001c */
[----:B------:R-:W-:Y:S02]  /*1b40*/  IMAD.MOV.U32 R7, RZ, RZ, R29 ;  /* 0x000000ffff077224 */ /* 0x000fe400078e001d */
[----:B------:R-:W-:Y:S01]  /*1b50*/  IMAD.MOV.U32 R10, RZ, RZ, R31 ;  /* 0x000000ffff0a7224 */ /* 0x000fe200078e001f */
[----:B------:R-:W-:Y:S03]  /*1b60*/  HGMMA.64x16x16.F32.BF16 R32, gdesc[UR20], RZ, !UPT, gsb0 ;  /* 0x00200000142079f0 */ /* 0x000fe6000c0018ff */
[----:B------:R-:W-:-:S02]  /*1b70*/  WARPGROUP.DEPBAR.LE gsb0, 0x0 ;  /* 0x00008000000079c5 */ /* 0x000fc40000010000 */
[----:B------:R-:W-:Y:S01]  /*1b80*/  IMAD.MOV.U32 R30, RZ, RZ, R36 ;  /* 0x000000ffff1e7224 */ /* 0x000fe200078e0024 */
[----:B------:R-:W-:Y:S01]  /*1b90*/  MOV R29, R37 ;  /* 0x00000025001d7202 */ /* 0x000fe20000000f00 */
[----:B------:R-:W-:Y:S01]  /*1ba0*/  IMAD.MOV.U32 R28, RZ, RZ, R34 ;  /* 0x000000ffff1c7224 */ /* 0x000fe200078e0022 */
[----:B------:R0:W-:Y:S01]  /*1bb0*/  STL.64 [R1+0xb8], R38 ;  /* 0x0000b82601007387 */ /* 0x0001e20000100a00 */
[----:B------:R-:W-:Y:S02]  /*1bc0*/  IMAD.MOV.U32 R27, RZ, RZ, R35 ;  /* 0x000000ffff1b7224 */ /* 0x000fe400078e0023 */
[----:B------:R-:W-:Y:S02]  /*1bd0*/  IMAD.MOV.U32 R26, RZ, RZ, R32 ;  /* 0x000000ffff1a7224 */ /* 0x000fe400078e0020 */
[----:B------:R-:W-:Y:S02]  /*1be0*/  IMAD.MOV.U32 R25, RZ, RZ, R33 ;  /* 0x000000ffff197224 */ /* 0x000fe400078e0021 */
[----:B0-----:R-:W-:-:S06]  /*1bf0*/  WARPGROUP.ARRIVE ;  /* 0x00000000000079c5 */ /* 0x001fcc0000000000 */
[----:B------:R-:W-:Y:S03]  /*1c00*/  HGMMA.64x16x16.F32.BF16 R32, gdesc[UR32], RZ, !UPT, gsb0 ;  /* 0x00200000202079f0 */ /* 0x000fe6000c0018ff */
[----:B------:R-:W-:Y:S02]  /*1c10*/  WARPGROUP.DEPBAR.LE gsb0, 0x0 ;  /* 0x00008000000079c5 */ /* 0x000fe40000010000 */
[----:B------:R-:W-:Y:S01]  /*1c20*/  WARPGROUP.ARRIVE ;  /* 0x00000000000079c5 */ /* 0x000fe20000000000 */
[----:B------:R-:W-:Y:S04]  /*1c30*/  STL.64 [R1+0x20], R32 ;  /* 0x0000202001007387 */ /* 0x000fe80000100a00 */
[----:B------:R-:W-:Y:S01]  /*1c40*/  STL.64 [R1+0x28], R34 ;  /* 0x0000282201007387 */ /* 0x000fe20000100a00 */
[----:B------:R-:W-:Y:S03]  /*1c50*/  HGMMA.64x16x16.F32.BF16 R208, gdesc[UR16], RZ, !UPT, gsb0 ;  /* 0x0020000010d079f0 */ /* 0x000fe6000c0018ff */
[----:B------:R-:W-:Y:S04]  /*1c60*/  STL.64 [R1+0x30], R36 ;  /* 0x0000302401007387 */ /* 0x000fe80000100a00 */
[----:B------:R0:W-:Y:S01]  /*1c70*/  STL.64 [R1+0x38], R38 ;  /* 0x0000382601007387 */ /* 0x0001e20000100a00 */
[----:B------:R-:W-:-:S02]  /*1c80*/  WARPGROUP.DEPBAR.LE gsb0, 0x0 ;  /* 0x00008000000079c5 */ /* 0x000fc40000010000 */
[----:B------:R-:W-:Y:S01]  /*1c90*/  WARPGROUP.ARRIVE ;  /* 0x00000000000079c5 */ /* 0x000fe20000000000 */
[----:B------:R-:W-:Y:S04]  /*1ca0*/  STL [R1+0x48c], R208 ;  /* 0x00048cd001007387 */ /* 0x000fe80000100800 */
[----:B------:R-:W-:Y:S01]  /*1cb0*/  STL [R1+0x488], R209 ;  /* 0x000488d101007387 */ /* 0x000fe20000100800 */
[----:B------:R-:W-:Y:S03]  /*1cc0*/  HGMMA.64x16x16.F32.BF16 R176, gdesc[UR12], RZ, !UPT, gsb0 ;  /* 0x002000000cb079f0 */ /* 0x000fe6000c0018ff */
[----:B------:R-:W-:Y:S04]  /*1cd0*/  STL [R1+0x484], R210 ;  /* 0x000484d201007387 */ /* 0x000fe80000100800 */
[----:B------:R-:W-:Y:S04]  /*1ce0*/  STL [R1+0x480], R211 ;  /* 0x000480d301007387 */ /* 0x000fe80000100800 */
[----:B------:R-:W-:Y:S04]  /*1cf0*/  STL [R1+0x47c], R212 ;  /* 0x00047cd401007387 */ /* 0x000fe80000100800 */
[----:B------:R-:W-:Y:S04]  /*1d00*/  STL [R1+0x478], R213 ;  /* 0x000478d501007387 */ /* 0x000fe80000100800 */
[----:B------:R-:W-:Y:S04]  /*1d10*/  STL [R1+0x474], R214 ;  /* 0x000474d601007387 */ /* 0x000fe80000100800 */
[----:B------:R-:W-:Y:S01]  /*1d20*/  STL [R1+0x470], R215 ;  /* 0x000470d701007387 */ /* 0x000fe20000100800 */
        /* <DEDUP_REMOVED lines=37> */
[----:B------:R-:W-:Y:S01]  /*1f80*/  HGMMA.64x16x16.F32.BF16 R48, gdesc[UR40], RZ, !UPT, gsb0 ;  /* 0x00200000283079f0 */ /* 0x000fe2000c0018ff */
[----:B------:R-:W-:Y:S01]  /*1f90*/  UMOV UR40, UR4 ;  /* 0x0000000400287c82 */ /* 0x000fe20008000000 */
[----:B------:R-:W-:Y:S01]  /*1fa0*/  UMOV UR41, 0x80000020 ;  /* 0x8000002000297882 */ /* 0x000fe20000000000 */
[----:B------:R-:W-:Y:S01]  /*1fb0*/  UMOV UR44, UR40 ;  /* 0x00000028002c7c82 */ /* 0x000fe20008000000 */
        /* <DEDUP_REMOVED lines=9> */
[----:B------:R-:W-:Y:S01]  /*2050*/  STL [R1+0x40c], R82 ;  /* 0x00040c5201007387 */ /* 0x000fe20000100800 */
        /* <DEDUP_REMOVED lines=9> */
[----:B------:R-:W-:-:S02]  /*20f0*/  UMOV UR25, UR41 ;  /* 0x0000002900197c82 */ /* 0x000fc40008000000 */
[----:B------:R-:W-:Y:S04]  /*2100*/  STL [R1+0x400], R85 ;  /* 0x0004005501007387 */ /* 0x000fe80000100800 */
[----:B------:R-:W-:Y:S04]  /*2110*/  STL [R1+0x3fc], R86 ;  /* 0x0003fc5601007387 */ /* 0x000fe80000100800 */
[----:B------:R-:W-:Y:S01]  /*2120*/  STL [R1+0x3f8], R87 ;  /* 0x0003f85701007387 */ /* 0x000fe20000100800 */
[----:B------:R-:W-:Y:S02]  /*2130*/  WARPGROUP.DEPBAR.LE gsb0, 0x0 ;  /* 0x00008000000079c5 */ /* 0x000fe40000010000 */
        /* <DEDUP_REMOVED lines=16> */
[----:B------:R-:W-:Y:S01]  /*2240*/  UMOV UR45, UR41 ;  /* 0x00000029002d7c82 */ /* 0x000fe20008000000 */
[----:B------:R-:W-:Y:S01]  /*2250*/  UMOV UR46, UR54 ;  /* 0x00000036002e7c82 */ /* 0x000fe20008000000 */
[----:B------:R-:W-:Y:S01]  /*2260*/  UMOV UR47, UR55 ;  /* 0x00000037002f7c82 */ /* 0x000fe20008000000 */
[----:B------:R-:W-:Y:S01]  /*2270*/  STL [R1+0x440], R42 ;  /* 0x0004402a01007387 */ /* 0x000fe20000100800 */
[----:B------:R-:W-:Y:S01]  /*2280*/  UIADD3 UR40, UR39, 0x600, URZ ;  /* 0x0000060027287890 */ /* 0x000fe2000fffe03f */
[----:B------:R-:W-:-:S02]  /*2290*/  UMOV UR41, 0x80000020 ;  /* 0x8000002000297882 */ /* 0x000fc40000000000 */
[----:B------:R-:W-:Y:S01]  /*22a0*/  STL [R1+0x43c], R43 ;  /* 0x00043c2b01007387 */ /* 0x000fe20000100800 */
[----:B------:R-:W-:-:S03]  /*22b0*/  UMOV UR37, UR41 ;  /* 0x0000002900257c82 */ /* 0x000fc60008000000 */
[----:B------:R-:W-:Y:S01]  /*22c0*/  STL [R1+0x438], R44 ;  /* 0x0004382c01007387 */ /* 0x000fe20000100800 */
[----:B------:R-:W-:-:S03]  /*22d0*/  UMOV UR36, UR40 ;  /* 0x0000002800247c82 */ /* 0x000fc60008000000 */
[----:B------:R-:W-:Y:S04]  /*22e0*/  STL [R1+0x434], R45 ;  /* 0x0004342d01007387 */ /* 0x000fe80000100800 */
[----:B------:R-:W-:Y:S04]  /*22f0*/  STL [R1+0x430], R46 ;  /* 0x0004302e01007387 */ /* 0x000fe80000100800 */
[----:B------:R-:W-:Y:S01]  /*2300*/  STL [R1+0x3ec], R47 ;  /* 0x0003ec2f01007387 */ /* 0x000fe20000100800 */
[----:B------:R-:W-:Y:S02]  /*2310*/  WARPGROUP.DEPBAR.LE gsb0, 0x0 ;  /* 0x00008000000079c5 */ /* 0x000fe40000010000 */
[----:B------:R-:W-:Y:S01]  /*2320*/  WARPGROUP.ARRIVE ;  /* 0x00000000000079c5 */ /* 0x000fe20000000000 */
[----:B------:R-:W-:Y:S04]  /*2330*/  STL [R1+0x464], R72 ;  /* 0x0004644801007387 */ /* 0x000fe80000100800 */
[----:B------:R-:W-:Y:S01]  /*2340*/  STL [R1+0x460], R73 ;  /* 0x0004604901007387 */ /* 0x000fe20000100800 */
[----:B------:R-:W-:Y:S01]  /*2350*/  HGMMA.64x16x16.F32.BF16 R104, gdesc[UR8], RZ, !UPT, gsb0 ;  /* 0x00200000086879f0 */ /* 0x000fe2000c0018ff */
[----:B------:R-:W-:-:S02]  /*2360*/  UIADD3 UR8, UR39, 0x2, URZ ;  /* 0x0000000227087890 */ /* 0x000fc4000fffe03f */
[----:B------:R-:W-:Y:S01]  /*2370*/  STL [R1+0x45c], R74 ;  /* 0x00045c4a01007387 */ /* 0x000fe20000100800 */
[----:B------:R-:W-:-:S03]  /*2380*/  UMOV UR9, 0x80000020 ;  /* 0x8000002000097882 */ /* 0x000fc60000000000 */
[----:B------:R-:W-:Y:S04]  /*2390*/  STL [R1+0x458], R75 ;  /* 0x0004584b01007387 */ /* 0x000fe80000100800 */
[----:B------:R-:W-:Y:S04]  /*23a0*/  STL [R1+0x454], R76 ;  /* 0x0004544c01007387 */ /* 0x000fe80000100800 */
[----:B------:R-:W-:Y:S04]  /*23b0*/  STL [R1+0x450], R77 ;  /* 0x0004504d01007387 */ /* 0x000fe80000100800 */
[----:B------:R-:W-:Y:S04]  /*23c0*/  STL [R1+0x44c], R78 ;  /* 0x00044c4e01007387 */ /* 0x000fe80000100800 */
[----:B------:R-:W-:Y:S01]  /*23d0*/  STL [R1+0x3e8], R79 ;  /* 0x0003e84f01007387 */ /* 0x000fe20000100800 */
[----:B------:R-:W-:-:S02]  /*23e0*/  WARPGROUP.DEPBAR.LE gsb0, 0x0 ;  /* 0x00008000000079c5 */ /* 0x000fc40000010000 */
[----:B------:R-:W-:-:S06]  /*23f0*/  WARPGROUP.ARRIVE ;  /* 0x00000000000079c5 */ /* 0x000fcc0000000000 */
[----:B------:R-:W-:Y:S01]  /*2400*/  HGMMA.64x16x16.F32.BF16 R136, gdesc[UR44], RZ, !UPT, gsb0 ;  /* 0x002000002c8879f0 */ /* 0x000fe2000c0018ff */
[----:B------:R-:W-:Y:S01]  /*2410*/  UMOV UR46, UR42 ;  /* 0x0000002a002e7c82 */ /* 0x000fe20008000000 */
[----:B------:R-:W-:Y:S01]  /*2420*/  UMOV UR47, UR43 ;  /* 0x0000002b002f7c82 */ /* 0x000fe20008000000 */
[----:B------:R-:W-:Y:S02]  /*2430*/  WARPGROUP.DEPBAR.LE gsb0, 0x0 ;  /* 0x00008000000079c5 */ /* 0x000fe40000010000 */
[----:B------:R-:W-:-:S06]  /*2440*/  WARPGROUP.ARRIVE ;  /* 0x00000000000079c5 */ /* 0x000fcc0000000000 */
[----:B------:R-:W-:Y:S03]  /*2450*/  HGMMA.64x16x16.F32.BF16 R168, gdesc[UR12], RZ, !UPT, gsb0 ;  /* 0x002000000ca879f0 */ /* 0x000fe6000c0018ff */
[----:B------:R-:W-:Y:S02]  /*2460*/  WARPGROUP.DEPBAR.LE gsb0, 0x0 ;  /* 0x00008000000079c5 */ /* 0x000fe40000010000 */
[----:B------:R-:W-:-:S06]  /*2470*/  WARPGROUP.ARRIVE ;  /* 0x00000000000079c5 */ /* 0x000fcc0000000000 */
[----:B------:R-:W-:Y:S03]  /*2480*/  HGMMA.64x16x16.F32.BF16 R200, gdesc[UR16], RZ, !UPT, gsb0 ;  /* 0x0020000010c879f0 */ /* 0x000fe6000c0018ff */
[----:B------:R-:W-:Y:S02]  /*2490*/  WARPGROUP.DEPBAR.LE gsb0, 0x0 ;  /* 0x00008000000079c5 */ /* 0x000fe40000010000 */
[----:B0-----:R-:W-:-:S06]  /*24a0*/  WARPGROUP.ARRIVE ;  /* 0x00000000000079c5 */ /* 0x001fcc0000000000 */
[----:B------:R-:W-:Y:S03]  /*24b0*/  HGMMA.64x16x16.F32.BF16 R32, gdesc[UR32], RZ, !UPT, gsb0 ;  /* 0x00200000202079f0 */ /* 0x000fe6000c0018ff */
[----:B------:R-:W-:Y:S02]  /*24c0*/  WARPGROUP.DEPBAR.LE gsb0, 0x0 ;  /* 0x00008000000079c5 */ /* 0x000fe40000010000 */
[----:B------:R-:W-:Y:S04]  /*24d0*/  STL.64 [R1], R32 ;  /* 0x0000002001007387 */ /* 0x000fe80000100a00 */
[----:B------:R-:W-:Y:S04]  /*24e0*/  STL.64 [R1+0x8], R34 ;  /* 0x0000082201007387 */ /* 0x000fe80000100a00 */
[----:B------:R-:W-:Y:S04]  /*24f0*/  STL.64 [R1+0x10], R36 ;  /* 0x0000102401007387 */ /* 0x000fe80000100a00 */
[----:B------:R0:W-:Y:S02]  /*2500*/  STL.64 [R1+0x18], R38 ;  /* 0x0000182601007387 */ /* 0x0001e40000100a00 */
[----:B0-----:R-:W-:-:S06]  /*2510*/  WARPGROUP.ARRIVE ;  /* 0x00000000000079c5 */ /* 0x001fcc0000000000 */
[----:B------:R-:W-:Y:S03]  /*2520*/  HGMMA.64x16x16.F32.BF16 R32, gdesc[UR20], RZ, !UPT, gsb0 ;  /* 0x00200000142079f0 */ /* 0x000fe6000c0018ff */
        /* <DEDUP_REMOVED lines=10> */
[----:B------:R-:W-:Y:S01]  /*25d0*/  HGMMA.64x16x16.F32.BF16 R32, gdesc[UR4], RZ, !UPT, gsb0 ;  /* 0x00200000042079f0 */ /* 0x000fe2000c0018ff */
[----:B------:R-:W-:Y:S02]  /*25e0*/  UIADD3 UR4, UR39, 0x400, URZ ;  /* 0x0000040027047890 */ /* 0x000fe4000fffe03f */
        /* <DEDUP_REMOVED lines=44> */
[----:B------:R-:W-:-:S02]  /*28b0*/  WARPGROUP.DEPBAR.LE gsb0, 0x0 ;  /* 0x00008000000079c5 */ /* 0x000fc40000010000 */
[----:B------:R-:W-:Y:S01]  /*28c0*/  IMAD.MOV.U32 R210, RZ, RZ, R33 ;  /* 0x000000ffffd27224 */ /* 0x000fe200078e0021 */
[----:B------:R-:W-:Y:S01]  /*28d0*/  MOV R183, R32 ;  /* 0x0000002000b77202 */ /* 0x000fe20000000f00 */
[----:B------:R-:W-:Y:S02]  /*28e0*/  IMAD.MOV.U32 R211, RZ, RZ, R34 ;  /* 0x000000ffffd37224 */ /* 0x000fe400078e0022 */
[----:B------:R-:W-:Y:S02]  /*28f0*/  IMAD.MOV.U32 R212, RZ, RZ, R35 ;  /* 0x000000ffffd47224 */ /* 0x000fe400078e0023 */
[----:B------:R-:W-:Y:S02]  /*2900*/  IMAD.MOV.U32 R213, RZ, RZ, R36 ;  /* 0x000000ffffd57224 */ /* 0x000fe400078e0024 */
[----:B------:R-:W-:Y:S02]  /*2910*/  IMAD.MOV.U32 R214, RZ, RZ, R37 ;  /* 0x000000ffffd67224 */ /* 0x000fe400078e0025 */
[----:B------:R-:W-:-:S02]  /*2920*/  IMAD.MOV.U32 R215, RZ, RZ, R38 ;  /* 0x000000ffffd77224 */ /* 0x000fc400078e0026 */
[----:B------:R-:W-:Y:S02]  /*2930*/  IMAD.MOV.U32 R182, RZ, RZ, R39 ;  /* 0x000000ffffb67224 */ /* 0x000fe400078e0027 */
[----:B------:R-:W-:-:S06]  /*2940*/  WARPGROUP.ARRIVE ;  /* 0x00000000000079c5 */ /* 0x000fcc0000000000 */
[----:B------:R-:W-:Y:S01]  /*2950*/  HGMMA.64x16x16.F32.BF16 R32, gdesc[UR24], RZ, !UPT, gsb0 ;  /* 0x00200000182079f0 */ /* 0x000fe2000c0018ff */
[----:B------:R-:W-:Y:S01]  /*2960*/  UMOV UR24, UR8 ;  /* 0x0000000800187c82 */ /* 0x000fe20008000000 */
[----:B------:R-:W-:Y:S01]  /*2970*/  UMOV UR25, UR9 ;  /* 0x0000000900197c82 */ /* 0x000fe20008000000 */
[----:B------:R-:W-:Y:S02]  /*2980*/  WARPGROUP.DEPBAR.LE gsb0, 0x0 ;  /* 0x00008000000079c5 */ /* 0x000fe40000010000 */
[----:B------:R-:W-:Y:S02]  /*2990*/  IMAD.MOV.U32 R72, RZ, RZ, R32 ;  /* 0x000000ffff487224 */ /* 0x000fe400078e0020 */
[----:B------:R-:W-:Y:S02]  /*29a0*/  IMAD.MOV.U32 R73, RZ, RZ, R33 ;  /* 0x000000ffff497224 */ /* 0x000fe400078e0021 */
[----:B------:R-:W-:Y:S02]  /*29b0*/  IMAD.MOV.U32 R74, RZ, RZ, R34 ;  /* 0x000000ffff4a7224 */ /* 0x000fe400078e0022 */
[----:B------:R-:W-:-:S02]  /*29c0*/  IMAD.MOV.U32 R75, RZ, RZ, R35 ;  /* 0x000000ffff4b7224 */ /* 0x000fc400078e0023 */
[----:B------:R-:W-:Y:S02]  /*29d0*/  IMAD.MOV.U32 R76, RZ, RZ, R36 ;  /* 0x000000ffff4c7224 */ /* 0x000fe400078e0024 */
[----:B------:R-:W-:Y:S02]  /*29e0*/  IMAD.MOV.U32 R77, RZ, RZ, R37 ;  /* 0x000000ffff4d7224 */ /* 0x000fe400078e0025 */
[----:B------:R-:W-:Y:S02]  /*29f0*/  IMAD.MOV.U32 R78, RZ, RZ, R38 ;  /* 0x000000ffff4e7224 */ /* 0x000fe400078e0026 */
[----:B------:R-:W-:Y:S02]  /*2a00*/  IMAD.MOV.U32 R40, RZ, RZ, R39 ;  /* 0x000000ffff287224 */ /* 0x000fe400078e0027 */
[----:B------:R-:W-:-:S06]  /*2a10*/  WARPGROUP.ARRIVE ;  /* 0x00000000000079c5 */ /* 0x000fcc0000000000 */
[----:B------:R-:W-:Y:S01]  /*2a20*/  HGMMA.64x16x16.F32.BF16 R32, gdesc[UR28], RZ, !UPT, gsb0 ;  /* 0x002000001c2079f0 */ /* 0x000fe2000c0018ff */
[----:B------:R-:W-:Y:S01]  /*2a30*/  UMOV UR28, UR40 ;  /* 0x00000028001c7c82 */ /* 0x000fe20008000000 */
[----:B------:R-:W-:Y:S01]  /*2a40*/  UMOV UR29, UR41 ;  /* 0x00000029001d7c82 */ /* 0x000fe20008000000 */
[----:B------:R-:W-:Y:S02]  /*2a50*/  WARPGROUP.DEPBAR.LE gsb0, 0x0 ;  /* 0x00008000000079c5 */ /* 0x000fe40000010000 */
[----:B------:R-:W-:Y:S01]  /*2a60*/  MOV R112, R34 ;  /* 0x0000002200707202 */ /* 0x000fe20000000f00 */
        /* <DEDUP_REMOVED lines=25> */
[----:B------:R-:W-:Y:S01]  /*2c00*/  WARPGROUP.ARRIVE ;  /* 0x00000000000079c5 */ /* 0x000fe20000000000 */
[----:B------:R-:W-:Y:S01]  /*2c10*/  IMAD.MOV.U32 R144, RZ, RZ, R32 ;  /* 0x000000ffff907224 */ /* 0x000fe200078e0020 */
[----:B------:R-:W-:Y:S01]  /*2c20*/  MOV R146, R34 ;  /* 0x0000002200927202 */ /* 0x000fe20000000f00 */
[----:B------:R-:W-:Y:S02]  /*2c30*/  IMAD.MOV.U32 R145, RZ, RZ, R33 ;  /* 0x000000ffff917224 */ /* 0x000fe400078e0021 */
[----:B------:R-:W-:Y:S01]  /*2c40*/  IMAD.MOV.U32 R147, RZ, RZ, R35 ;  /* 0x000000ffff937224 */ /* 0x000fe200078e0023 */
[----:B------:R-:W-:Y:S01]  /*2c50*/  HGMMA.64x16x16.F32.BF16 R224, gdesc[UR32], RZ, !UPT, gsb0 ;  /* 0x0020000020e079f0 */ /* 0x000fe2000c0018ff */
[----:B------:R-:W-:Y:S01]  /*2c60*/  IMAD.MOV.U32 R148, RZ, RZ, R36 ;  /* 0x000000ffff947224 */ /* 0x000fe200078e0024 */
[----:B------:R-:W-:Y:S01]  /*2c70*/  UMOV UR32, UR8 ;  /* 0x0000000800207c82 */ /* 0x000fe20008000000 */
[----:B------:R-:W-:Y:S01]  /*2c80*/  IMAD.MOV.U32 R149, RZ, RZ, R37 ;  /* 0x000000ffff957224 */ /* 0x000fe200078e0025 */
[----:B------:R-:W-:Y:S01]  /*2c90*/  UMOV UR33, UR9 ;  /* 0x0000000900217c82 */ /* 0x000fe20008000000 */
[----:B------:R-:W-:-:S02]  /*2ca0*/  IMAD.MOV.U32 R150, RZ, RZ, R38 ;  /* 0x000000ffff967224 */ /* 0x000fc400078e0026 */
[----:B------:R-:W-:Y:S01]  /*2cb0*/  IMAD.MOV.U32 R151, RZ, RZ, R39 ;  /* 0x000000ffff977224 */ /* 0x000fe200078e0027 */
[----:B------:R-:W-:Y:S02]  /*2cc0*/  WARPGROUP.DEPBAR.LE gsb0, 0x0 ;  /* 0x00008000000079c5 */ /* 0x000fe40000010000 */
[----:B------:R-:W-:Y:S01]  /*2cd0*/  WARPGROUP.ARRIVE ;  /* 0x00000000000079c5 */ /* 0x000fe20000000000 */
[----:B------:R0:W-:Y:S04]  /*2ce0*/  STL [R1+0x340], R227 ;  /* 0x000340e301007387 */ /* 0x0001e80000100800 */
[----:B------:R1:W-:Y:S01]  /*2cf0*/  STL [R1+0x33c], R228 ;  /* 0x00033ce401007387 */ /* 0x0003e20000100800 */
[----:B------:R-:W-:Y:S01]  /*2d00*/  HGMMA.64x16x16.F32.BF16 R192, gdesc[UR16], RZ, !UPT, gsb0 ;  /* 0x0020000010c079f0 */ /* 0x000fe2000c0018ff */
[----:B------:R-:W-:Y:S01]  /*2d10*/  UMOV UR16, UR8 ;  /* 0x0000000800107c82 */ /* 0x000fe20008000000 */
[----:B------:R-:W-:Y:S01]  /*2d20*/  UMOV UR17, UR9 ;  /* 0x0000000900117c82 */ /* 0x000fe20008000000 */
[----:B------:R2:W-:Y:S01]  /*2d30*/  STL [R1+0x338], R229 ;  /* 0x000338e501007387 */ /* 0x0005e20000100800 */
[----:B0-----:R-:W-:Y:S01]  /*2d40*/  IMAD.MOV.U32 R227, RZ, RZ, R9 ;  /* 0x000000ffffe37224 */ /* 0x001fe200078e0009 */
[----:B------:R-:W-:-:S02]  /*2d50*/  MOV R9, UR22 ;  /* 0x0000001600097c02 */ /* 0x000fc40008000f00 */
[----:B------:R0:W-:Y:S01]  /*2d60*/  STL [R1+0x334], R230 ;  /* 0x000334e601007387 */ /* 0x0001e20000100800 */
[----:B------:R-:W-:Y:S01]  /*2d70*/  UMOV UR22, UR34 ;  /* 0x0000002200167c82 */ /* 0x000fe20008000000 */
[----:B-1----:R-:W-:Y:S01]  /*2d80*/  IMAD.MOV.U32 R228, RZ, RZ, R10 ;  /* 0x000000ffffe47224 */ /* 0x002fe200078e000a */
[----:B------:R-:W-:Y:S01]  /*2d90*/  MOV R10, UR23 ;  /* 0x00000017000a7c02 */ /* 0x000fe20008000f00 */
[----:B------:R1:W-:Y:S01]  /*2da0*/  STL [R1+0x330], R231 ;  /* 0x000330e701007387 */ /* 0x0003e20000100800 */
[----:B------:R-:W-:Y:S01]  /*2db0*/  UMOV UR23, UR35 ;  /* 0x0000002300177c82 */ /* 0x000fe20008000000 */
[----:B--2---:R-:W-:Y:S02]  /*2dc0*/  IMAD.MOV.U32 R229, RZ, RZ, R24 ;  /* 0x000000ffffe57224 */ /* 0x004fe400078e0018 */
[----:B0-----:R-:W-:Y:S01]  /*2dd0*/  IMAD.MOV.U32 R230, RZ, RZ, R7 ;  /* 0x000000ffffe67224 */ /* 0x001fe200078e0007 */
[----:B------:R-:W-:Y:S01]  /*2de0*/  MOV R7, UR20 ;  /* 0x0000001400077c02 */ /* 0x000fe20008000f00 */
[----:B------:R-:W-:Y:S01]  /*2df0*/  UMOV UR20, UR4 ;  /* 0x0000000400147c82 */ /* 0x000fe20008000000 */
[----:B------:R-:W-:Y:S01]  /*2e00*/  UMOV UR4, UR40 ;  /* 0x0000002800047c82 */ /* 0x000fe20008000000 */
[----:B-1----:R-:W-:Y:S01]  /*2e10*/  IMAD.MOV.U32 R231, RZ, RZ, R8 ;  /* 0x000000ffffe77224 */ /* 0x002fe200078e0008 */
[----:B------:R-:W-:Y:S01]  /*2e20*/  MOV R8, UR21 ;  /* 0x0000001500087c02 */ /* 0x000fe20008000f00 */
[----:B------:R-:W-:Y:S01]  /*2e30*/  UMOV UR21, UR5 ;  /* 0x0000000500157c82 */ /* 0x000fe20008000000 */
[----:B------:R-:W-:Y:S01]  /*2e40*/  UMOV UR5, UR41 ;  /* 0x0000002900057c82 */ /* 0x000fe20008000000 */
[----:B------:R-:W-:-:S02]  /*2e50*/  WARPGROUP.DEPBAR.LE gsb0, 0x0 ;  /* 0x00008000000079c5 */ /* 0x000fc40000010000 */
[----:B------:R-:W-:Y:S01]  /*2e60*/  WARPGROUP.ARRIVE ;  /* 0x00000000000079c5 */ /* 0x000fe20000000000 */
[----:B------:R0:W-:Y:S04]  /*2e70*/  STL.64 [R1+0x360], R198 ;  /* 0x000360c601007387 */ /* 0x0001e80000100a00 */
[----:B------:R1:W-:Y:S01]  /*2e80*/  STL.64 [R1+0x358], R196 ;  /* 0x000358c401007387 */ /* 0x0003e20000100a00 */
[----:B------:R-:W-:Y:S01]  /*2e90*/  HGMMA.64x16x16.F32.BF16 R160, gdesc[UR12], RZ, !UPT, gsb0 ;  /* 0x002000000ca079f0 */ /* 0x000fe2000c0018ff */
[----:B------:R-:W-:Y:S01]  /*2ea0*/  UMOV UR12, UR40 ;  /* 0x00000028000c7c82 */ /* 0x000fe20008000000 */
[----:B------:R-:W-:Y:S01]  /*2eb0*/  UMOV UR13, UR41 ;  /* 0x00000029000d7c82 */ /* 0x000fe20008000000 */
[----:B------:R2:W-:Y:S01]  /*2ec0*/  STL.64 [R1+0x350], R194 ;  /* 0x000350c201007387 */ /* 0x0005e20000100a00 */
[----:B0-----:R-:W-:-:S03]  /*2ed0*/  IMAD.MOV.U32 R198, RZ, RZ, R30 ;  /* 0x000000ffffc67224 */ /* 0x001fc600078e001e */
[----:B------:R0:W-:Y:S01]  /*2ee0*/  STL.64 [R1+0x348], R192 ;  /* 0x000348c001007387 */ /* 0x0001e20000100a00 */
[----:B------:R-:W-:Y:S02]  /*2ef0*/  IMAD.MOV.U32 R199, RZ, RZ, R29 ;  /* 0x000000ffffc77224 */ /* 0x000fe400078e001d */
[----:B-1----:R-:W-:Y:S01]  /*2f00*/  IMAD.MOV.U32 R196, RZ, RZ, R28 ;  /* 0x000000ffffc47224 */ /* 0x002fe200078e001c */
[----:B------:R-:W-:Y:S01]  /*2f10*/  MOV R197, R27 ;  /* 0x0000001b00c57202 */ /* 0x000fe20000000f00 */
[----:B--2---:R-:W-:Y:S02]  /*2f20*/  IMAD.MOV.U32 R194, RZ, RZ, R26 ;  /* 0x000000ffffc27224 */ /* 0x004fe400078e001a */
[----:B------:R-:W-:Y:S02]  /*2f30*/  IMAD.MOV.U32 R195, RZ, RZ, R25 ;  /* 0x000000ffffc37224 */ /* 0x000fe400078e0019 */
[----:B0-----:R-:W-:Y:S02]  /*2f40*/  IMAD.MOV.U32 R192, RZ, RZ, R13 ;  /* 0x000000ffffc07224 */ /* 0x001fe400078e000d */
[----:B------:R-:W-:Y:S01]  /*2f50*/  IMAD.MOV.U32 R193, RZ, RZ, R12 ;  /* 0x000000ffffc17224 */ /* 0x000fe200078e000c */
[----:B------:R-:W-:-:S02]  /*2f60*/  WARPGROUP.DEPBAR.LE gsb0, 0x0 ;  /* 0x00008000000079c5 */ /* 0x000fc40000010000 */
[----:B------:R-:W-:Y:S01]  /*2f70*/  WARPGROUP.ARRIVE ;  /* 0x00000000000079c5 */ /* 0x000fe20000000000 */
[----:B------:R-:W-:Y:S04]  /*2f80*/  STL.64 [R1+0x380], R166 ;  /* 0x000380a601007387 */ /* 0x000fe80000100a00 */
[----:B------:R-:W-:Y:S01]  /*2f90*/  STL.64 [R1+0x378], R164 ;  /* 0x000378a401007387 */ /* 0x000fe20000100a00 */
[----:B------:R-:W-:Y:S01]  /*2fa0*/  HGMMA.64x16x16.F32.BF16 R128, gdesc[UR52], RZ, !UPT, gsb0 ;  /* 0x00200000348079f0 */ /* 0x000fe2000c0018ff */
[----:B------:R-:W-:Y:S01]  /*2fb0*/  UMOV UR52, UR40 ;  /* 0x0000002800347c82 */ /* 0x000fe20008000000 */
[----:B------:R-:W-:Y:S01]  /*2fc0*/  UMOV UR53, UR41 ;  /* 0x0000002900357c82 */ /* 0x000fe20008000000 */
[----:B------:R-:W-:Y:S04]  /*2fd0*/  STL.64 [R1+0x370], R162 ;  /* 0x000370a201007387 */ /* 0x000fe80000100a00 */
[----:B------:R0:W-:Y:S01]  /*2fe0*/  STL.64 [R1+0x368], R160 ;  /* 0x000368a001007387 */ /* 0x0001e20000100a00 */
[----:B------:R-:W-:-:S02]  /*2ff0*/  WARPGROUP.DEPBAR.LE gsb0, 0x0 ;  /* 0x00008000000079c5 */ /* 0x000fc40000010000 */
[----:B------:R-:W-:Y:S01]  /*3000*/  WARPGROUP.ARRIVE ;  /* 0x00000000000079c5 */ /* 0x000fe20000000000 */
[----:B------:R-:W-:Y:S04]  /*3010*/  STL.64 [R1+0x3a0], R134 ;  /* 0x0003a08601007387 */ /* 0x000fe80000100a00 */
[----:B------:R-:W-:Y:S01]  /*3020*/  STL.64 [R1+0x398], R132 ;  /* 0x0003988401007387 */ /* 0x000fe20000100a00 */
[----:B------:R-:W-:Y:S01]  /*3030*/  HGMMA.64x16x16.F32.BF16 R96, gdesc[UR56], RZ, !UPT, gsb0 ;  /* 0x00200000386079f0 */ /* 0x000fe2000c0018ff */
[----:B------:R-:W-:Y:S01]  /*3040*/  UMOV UR56, UR40 ;  /* 0x0000002800387c82 */ /* 0x000fe20008000000 */
[----:B------:R-:W-:Y:S01]  /*3050*/  UMOV UR57, UR41 ;  /* 0x0000002900397c82 */ /* 0x000fe20008000000 */
[----:B------:R-:W-:Y:S01]  /*3060*/  UMOV UR58, UR14 ;  /* 0x0000000e003a7c82 */ /* 0x000fe20008000000 */
[----:B------:R-:W-:Y:S01]  /*3070*/  UMOV UR59, UR15 ;  /* 0x0000000f003b7c82 */ /* 0x000fe20008000000 */
[----:B------:R-:W-:Y:S01]  /*3080*/  STL.64 [R1+0x390], R130 ;  /* 0x0003908201007387 */ /* 0x000fe20000100a00 */
[----:B------:R-:W-:Y:S01]  /*3090*/  UMOV UR14, UR26 ;  /* 0x0000001a000e7c82 */ /* 0x000fe20008000000 */
[----:B------:R-:W-:-:S02]  /*30a0*/  UMOV UR15, UR27 ;  /* 0x0000001b000f7c82 */ /* 0x000fc40008000000 */
[----:B------:R-:W-:Y:S01]  /*30b0*/  STL.64 [R1+0x388], R128 ;  /* 0x0003888001007387 */ /* 0x000fe20000100a00 */
[----:B------:R-:W-:Y:S02]  /*30c0*/  WARPGROUP.DEPBAR.LE gsb0, 0x0 ;  /* 0x00008000000079c5 */ /* 0x000fe40000010000 */
[----:B------:R-:W-:Y:S01]  /*30d0*/  WARPGROUP.ARRIVE ;  /* 0x00000000000079c5 */ /* 0x000fe20000000000 */
[----:B------:R-:W-:Y:S04]  /*30e0*/  STL.64 [R1+0x3c0], R102 ;  /* 0x0003c06601007387 */ /* 0x000fe80000100a00 */
[----:B------:R-:W-:Y:S01]  /*30f0*/  STL.64 [R1+0x3b8], R100 ;  /* 0x0003b86401007387 */ /* 0x000fe20000100a00 */
[----:B------:R-:W-:Y:S01]  /*3100*/  HGMMA.64x16x16.F32.BF16 R64, gdesc[UR48], RZ, !UPT, gsb0 ;  /* 0x00200000304079f0 */ /* 0x000fe2000c0018ff */
[----:B------:R-:W-:Y:S01]  /*3110*/  UMOV UR48, UR40 ;  /* 0x0000002800307c82 */ /* 0x000fe20008000000 */
[----:B------:R-:W-:Y:S01]  /*3120*/  UMOV UR49, UR41 ;  /* 0x0000002900317c82 */ /* 0x000fe20008000000 */
[----:B------:R-:W-:Y:S04]  /*3130*/  STL.64 [R1+0x3b0], R98 ;  /* 0x0003b06201007387 */ /* 0x000fe80000100a00 */
[----:B------:R-:W-:Y:S01]  /*3140*/  STL.64 [R1+0x3a8], R96 ;  /* 0x0003a86001007387 */ /* 0x000fe20000100a00 */
[----:B------:R-:W-:-:S02]  /*3150*/  WARPGROUP.DEPBAR.LE gsb0, 0x0 ;  /* 0x00008000000079c5 */ /* 0x000fc40000010000 */
[----:B------:R-:W-:Y:S01]  /*3160*/  WARPGROUP.ARRIVE ;  /* 0x00000000000079c5 */ /* 0x000fe20000000000 */
[----:B------:R-:W-:Y:S04]  /*3170*/  STL.64 [R1+0x3e0], R70 ;  /* 0x0003e04601007387 */ /* 0x000fe80000100a00 */
[----:B------:R-:W-:Y:S01]  /*3180*/  STL.64 [R1+0x3d8], R68 ;  /* 0x0003d84401007387 */ /* 0x000fe20000100a00 */
[----:B------:R-:W-:Y:S01]  /*3190*/  HGMMA.64x16x16.F32.BF16 R32, gdesc[UR44], RZ, !UPT, gsb0 ;  /* 0x002000002c2079f0 */ /* 0x000fe2000c0018ff */
[----:B------:R-:W-:Y:S01]  /*31a0*/  UMOV UR47, UR39 ;  /* 0x00000027002f7c82 */ /* 0x000fe20008000000 */
[----:B------:R-:W-:Y:S01]  /*31b0*/  UMOV UR39, UR19 ;  /* 0x0000001300277c82 */ /* 0x000fe20008000000 */
[----:B------:R-:W-:Y:S01]  /*31c0*/  STL.64 [R1+0x3d0], R66 ;  /* 0x0003d04201007387 */ /* 0x000fe20000100a00 */
[----:B------:R-:W-:Y:S01]  /*31d0*/  UMOV UR27, 0x80000020 ;  /* 0x80000020001b7882 */ /* 0x000fe20000000000 */
[----:B------:R-:W-:Y:S01]  /*31e0*/  UMOV UR35, 0x80000020 ;  /* 0x8000002000237882 */ /* 0x000fe20000000000 */
[----:B------:R-:W-:Y:S01]  /*31f0*/  UMOV UR44, UR8 ;  /* 0x00000008002c7c82 */ /* 0x000fe20008000000 */
[----:B------:R1:W-:Y:S01]  /*3200*/  STL.64 [R1+0x3c8], R64 ;  /* 0x0003c84001007387 */ /* 0x0003e20000100a00 */
[----:B------:R-:W-:Y:S01]  /*3210*/  UMOV UR45, UR9 ;  /* 0x00000009002d7c82 */ /* 0x000fe20008000000 */
[----:B------:R-:W-:-:S02]  /*3220*/  WARPGROUP.DEPBAR.LE gsb0, 0x0 ;  /* 0x00008000000079c5 */ /* 0x000fc40000010000 */
[----:B------:R-:W-:-:S06]  /*3230*/  WARPGROUP.ARRIVE ;  /* 0x00000000000079c5 */ /* 0x000fcc0000000000 */
[----:B------:R-:W-:Y:S01]  /*3240*/  HGMMA.64x16x16.F32.BF16 R24, gdesc[UR40], RZ, !UPT, gsb0 ;  /* 0x00200000281879f0 */ /* 0x000fe2000c0018ff */
[----:B------:R-:W-:Y:S01]  /*3250*/  UMOV UR42, UR50 ;  /* 0x00000032002a7c82 */ /* 0x000fe20008000000 */
[----:B------:R-:W-:Y:S01]  /*3260*/  UMOV UR43, UR51 ;  /* 0x00000033002b7c82 */ /* 0x000fe20008000000 */
[----:B------:R-:W-:Y:S01]  /*3270*/  UMOV UR50, UR10 ;  /* 0x0000000a00327c82 */ /* 0x000fe20008000000 */
[----:B------:R-:W-:Y:S01]  /*3280*/  UMOV UR51, UR11 ;  /* 0x0000000b00337c82 */ /* 0x000fe20008000000 */
[----:B------:R-:W-:Y:S01]  /*3290*/  UMOV UR11, 0x80000020 ;  /* 0x80000020000b7882 */ /* 0x000fe20000000000 */
[----:B------:R-:W-:Y:S02]  /*32a0*/  WARPGROUP.DEPBAR.LE gsb0, 0x0 ;  /* 0x00008000000079c5 */ /* 0x000fe40000010000 */
[----:B------:R-:W-:-:S06]  /*32b0*/  WARPGROUP.ARRIVE ;  /* 0x00000000000079c5 */ /* 0x000fcc0000000000 */
[----:B------:R-:W-:Y:S01]  /*32c0*/  HGMMA.64x16x16.F32.BF16 R56, gdesc[UR40], RZ, !UPT, gsb0 ;  /* 0x00200000283879f0 */ /* 0x000fe2000c0018ff */
[----:B------:R-:W-:Y:S01]  /*32d0*/  UMOV UR40, UR8 ;  /* 0x0000000800287c82 */ /* 0x000fe20008000000 */
[----:B------:R-:W-:Y:S01]  /*32e0*/  UMOV UR41, UR9 ;  /* 0x0000000900297c82 */ /* 0x000fe20008000000 */
[----:B------:R-:W-:Y:S02]  /*32f0*/  WARPGROUP.DEPBAR.LE gsb0, 0x0 ;  /* 0x00008000000079c5 */ /* 0x000fe40000010000 */
[----:B------:R-:W-:-:S06]  /*3300*/  WARPGROUP.ARRIVE ;  /* 0x00000000000079c5 */ /* 0x000fcc0000000000 */
[----:B------:R-:W-:Y:S01]  /*3310*/  HGMMA.64x16x16.F32.BF16 R88, gdesc[UR48], RZ, !UPT, gsb0 ;  /* 0x00200000305879f0 */ /* 0x000fe2000c0018ff */
[----:B------:R-:W-:Y:S01]  /*3320*/  UMOV UR43, 0x80000020 ;  /* 0x80000020002b7882 */ /* 0x000fe20000000000 */
        /* <DEDUP_REMOVED lines=17> */
[----:B------:R-:W-:Y:S02]  /*3440*/  R2UR UR39, R6 ;  /* 0x00000000062772ca */ /* 0x000fe400000e0000 */
[----:B------:R-:W-:Y:S02]  /*3450*/  R2UR UR38, R4 ;  /* 0x00000000042672ca */ /* 0x000fe400000e0000 */
[----:B------:R-:W-:Y:S02]  /*3460*/  R2UR UR37, R3 ;  /* 0x00000000032572ca */ /* 0x000fe400000e0000 */
[----:B------:R-:W-:-:S09]  /*3470*/  R2UR UR36, R0 ;  /* 0x00000000002472ca */ /* 0x000fd200000e0000 */
[----:B------:R-:W-:Y:S02]  /*3480*/  UIADD3 UR10, UR38, 0x2, URZ ;  /* 0x00000002260a7890 */ /* 0x000fe4000fffe03f */
[----:B------:R-:W-:Y:S02]  /*3490*/  UIADD3 UR18, UR38, 0x42, URZ ;  /* 0x0000004226127890 */ /* 0x000fe4000fffe03f */
[----:B------:R-:W-:Y:S01]  /*34a0*/  UIADD3 UR34, UR38, 0x82, URZ ;  /* 0x0000008226227890 */ /* 0x000fe2000fffe03f */
[----:B------:R-:W-:Y:S02]  /*34b0*/  WARPGROUP.DEPBAR.LE gsb0, 0x0 ;  /* 0x00008000000079c5 */ /* 0x000fe40000010000 */
[----:B------:R-:W-:-:S06]  /*34c0*/  WARPGROUP.ARRIVE ;  /* 0x00000000000079c5 */ /* 0x000fcc0000000000 */
[----:B------:R-:W-:Y:S01]  /*34d0*/  HGMMA.64x16x16.F32.BF16 R216, gdesc[UR20], RZ, !UPT, gsb0 ;  /* 0x0020000014d879f0 */ /* 0x000fe2000c0018ff */
[----:B------:R-:W-:Y:S02]  /*34e0*/  R2UR UR23, R10 ;  /* 0x000000000a1772ca */ /* 0x000fe400000e0000 */
[----:B------:R-:W-:Y:S02]  /*34f0*/  R2UR UR22, R9 ;  /* 0x00000000091672ca */ /* 0x000fe400000e0000 */
[----:B------:R-:W-:Y:S02]  /*3500*/  R2UR UR21, R8 ;  /* 0x00000000081572ca */ /* 0x000fe400000e0000 */
[----:B------:R-:W-:Y:S01]  /*3510*/  R2UR UR20, R7 ;  /* 0x00000000071472ca */ /* 0x000fe200000e0000 */
[----:B------:R-:W-:Y:S02]  /*3520*/  WARPGROUP.DEPBAR.LE gsb0, 0x0 ;  /* 0x00008000000079c5 */ /* 0x000fe40000010000 */
[----:B0-----:R-:W-:-:S10]  /*3530*/  WARPGROUP.ARRIVE ;  /* 0x00000000000079c5 */ /* 0x001fd40000000000 */
[----:B------:R-:W-:Y:S03]  /*3540*/  HGMMA.64x16x16.F32.BF16 R160, gdesc[UR20], RZ, !UPT, gsb0 ;  /* 0x0020000014a079f0 */ /* 0x000fe6000c0018ff */
[----:B------:R-:W-:Y:S02]  /*3550*/  WARPGROUP.DEPBAR.LE gsb0, 0x0 ;  /* 0x00008000000079c5 */ /* 0x000fe40000010000 */
[----:B-1----:R-:W-:Y:S01]  /*3560*/  WARPGROUP.ARRIVE ;  /* 0x00000000000079c5 */ /* 0x002fe20000000000 */
[----:B------:R-:W-:Y:S01]  /*3570*/  IMAD.MOV.U32 R8, RZ, RZ, R162 ;  /* 0x000000ffff087224 */ /* 0x000fe200078e00a2 */
[----:B------:R-:W-:Y:S01]  /*3580*/  MOV R9, R161 ;  /* 0x000000a100097202 */ /* 0x000fe20000000f00 */
[----:B------:R-:W-:Y:S02]  /*3590*/  IMAD.MOV.U32 R7, RZ, RZ, R163 ;  /* 0x000000ffff077224 */ /* 0x000fe400078e00a3 */
[----:B------:R-:W-:Y:S01]  /*35a0*/  IMAD.MOV.U32 R6, RZ, RZ, R164 ;  /* 0x000000ffff067224 */ /* 0x000fe200078e00a4 */
[----:B------:R-:W-:Y:S01]  /*35b0*/  HGMMA.64x16x16.F32.BF16 R64, gdesc[UR4], RZ, !UPT, gsb0 ;  /* 0x00200000044079f0 */ /* 0x000fe2000c0018ff */
[----:B------:R-:W-:Y:S01]  /*35c0*/  IMAD.MOV.U32 R4, RZ, RZ, R165 ;  /* 0x000000ffff047224 */ /* 0x000fe200078e00a5 */
[----:B------:R-:W-:Y:S01]  /*35d0*/  MOV R164, R20 ;  /* 0x0000001400a47202 */ /* 0x000fe20000000f00 */
[----:B------:R-:W-:-:S02]  /*35e0*/  IMAD.MOV.U32 R3, RZ, RZ, R166 ;  /* 0x000000ffff037224 */ /* 0x000fc400078e00a6 */
[----:B------:R-:W-:Y:S02]  /*35f0*/  IMAD.MOV.U32 R0, RZ, RZ, R167 ;  /* 0x000000ffff007224 */ /* 0x000fe400078e00a7 */
[----:B------:R-:W-:Y:S02]  /*3600*/  IMAD.MOV.U32 R162, RZ, RZ, R22 ;  /* 0x000000ffffa27224 */ /* 0x000fe400078e0016 */
[----:B------:R-:W-:Y:S02]  /*3610*/  IMAD.MOV.U32 R163, RZ, RZ, R21 ;  /* 0x000000ffffa37224 */ /* 0x000fe400078e0015 */
[----:B------:R-:W-:Y:S02]  /*3620*/  IMAD.MOV.U32 R165, RZ, RZ, R19 ;  /* 0x000000ffffa57224 */ /* 0x000fe400078e0013 */
[----:B------:R-:W-:Y:S02]  /*3630*/  IMAD.MOV.U32 R166, RZ, RZ, R15 ;  /* 0x000000ffffa67224 */ /* 0x000fe400078e000f */
[----:B------:R-:W-:-:S02]  /*3640*/  IMAD.MOV.U32 R167, RZ, RZ, R14 ;  /* 0x000000ffffa77224 */ /* 0x000fc400078e000e */
[----:B------:R-:W-:Y:S01]  /*3650*/  IMAD.MOV.U32 R10, RZ, RZ, R160 ;  /* 0x000000ffff0a7224 */ /* 0x000fe200078e00a0 */
[----:B------:R-:W-:Y:S01]  /*3660*/  MOV R134, R166 ;  /* 0x000000a600867202 */ /* 0x000fe20000000f00 */
[----:B------:R-:W-:Y:S02]  /*3670*/  IMAD.MOV.U32 R130, RZ, RZ, R162 ;  /* 0x000000ffff827224 */ /* 0x000fe400078e00a2 */
[----:B------:R-:W-:Y:S02]  /*3680*/  IMAD.MOV.U32 R131, RZ, RZ, R163 ;  /* 0x000000ffff837224 */ /* 0x000fe400078e00a3 */
[----:B------:R-:W-:Y:S02]  /*3690*/  IMAD.MOV.U32 R132, RZ, RZ, R164 ;  /* 0x000000ffff847224 */ /* 0x000fe400078e00a4 */
[----:B------:R-:W-:Y:S02]  /*36a0*/  IMAD.MOV.U32 R133, RZ, RZ, R165 ;  /* 0x000000ffff857224 */ /* 0x000fe400078e00a5 */
[----:B------:R-:W-:Y:S01]  /*36b0*/  IMAD.MOV.U32 R135, RZ, RZ, R167 ;  /* 0x000000ffff877224 */ /* 0x000fe200078e00a7 */
[----:B------:R-:W-:Y:S01]  /*36c0*/  MOV R167, R16 ;  /* 0x0000001000a77202 */ /* 0x000fe20000000f00 */
[----:B------:R-:W-:-:S02]  /*36d0*/  IMAD.MOV.U32 R160, RZ, RZ, R192 ;  /* 0x000000ffffa07224 */ /* 0x000fc400078e00c0 */
[----:B------:R-:W-:Y:S02]  /*36e0*/  IMAD.MOV.U32 R161, RZ, RZ, R193 ;  /* 0x000000ffffa17224 */ /* 0x000fe400078e00c1 */
[----:B------:R-:W-:Y:S01]  /*36f0*/  IMAD.MOV.U32 R162, RZ, RZ, R235 ;  /* 0x000000ffffa27224 */ /* 0x000fe200078e00eb */
[----:B------:R-:W-:Y:S01]  /*3700*/  MOV R128, R160 ;  /* 0x000000a000807202 */ /* 0x000fe20000000f00 */
[----:B------:R-:W-:Y:S02]  /*3710*/  IMAD.MOV.U32 R163, RZ, RZ, R234 ;  /* 0x000000ffffa37224 */ /* 0x000fe400078e00ea */
[----:B------:R-:W-:Y:S02]  /*3720*/  IMAD.MOV.U32 R164, RZ, RZ, R233 ;  /* 0x000000ffffa47224 */ /* 0x000fe400078e00e9 */
[----:B------:R-:W-:Y:S02]  /*3730*/  IMAD.MOV.U32 R165, RZ, RZ, R232 ;  /* 0x000000ffffa57224 */ /* 0x000fe400078e00e8 */
[----:B------:R-:W-:-:S02]  /*3740*/  IMAD.MOV.U32 R166, RZ, RZ, R23 ;  /* 0x000000ffffa67224 */ /* 0x000fc400078e0017 */
[----:B------:R-:W-:Y:S02]  /*3750*/  IMAD.MOV.U32 R192, RZ, RZ, R5 ;  /* 0x000000ffffc07224 */ /* 0x000fe400078e0005 */
[----:B------:R-:W-:Y:S02]  /*3760*/  IMAD.MOV.U32 R193, RZ, RZ, R2 ;  /* 0x000000ffffc17224 */ /* 0x000fe400078e0002 */
[----:B------:R-:W-:Y:S01]  /*3770*/  IMAD.MOV.U32 R103, RZ, RZ, R135 ;  /* 0x000000ffff677224 */ /* 0x000fe200078e0087 */
[----:B------:R-:W-:Y:S01]  /*3780*/  MOV R160, R192 ;  /* 0x000000c000a07202 */ /* 0x000fe20000000f00 */
[----:B------:R-:W-:Y:S01]  /*3790*/  IMAD.MOV.U32 R129, RZ, RZ, R161 ;  /* 0x000000ffff817224 */ /* 0x000fe200078e00a1 */
[----:B------:R-:W-:Y:S01]  /*37a0*/  MOV R192, R17 ;  /* 0x0000001100c07202 */ /* 0x000fe20000000f00 */
[----:B------:R-:W-:Y:S01]  /*37b0*/  IMAD.MOV.U32 R135, RZ, RZ, R167 ;  /* 0x000000ffff877224 */ /* 0x000fe200078e00a7 */
[----:B------:R-:W-:Y:S02]  /*37c0*/  WARPGROUP.DEPBAR.LE gsb0, 0x0 ;  /* 0x00008000000079c5 */ /* 0x000fe40000010000 */
        /* <DEDUP_REMOVED lines=8> */
[----:B------:R-:W-:Y:S01]  /*3850*/  WARPGROUP.ARRIVE ;  /* 0x00000000000079c5 */ /* 0x000fe20000000000 */
[----:B------:R-:W-:-:S02]  /*3860*/  IMAD.MOV.U32 R161, RZ, RZ, R193 ;  /* 0x000000ffffa17224 */ /* 0x000fc400078e00c1 */
[----:B------:R-:W-:Y:S02]  /*3870*/  IMAD.MOV.U32 R167, RZ, RZ, R18 ;  /* 0x000000ffffa77224 */ /* 0x000fe400078e0012 */
[----:B------:R-:W-:Y:S01]  /*3880*/  IMAD.MOV.U32 R193, RZ, RZ, R11 ;  /* 0x000000ffffc17224 */ /* 0x000fe200078e000b */
[----:B------:R-:W-:Y:S01]  /*3890*/  HGMMA.64x16x16.F32.BF16 R64, gdesc[UR28], RZ, !UPT, gsb0 ;  /* 0x002000001c4079f0 */ /* 0x000fe2000c0018ff */
[----:B------:R-:W-:Y:S01]  /*38a0*/  IMAD.MOV.U32 R98, RZ, RZ, R130 ;  /* 0x000000ffff627224 */ /* 0x000fe200078e0082 */
[----:B------:R-:W-:Y:S01]  /*38b0*/  UMOV UR26, UR18 ;  /* 0x00000012001a7c82 */ /* 0x000fe20008000000 */
[----:B------:R-:W-:Y:S01]  /*38c0*/  IMAD.MOV.U32 R99, RZ, RZ, R131 ;  /* 0x000000ffff637224 */ /* 0x000fe200078e0083 */
[----:B------:R-:W-:Y:S01]  /*38d0*/  UIADD3 UR42, UR38, 0xc2, URZ ;  /* 0x000000c2262a7890 */ /* 0x000fe2000fffe03f */
[----:B------:R-:W-:Y:S01]  /*38e0*/  IMAD.MOV.U32 R100, RZ, RZ, R132 ;  /* 0x000000ffff647224 */ /* 0x000fe200078e0084 */
[----:B------:R-:W-:Y:S01]  /*38f0*/  UIADD3 UR46, UR38, 0x102, URZ ;  /* 0x00000102262e7890 */ /* 0x000fe2000fffe03f */
[----:B------:R-:W-:Y:S01]  /*3900*/  IMAD.MOV.U32 R101, RZ, RZ, R133 ;  /* 0x000000ffff657224 */ /* 0x000fe200078e0085 */
[----:B------:R-:W-:Y:S01]  /*3910*/  UMOV UR31, UR47 ;  /* 0x0000002f001f7c82 */ /* 0x000fe20008000000 */
[----:B------:R-:W-:-:S02]  /*3920*/  IMAD.MOV.U32 R102, RZ, RZ, R134 ;  /* 0x000000ffff667224 */ /* 0x000fc400078e0086 */
[----:B------:R-:W-:Y:S02]  /*3930*/  IMAD.MOV.U32 R130, RZ, RZ, R162 ;  /* 0x000000ffff827224 */ /* 0x000fe400078e00a2 */
[----:B------:R-:W-:Y:S02]  /*3940*/  IMAD.MOV.U32 R131, RZ, RZ, R163 ;  /* 0x000000ffff837224 */ /* 0x000fe400078e00a3 */
[----:B------:R-:W-:Y:S02]  /*3950*/  IMAD.MOV.U32 R132, RZ, RZ, R164 ;  /* 0x000000ffff847224 */ /* 0x000fe400078e00a4 */
[----:B------:R-:W-:Y:S02]  /*3960*/  IMAD.MOV.U32 R133, RZ, RZ, R165 ;  /* 0x000000ffff857224 */ /* 0x000fe400078e00a5 */
[----:B------:R-:W-:Y:S02]  /*3970*/  IMAD.MOV.U32 R134, RZ, RZ, R166 ;  /* 0x000000ffff867224 */ /* 0x000fe400078e00a6 */
[----:B------:R-:W-:-:S02]  /*3980*/  IMAD.MOV.U32 R162, RZ, RZ, R231 ;  /* 0x000000ffffa27224 */ /* 0x000fc400078e00e7 */
[----:B------:R-:W-:Y:S02]  /*3990*/  IMAD.MOV.U32 R163, RZ, RZ, R230 ;  /* 0x000000ffffa37224 */ /* 0x000fe400078e00e6 */
[----:B------:R-:W-:Y:S02]  /*39a0*/  IMAD.MOV.U32 R164, RZ, RZ, R229 ;  /* 0x000000ffffa47224 */ /* 0x000fe400078e00e5 */
[----:B------:R-:W-:Y:S02]  /*39b0*/  IMAD.MOV.U32 R165, RZ, RZ, R228 ;  /* 0x000000ffffa57224 */ /* 0x000fe400078e00e4 */
        /* <DEDUP_REMOVED lines=10> */
[----:B------:R-:W-:-:S06]  /*3a60*/  WARPGROUP.ARRIVE ;  /* 0x00000000000079c5 */ /* 0x000fcc0000000000 */
[----:B------:R-:W-:Y:S03]  /*3a70*/  HGMMA.64x16x16.F32.BF16 R64, gdesc[UR12], RZ, !UPT, gsb0 ;  /* 0x002000000c4079f0 */ /* 0x000fe6000c0018ff */
[----:B------:R-:W-:Y:S02]  /*3a80*/  WARPGROUP.DEPBAR.LE gsb0, 0x0 ;  /* 0x00008000000079c5 */ /* 0x000fe40000010000 */
[----:B------:R-:W-:Y:S01]  /*3a90*/  MOV R18, R70 ;  /* 0x0000004600127202 */ /* 0x000fe20000000f00 */
[----:B------:R-:W-:Y:S01]  /*3aa0*/  IMAD.MOV.U32 R17, RZ, RZ, R71 ;  /* 0x000000ffff117224 */ /* 0x000fe200078e0047 */
[----:B------:R-:W-:Y:S01]  /*3ab0*/  MOV R70, R128 ;  /* 0x0000008000467202 */ /* 0x000fe20000000f00 */
[----:B------:R-:W-:Y:S01]  /*3ac0*/  IMAD.MOV.U32 R71, RZ, RZ, R129 ;  /* 0x000000ffff477224 */ /* 0x000fe200078e0081 */
[----:B------:R-:W-:Y:S01]  /*3ad0*/  MOV R128, R160 ;  /* 0x000000a000807202 */ /* 0x000fe20000000f00 */
[----:B------:R-:W-:Y:S01]  /*3ae0*/  IMAD.MOV.U32 R129, RZ, RZ, R161 ;  /* 0x000000ffff817224 */ /* 0x000fe200078e00a1 */
[----:B------:R-:W-:Y:S01]  /*3af0*/  MOV R160, R192 ;  /* 0x000000c000a07202 */ /* 0x000fe20000000f00 */
[----:B------:R-:W-:Y:S01]  /*3b00*/  IMAD.MOV.U32 R161, RZ, RZ, R193 ;  /* 0x000000ffffa17224 */ /* 0x000fe200078e00c1 */
[----:B------:R-:W2:Y:S01]  /*3b10*/  LDL.LU R192, [R1+0xb8] ;  /* 0x0000b80001c07983 */ /* 0x000ea20000300800 */
[----:B------:R-:W-:-:S02]  /*3b20*/  IMAD.MOV.U32 R227, RZ, RZ, R64 ;  /* 0x000000ffffe37224 */ /* 0x000fc400078e0040 */
[----:B------:R-:W-:Y:S01]  /*3b30*/  IMAD.MOV.U32 R228, RZ, RZ, R65 ;  /* 0x000000ffffe47224 */ /* 0x000fe200078e0041 */
[----:B------:R-:W3:Y:S01]  /*3b40*/  LDL.LU R193, [R1+0xbc] ;  /* 0x0000bc0001c17983 */ /* 0x000ee20000300800 */
        /* <DEDUP_REMOVED lines=15> */
[----:B------:R-:W-:Y:S01]  /*3c40*/  IMAD.MOV.U32 R162, RZ, RZ, R194 ;  /* 0x000000ffffa27224 */ /* 0x000fe200078e00c2 */
[----:B------:R-:W-:Y:S01]  /*3c50*/  WARPGROUP.ARRIVE ;  /* 0x00000000000079c5 */ /* 0x000fe20000000000 */
[----:B------:R-:W-:Y:S01]  /*3c60*/  IMAD.MOV.U32 R101, RZ, RZ, R133 ;  /* 0x000000ffff657224 */ /* 0x000fe200078e0085 */
[----:B------:R-:W4:Y:S01]  /*3c70*/  LDL.LU R194, [R1+0x20] ;  /* 0x0000200001c27983 */ /* 0x000f220000300800 */
[----:B------:R-:W-:-:S02]  /*3c80*/  IMAD.MOV.U32 R132, RZ, RZ, R164 ;  /* 0x000000ffff847224 */ /* 0x000fc400078e00a4 */
[----:B------:R-:W-:Y:S01]  /*3c90*/  IMAD.MOV.U32 R163, RZ, RZ, R195 ;  /* 0x000000ffffa37224 */ /* 0x000fe200078e00c3 */
[----:B------:R-:W-:Y:S01]  /*3ca0*/  HGMMA.64x16x16.F32.BF16 R64, gdesc[UR8], R64, gsb0 ;  /* 0x00200000084079f0 */ /* 0x000fe20008001840 */
[----:B------:R-:W-:Y:S01]  /*3cb0*/  IMAD.MOV.U32 R102, RZ, RZ, R134 ;  /* 0x000000ffff667224 */ /* 0x000fe200078e0086 */
[----:B------:R-:W4:Y:S01]  /*3cc0*/  LDL.LU R195, [R1+0x24] ;  /* 0x0000240001c37983 */ /* 0x000f220000300800 */
[----:B------:R-:W-:Y:S02]  /*3cd0*/  IMAD.MOV.U32 R133, RZ, RZ, R165 ;  /* 0x000000ffff857224 */ /* 0x000fe400078e00a5 */
[----:B------:R-:W-:Y:S02]  /*3ce0*/  IMAD.MOV.U32 R164, RZ, RZ, R196 ;  /* 0x000000ffffa47224 */ /* 0x000fe400078e00c4 */
[----:B------:R-:W-:Y:S01]  /*3cf0*/  IMAD.MOV.U32 R103, RZ, RZ, R135 ;  /* 0x000000ffff677224 */ /* 0x000fe200078e0087 */
[----:B------:R-:W4:Y:S01]  /*3d00*/  LDL.LU R196, [R1+0x28] ;  /* 0x0000280001c47983 */ /* 0x000f220000300800 */
[----:B------:R-:W-:-:S02]  /*3d10*/  IMAD.MOV.U32 R134, RZ, RZ, R166 ;  /* 0x000000ffff867224 */ /* 0x000fc400078e00a6 */
[----:B------:R-:W-:Y:S02]  /*3d20*/  IMAD.MOV.U32 R165, RZ, RZ, R197 ;  /* 0x000000ffffa57224 */ /* 0x000fe400078e00c5 */
[----:B------:R-:W-:Y:S01]  /*3d30*/  IMAD.MOV.U32 R135, RZ, RZ, R167 ;  /* 0x000000ffff877224 */ /* 0x000fe200078e00a7 */
[----:B------:R-:W4:Y:S01]  /*3d40*/  LDL.LU R197, [R1+0x2c] ;  /* 0x00002c0001c57983 */ /* 0x000f220000300800 */
[----:B------:R-:W-:Y:S02]  /*3d50*/  IMAD.MOV.U32 R166, RZ, RZ, R198 ;  /* 0x000000ffffa67224 */ /* 0x000fe400078e00c6 */
[----:B------:R-:W-:Y:S01]  /*3d60*/  IMAD.MOV.U32 R167, RZ, RZ, R199 ;  /* 0x000000ffffa77224 */ /* 0x000fe200078e00c7 */
[----:B------:R-:W4:Y:S04]  /*3d70*/  LDL.LU R198, [R1+0x30] ;  /* 0x0000300001c67983 */ /* 0x000f280000300800 */
[----:B------:R-:W4:Y:S01]  /*3d80*/  LDL.LU R199, [R1+0x34] ;  /* 0x0000340001c77983 */ /* 0x000f220000300800 */
[----:B------:R-:W-:-:S03]  /*3d90*/  WARPGROUP.DEPBAR.LE gsb0, 0x0 ;  /* 0x00008000000079c5 */ /* 0x000fc60000010000 */
[----:B------:R-:W-:Y:S04]  /*3da0*/  STL.64 [R1+0x220], R64 ;  /* 0x0002204001007387 */ /* 0x000fe80000100a00 */
[----:B------:R-:W-:Y:S04]  /*3db0*/  STL.64 [R1+0x228], R66 ;  /* 0x0002284201007387 */ /* 0x000fe80000100a00 */
[----:B------:R-:W-:Y:S04]  /*3dc0*/  STL.64 [R1+0x230], R68 ;  /* 0x0002304401007387 */ /* 0x000fe80000100a00 */
[----:B------:R0:W-:Y:S02]  /*3dd0*/  STL.64 [R1+0x238], R70 ;  /* 0x0002384601007387 */ /* 0x0001e40000100a00 */
[----:B0-----:R-:W-:-:S02]  /*3de0*/  IMAD.MOV.U32 R70, RZ, RZ, R128 ;  /* 0x000000ffff467224 */ /* 0x001fc400078e0080 */
[----:B------:R-:W-:Y:S02]  /*3df0*/  IMAD.MOV.U32 R71, RZ, RZ, R129 ;  /* 0x000000ffff477224 */ /* 0x000fe400078e0081 */
[----:B------:R-:W-:Y:S02]  /*3e00*/  IMAD.MOV.U32 R128, RZ, RZ, R160 ;  /* 0x000000ffff807224 */ /* 0x000fe400078e00a0 */
[----:B------:R-:W-:Y:S02]  /*3e10*/  IMAD.MOV.U32 R129, RZ, RZ, R161 ;  /* 0x000000ffff817224 */ /* 0x000fe400078e00a1 */
[----:B--2---:R-:W-:Y:S02]  /*3e20*/  IMAD.MOV.U32 R160, RZ, RZ, R192 ;  /* 0x000000ffffa07224 */ /* 0x004fe400078e00c0 */
[----:B------:R-:W2:Y:S01]  /*3e30*/  LDL.LU R192, [R1+0x38] ;  /* 0x0000380001c07983 */ /* 0x000ea20000300800 */
[----:B---3--:R-:W-:-:S03]  /*3e40*/  IMAD.MOV.U32 R161, RZ, RZ, R193 ;  /* 0x000000ffffa17224 */ /* 0x008fc600078e00c1 */
[----:B------:R-:W3:Y:S01]  /*3e50*/  LDL.LU R193, [R1+0x3c] ;  /* 0x00003c0001c17983 */ /* 0x000ee20000300800 */
[----:B------:R-:W-:Y:S01]  /*3e60*/  MOV R64, R98 ;  /* 0x0000006200407202 */ /* 0x000fe20000000f00 */
[----:B------:R-:W-:Y:S02]  /*3e70*/  IMAD.MOV.U32 R65, RZ, RZ, R99 ;  /* 0x000000ffff417224 */ /* 0x000fe400078e0063 */
[----:B------:R-:W-:Y:S02]  /*3e80*/  IMAD.MOV.U32 R66, RZ, RZ, R100 ;  /* 0x000000ffff427224 */ /* 0x000fe400078e0064 */
[----:B------:R-:W-:Y:S02]  /*3e90*/  IMAD.MOV.U32 R67, RZ, RZ, R101 ;  /* 0x000000ffff437224 */ /* 0x000fe400078e0065 */
[----:B------:R-:W-:Y:S02]  /*3ea0*/  IMAD.MOV.U32 R68, RZ, RZ, R102 ;  /* 0x000000ffff447224 */ /* 0x000fe400078e0066 */
[----:B------:R-:W-:-:S06]  /*3eb0*/  IMAD.MOV.U32 R69, RZ, RZ, R103 ;  /* 0x000000ffff457224 */ /* 0x000fcc00078e0067 */
[----:B------:R-:W-:-:S06]  /*3ec0*/  WARPGROUP.ARRIVE ;  /* 0x00000000000079c5 */ /* 0x000fcc0000000000 */
[----:B------:R-:W-:Y:S01]  /*3ed0*/  HGMMA.64x16x16.F32.BF16 R64, gdesc[UR24], R64, gsb0 ;  /* 0x00200000184079f0 */ /* 0x000fe20008001840 */
[----:B------:R-:W-:Y:S01]  /*3ee0*/  MOV R98, R130 ;  /* 0x0000008200627202 */ /* 0x000fe20000000f00 */
[----:B------:R-:W-:Y:S01]  /*3ef0*/  IMAD.MOV.U32 R99, RZ, RZ, R131 ;  /* 0x000000ffff637224 */ /* 0x000fe200078e0083 */
[----:B------:R-:W-:Y:S01]  /*3f00*/  MOV R130, R162 ;  /* 0x000000a200827202 */ /* 0x000fe20000000f00 */
[----:B------:R-:W-:Y:S02]  /*3f10*/  IMAD.MOV.U32 R100, RZ, RZ, R132 ;  /* 0x000000ffff647224 */ /* 0x000fe400078e0084 */
[----:B------:R-:W-:Y:S02]  /*3f20*/  IMAD.MOV.U32 R131, RZ, RZ, R163 ;  /* 0x000000ffff837224 */ /* 0x000fe400078e00a3 */
[----:B------:R-:W-:Y:S01]  /*3f30*/  IMAD.MOV.U32 R101, RZ, RZ, R133 ;  /* 0x000000ffff657224 */ /* 0x000fe200078e0085 */
[----:B----4-:R-:W-:Y:S01]  /*3f40*/  MOV R162, R194 ;  /* 0x000000c200a27202 */ /* 0x010fe20000000f00 */
[----:B------:R-:W-:-:S02]  /*3f50*/  IMAD.MOV.U32 R132, RZ, RZ, R164 ;  /* 0x000000ffff847224 */ /* 0x000fc400078e00a4 */
[----:B------:R-:W-:Y:S02]  /*3f60*/  IMAD.MOV.U32 R194, RZ, RZ, R112 ;  /* 0x000000ffffc27224 */ /* 0x000fe400078e0070 */
[----:B------:R-:W-:Y:S01]  /*3f70*/  IMAD.MOV.U32 R102, RZ, RZ, R134 ;  /* 0x000000ffff667224 */ /* 0x000fe200078e0086 */
[----:B------:R-:W4:Y:S01]  /*3f80*/  LDL.LU R112, [R1+0x4e4] ;  /* 0x0004e40001707983 */ /* 0x000f220000300800 */
[----:B------:R-:W-:Y:S02]  /*3f90*/  IMAD.MOV.U32 R163, RZ, RZ, R195 ;  /* 0x000000ffffa37224 */ /* 0x000fe400078e00c3 */
[----:B------:R-:W-:Y:S02]  /*3fa0*/  IMAD.MOV.U32 R133, RZ, RZ, R165 ;  /* 0x000000ffff857224 */ /* 0x000fe400078e00a5 */
[----:B------:R-:W-:Y:S02]  /*3fb0*/  IMAD.MOV.U32 R195, RZ, RZ, R113 ;  /* 0x000000ffffc37224 */ /* 0x000fe400078e0071 */
[----:B------:R-:W-:Y:S01]  /*3fc0*/  IMAD.MOV.U32 R164, RZ, RZ, R196 ;  /* 0x000000ffffa47224 */ /* 0x000fe200078e00c4 */
[----:B------:R-:W4:Y:S01]  /*3fd0*/  LDL.LU R113, [R1+0x4e0] ;  /* 0x0004e00001717983 */ /* 0x000f220000300800 */
[----:B------:R-:W-:Y:S01]  /*3fe0*/  IMAD.MOV.U32 R103, RZ, RZ, R135 ;  /* 0x000000ffff677224 */ /* 0x000fe200078e0087 */
[----:B------:R-:W-:Y:S01]  /*3ff0*/  MOV R196, R114 ;  /* 0x0000007200c47202 */ /* 0x000fe20000000f00 */
[----:B------:R-:W-:Y:S01]  /*4000*/  IMAD.MOV.U32 R134, RZ, RZ, R166 ;  /* 0x000000ffff867224 */ /* 0x000fe200078e00a6 */
[----:B------:R-:W4:Y:S01]  /*4010*/  LDL.LU R114, [R1+0x4dc] ;  /* 0x0004dc0001727983 */ /* 0x000f220000300800 */
[----:B------:R-:W-:-:S02]  /*4020*/  IMAD.MOV.U32 R165, RZ, RZ, R197 ;  /* 0x000000ffffa57224 */ /* 0x000fc400078e00c5 */
[----:B------:R-:W-:Y:S02]  /*4030*/  IMAD.MOV.U32 R135, RZ, RZ, R167 ;  /* 0x000000ffff877224 */ /* 0x000fe400078e00a7 */
[----:B------:R-:W-:Y:S02]  /*4040*/  IMAD.MOV.U32 R166, RZ, RZ, R198 ;  /* 0x000000ffffa67224 */ /* 0x000fe400078e00c6 */
        /* <DEDUP_REMOVED lines=8> */
[----:B------:R0:W-:Y:S04]  /*40d0*/  STL.64 [R1+0x1a0], R64 ;  /* 0x0001a04001007387 */ /* 0x0001e80000100a00 */
[----:B------:R1:W-:Y:S04]  /*40e0*/  STL.64 [R1+0x1a8], R66 ;  /* 0x0001a84201007387 */ /* 0x0003e80000100a00 */
[----:B------:R1:W-:Y:S04]  /*40f0*/  STL.64 [R1+0x1b0], R68 ;  /* 0x0001b04401007387 */ /* 0x0003e80000100a00 */
[----:B------:R1:W-:Y:S01]  /*4100*/  STL.64 [R1+0x1b8], R70 ;  /* 0x0001b84601007387 */ /* 0x0003e20000100a00 */
[----:B0-----:R-:W-:-:S02]  /*4110*/  IMAD.MOV.U32 R64, RZ, RZ, R98 ;  /* 0x000000ffff407224 */ /* 0x001fc400078e0062 */
[----:B------:R-:W-:Y:S02]  /*4120*/  IMAD.MOV.U32 R65, RZ, RZ, R99 ;  /* 0x000000ffff417224 */ /* 0x000fe400078e0063 */
[----:B-1----:R-:W-:Y:S02]  /*4130*/  IMAD.MOV.U32 R66, RZ, RZ, R100 ;  /* 0x000000ffff427224 */ /* 0x002fe400078e0064 */
[----:B------:R-:W-:Y:S01]  /*4140*/  IMAD.MOV.U32 R67, RZ, RZ, R101 ;  /* 0x000000ffff437224 */ /* 0x000fe200078e0065 */
[----:B------:R-:W-:Y:S01]  /*4150*/  MOV R68, R102 ;  /* 0x0000006600447202 */ /* 0x000fe20000000f00 */
[----:B------:R-:W-:Y:S02]  /*4160*/  IMAD.MOV.U32 R69, RZ, RZ, R103 ;  /* 0x000000ffff457224 */ /* 0x000fe400078e0067 */
[----:B------:R-:W-:Y:S02]  /*4170*/  IMAD.MOV.U32 R70, RZ, RZ, R128 ;  /* 0x000000ffff467224 */ /* 0x000fe400078e0080 */
[----:B------:R-:W-:-:S06]  /*4180*/  IMAD.MOV.U32 R71, RZ, RZ, R129 ;  /* 0x000000ffff477224 */ /* 0x000fcc00078e0081 */
[----:B------:R-:W-:-:S06]  /*4190*/  WARPGROUP.ARRIVE ;  /* 0x00000000000079c5 */ /* 0x000fcc0000000000 */
[----:B------:R-:W-:Y:S01]  /*41a0*/  HGMMA.64x16x16.F32.BF16 R64, gdesc[UR32], R64, gsb0 ;  /* 0x00200000204079f0 */ /* 0x000fe20008001840 */
[----:B------:R-:W-:Y:S02]  /*41b0*/  IMAD.MOV.U32 R128, RZ, RZ, R160 ;  /* 0x000000ffff807224 */ /* 0x000fe400078e00a0 */
[----:B------:R-:W-:Y:S02]  /*41c0*/  IMAD.MOV.U32 R98, RZ, RZ, R130 ;  /* 0x000000ffff627224 */ /* 0x000fe400078e0082 */
[----:B------:R-:W-:Y:S02]  /*41d0*/  IMAD.MOV.U32 R129, RZ, RZ, R161 ;  /* 0x000000ffff817224 */ /* 0x000fe400078e00a1 */
[----:B------:R-:W-:Y:S02]  /*41e0*/  IMAD.MOV.U32 R99, RZ, RZ, R131 ;  /* 0x000000ffff637224 */ /* 0x000fe400078e0083 */
[----:B------:R-:W-:Y:S02]  /*41f0*/  IMAD.MOV.U32 R130, RZ, RZ, R162 ;  /* 0x000000ffff827224 */ /* 0x000fe400078e00a2 */
[----:B------:R-:W-:-:S02]  /*4200*/  IMAD.MOV.U32 R100, RZ, RZ, R132 ;  /* 0x000000ffff647224 */ /* 0x000fc400078e0084 */
[----:B------:R-:W-:Y:S02]  /*4210*/  IMAD.MOV.U32 R131, RZ, RZ, R163 ;  /* 0x000000ffff837224 */ /* 0x000fe400078e00a3 */
[----:B------:R-:W-:Y:S01]  /*4220*/  IMAD.MOV.U32 R162, RZ, RZ, R194 ;  /* 0x000000ffffa27224 */ /* 0x000fe200078e00c2 */
[----:B------:R-:W-:Y:S01]  /*4230*/  MOV R102, R134 ;  /* 0x0000008600667202 */ /* 0x000fe20000000f00 */
        /* <DEDUP_REMOVED lines=11> */
[----:B------:R-:W-:Y:S01]  /*42f0*/  IMAD.MOV.U32 R196, RZ, RZ, R146 ;  /* 0x000000ffffc47224 */ /* 0x000fe200078e0092 */
[----:B------:R-:W-:Y:S01]  /*4300*/  MOV R198, R148 ;  /* 0x0000009400c67202 */ /* 0x000fe20000000f00 */
[----:B------:R-:W-:-:S02]  /*4310*/  IMAD.MOV.U32 R135, RZ, RZ, R167 ;  /* 0x000000ffff877224 */ /* 0x000fc400078e00a7 */
[----:B------:R-:W-:Y:S02]  /*4320*/  IMAD.MOV.U32 R197, RZ, RZ, R147 ;  /* 0x000000ffffc57224 */ /* 0x000fe400078e0093 */
[----:B------:R-:W-:Y:S02]  /*4330*/  IMAD.MOV.U32 R167, RZ, RZ, R199 ;  /* 0x000000ffffa77224 */ /* 0x000fe400078e00c7 */
[----:B------:R-:W-:Y:S01]  /*4340*/  IMAD.MOV.U32 R199, RZ, RZ, R149 ;  /* 0x000000ffffc77224 */ /* 0x000fe200078e0095 */
[----:B------:R-:W-:Y:S02]  /*4350*/  WARPGROUP.DEPBAR.LE gsb0, 0x0 ;  /* 0x00008000000079c5 */ /* 0x000fe40000010000 */
[----:B------:R-:W-:Y:S01]  /*4360*/  UMOV UR47, 0x80000020 ;  /* 0x80000020002f7882 */ /* 0x000fe20000000000 */
[----:B--2---:R-:W-:Y:S02]  /*4370*/  IMAD.MOV.U32 R160, RZ, RZ, R192 ;  /* 0x000000ffffa07224 */ /* 0x004fe400078e00c0 */
[----:B------:R-:W-:-:S02]  /*4380*/  IMAD.MOV.U32 R192, RZ, RZ, R118 ;  /* 0x000000ffffc07224 */ /* 0x000fc400078e0076 */
[----:B---3--:R-:W-:Y:S01]  /*4390*/  IMAD.MOV.U32 R161, RZ, RZ, R193 ;  /* 0x000000ffffa17224 */ /* 0x008fe200078e00c1 */
[----:B------:R-:W4:Y:S01]  /*43a0*/  LDL.LU R118, [R1+0x4cc] ;  /* 0x0004cc0001767983 */ /* 0x000f220000300800 */
[----:B------:R-:W-:-:S03]  /*43b0*/  IMAD.MOV.U32 R193, RZ, RZ, R119 ;  /* 0x000000ffffc17224 */ /* 0x000fc600078e0077 */
[----:B------:R-:W4:Y:S04]  /*43c0*/  LDL.LU R119, [R1+0x4c8] ;  /* 0x0004c80001777983 */ /* 0x000f280000300800 */
[----:B------:R-:W2:Y:S04]  /*43d0*/  LDL.LU R144, [R1+0x4c4] ;  /* 0x0004c40001907983 */ /* 0x000ea80000300800 */
[----:B------:R-:W2:Y:S04]  /*43e0*/  LDL.LU R145, [R1+0x4c0] ;  /* 0x0004c00001917983 */ /* 0x000ea80000300800 */
[----:B------:R-:W2:Y:S04]  /*43f0*/  LDL.LU R146, [R1+0x4bc] ;  /* 0x0004bc0001927983 */ /* 0x000ea80000300800 */
[----:B------:R-:W2:Y:S04]  /*4400*/  LDL.LU R147, [R1+0x4b8] ;  /* 0x0004b80001937983 */ /* 0x000ea80000300800 */
[----:B------:R-:W2:Y:S04]  /*4410*/  LDL.LU R148, [R1+0x4b4] ;  /* 0x0004b40001947983 */ /* 0x000ea80000300800 */
[----:B------:R-:W2:Y:S04]  /*4420*/  LDL.LU R149, [R1+0x4b0] ;  /* 0x0004b00001957983 */ /* 0x000ea80000300800 */
[----:B------:R0:W-:Y:S04]  /*4430*/  STL.64 [R1+0x120], R64 ;  /* 0x0001204001007387 */ /* 0x0001e80000100a00 */
[----:B------:R1:W-:Y:S04]  /*4440*/  STL.64 [R1+0x128], R66 ;  /* 0x0001284201007387 */ /* 0x0003e80000100a00 */
[----:B------:R3:W-:Y:S04]  /*4450*/  STL.64 [R1+0x130], R68 ;  /* 0x0001304401007387 */ /* 0x0007e80000100a00 */
[----:B------:R3:W-:Y:S01]  /*4460*/  STL.64 [R1+0x138], R70 ;  /* 0x0001384601007387 */ /* 0x0007e20000100a00 */
[----:B0-----:R-:W-:-:S02]  /*4470*/  IMAD.MOV.U32 R64, RZ, RZ, R98 ;  /* 0x000000ffff407224 */ /* 0x001fc400078e0062 */
[----:B------:R-:W-:Y:S02]  /*4480*/  IMAD.MOV.U32 R65, RZ, RZ, R99 ;  /* 0x000000ffff417224 */ /* 0x000fe400078e0063 */
[----:B-1----:R-:W-:Y:S02]  /*4490*/  IMAD.MOV.U32 R66, RZ, RZ, R100 ;  /* 0x000000ffff427224 */ /* 0x002fe400078e0064 */
[----:B------:R-:W-:Y:S02]  /*44a0*/  IMAD.MOV.U32 R67, RZ, RZ, R101 ;  /* 0x000000ffff437224 */ /* 0x000fe400078e0065 */
[----:B---3--:R-:W-:Y:S02]  /*44b0*/  IMAD.MOV.U32 R68, RZ, RZ, R102 ;  /* 0x000000ffff447224 */ /* 0x008fe400078e0066 */
[----:B------:R-:W-:Y:S01]  /*44c0*/  IMAD.MOV.U32 R69, RZ, RZ, R103 ;  /* 0x000000ffff457224 */ /* 0x000fe200078e0067 */
[----:B------:R-:W-:Y:S01]  /*44d0*/  MOV R70, R128 ;  /* 0x0000008000467202 */ /* 0x000fe20000000f00 */
[----:B------:R-:W-:-:S06]  /*44e0*/  IMAD.MOV.U32 R71, RZ, RZ, R129 ;  /* 0x000000ffff477224 */ /* 0x000fcc00078e0081 */
[----:B------:R-:W-:-:S06]  /*44f0*/  WARPGROUP.ARRIVE ;  /* 0x00000000000079c5 */ /* 0x000fcc0000000000 */
[----:B------:R-:W-:Y:S01]  /*4500*/  HGMMA.64x16x16.F32.BF16 R64, gdesc[UR40], R64, gsb0 ;  /* 0x00200000284079f0 */ /* 0x000fe20008001840 */
[----:B------:R-:W-:Y:S01]  /*4510*/  MOV R128, R160 ;  /* 0x000000a000807202 */ /* 0x000fe20000000f00 */
[----:B------:R-:W-:Y:S02]  /*4520*/  IMAD.MOV.U32 R129, RZ, RZ, R161 ;  /* 0x000000ffff817224 */ /* 0x000fe400078e00a1 */
[----:B------:R-:W-:Y:S02]  /*4530*/  IMAD.MOV.U32 R160, RZ, RZ, R192 ;  /* 0x000000ffffa07224 */ /* 0x000fe400078e00c0 */
[----:B------:R-:W-:Y:S02]  /*4540*/  IMAD.MOV.U32 R98, RZ, RZ, R130 ;  /* 0x000000ffff627224 */ /* 0x000fe400078e0082 */
[----:B------:R-:W-:Y:S02]  /*4550*/  IMAD.MOV.U32 R161, RZ, RZ, R193 ;  /* 0x000000ffffa17224 */ /* 0x000fe400078e00c1 */
[----:B------:R-:W-:-:S02]  /*4560*/  IMAD.MOV.U32 R192, RZ, RZ, R150 ;  /* 0x000000ffffc07224 */ /* 0x000fc400078e0096 */
[----:B------:R-:W-:Y:S01]  /*4570*/  IMAD.MOV.U32 R99, RZ, RZ, R131 ;  /* 0x000000ffff637224 */ /* 0x000fe200078e0083 */
[----:B------:R-:W2:Y:S01]  /*4580*/  LDL.LU R150, [R1+0x4ac] ;  /* 0x0004ac0001967983 */ /* 0x000ea20000300800 */
[----:B------:R-:W-:Y:S02]  /*4590*/  IMAD.MOV.U32 R130, RZ, RZ, R194 ;  /* 0x000000ffff827224 */ /* 0x000fe400078e00c2 */
[----:B------:R-:W-:Y:S02]  /*45a0*/  IMAD.MOV.U32 R193, RZ, RZ, R151 ;  /* 0x000000ffffc17224 */ /* 0x000fe400078e0097 */
[----:B------:R-:W-:Y:S01]  /*45b0*/  IMAD.MOV.U32 R100, RZ, RZ, R132 ;  /* 0x000000ffff647224 */ /* 0x000fe200078e0084 */
[----:B------:R-:W2:Y:S01]  /*45c0*/  LDL.LU R151, [R1+0x4a8] ;  /* 0x0004a80001977983 */ /* 0x000ea20000300800 */
[----:B------:R-:W-:Y:S02]  /*45d0*/  IMAD.MOV.U32 R131, RZ, RZ, R195 ;  /* 0x000000ffff837224 */ /* 0x000fe400078e00c3 */
[----:B------:R-:W-:-:S02]  /*45e0*/  IMAD.MOV.U32 R194, RZ, RZ, R176 ;  /* 0x000000ffffc27224 */ /* 0x000fc400078e00b0 */
[----:B------:R-:W-:Y:S01]  /*45f0*/  IMAD.MOV.U32 R101, RZ, RZ, R133 ;  /* 0x000000ffff657224 */ /* 0x000fe200078e0085 */
[----:B------:R-:W3:Y:S01]  /*4600*/  LDL.LU R176, [R1+0x4a4] ;  /* 0x0004a40001b07983 */ /* 0x000ee20000300800 */
[----:B------:R-:W-:Y:S02]  /*4610*/  IMAD.MOV.U32 R132, RZ, RZ, R196 ;  /* 0x000000ffff847224 */ /* 0x000fe400078e00c4 */
[----:B------:R-:W-:Y:S02]  /*4620*/  IMAD.MOV.U32 R195, RZ, RZ, R177 ;  /* 0x000000ffffc37224 */ /* 0x000fe400078e00b1 */
[----:B------:R-:W-:Y:S01]  /*4630*/  IMAD.MOV.U32 R102, RZ, RZ, R134 ;  /* 0x000000ffff667224 */ /* 0x000fe200078e0086 */
[----:B------:R-:W3:Y:S01]  /*4640*/  LDL.LU R177, [R1+0x4a0] ;  /* 0x0004a00001b17983 */ /* 0x000ee20000300800 */
[----:B------:R-:W-:Y:S01]  /*4650*/  IMAD.MOV.U32 R133, RZ, RZ, R197 ;  /* 0x000000ffff857224 */ /* 0x000fe200078e00c5 */
[----:B------:R-:W-:Y:S01]  /*4660*/  MOV R134, R198 ;  /* 0x000000c600867202 */ /* 0x000fe20000000f00 */
[----:B------:R-:W-:Y:S01]  /*4670*/  IMAD.MOV.U32 R196, RZ, RZ, R178 ;  /* 0x000000ffffc47224 */ /* 0x000fe200078e00b2 */
[----:B------:R-:W-:Y:S01]  /*4680*/  MOV R198, R180 ;  /* 0x000000b400c67202 */ /* 0x000fe20000000f00 */
[----:B------:R-:W-:Y:S01]  /*4690*/  IMAD.MOV.U32 R103, RZ, RZ, R135 ;  /* 0x000000ffff677224 */ /* 0x000fe200078e0087 */
[----:B------:R-:W3:Y:S01]  /*46a0*/  LDL.LU R178, [R1+0x49c] ;  /* 0x00049c0001b27983 */ /* 0x000ee20000300800 */
[----:B------:R-:W-:-:S02]  /*46b0*/  IMAD.MOV.U32 R197, RZ, RZ, R179 ;  /* 0x000000ffffc57224 */ /* 0x000fc400078e00b3 */
[----:B------:R-:W-:Y:S01]  /*46c0*/  IMAD.MOV.U32 R135, RZ, RZ, R199 ;  /* 0x000000ffff877224 */ /* 0x000fe200078e00c7 */
[----:B------:R-:W3:Y:S01]  /*46d0*/  LDL.LU R179, [R1+0x498] ;  /* 0x0004980001b37983 */ /* 0x000ee20000300800 */
[----:B------:R-:W-:-:S03]  /*46e0*/  IMAD.MOV.U32 R199, RZ, RZ, R181 ;  /* 0x000000ffffc77224 */ /* 0x000fc600078e00b5 */
[----:B------:R-:W3:Y:S04]  /*46f0*/  LDL.LU R180, [R1+0x494] ;  /* 0x0004940001b47983 */ /* 0x000ee80000300800 */
[----:B------:R-:W3:Y:S01]  /*4700*/  LDL.LU R181, [R1+0x490] ;  /* 0x0004900001b57983 */ /* 0x000ee20000300800 */
        /* <DEDUP_REMOVED lines=9> */
[----:B------:R-:W-:Y:S02]  /*47a0*/  IMAD.MOV.U32 R68, RZ, RZ, R102 ;  /* 0x000000ffff447224 */ /* 0x000fe400078e0066 */
[----:B------:R-:W-:Y:S01]  /*47b0*/  IMAD.MOV.U32 R69, RZ, RZ, R103 ;  /* 0x000000ffff457224 */ /* 0x000fe200078e0067 */
[----:B------:R-:W-:Y:S01]  /*47c0*/  MOV R70, R128 ;  /* 0x0000008000467202 */ /* 0x000fe20000000f00 */
[----:B------:R-:W-:Y:S01]  /*47d0*/  IMAD.MOV.U32 R71, RZ, RZ, R129 ;  /* 0x000000ffff477224 */ /* 0x000fe200078e0081 */
[----:B------:R-:W-:Y:S01]  /*47e0*/  MOV R128, R192 ;  /* 0x000000c000807202 */ /* 0x000fe20000000f00 */
[----:B------:R-:W-:Y:S01]  /*47f0*/  IMAD.MOV.U32 R98, RZ, RZ, R130 ;  /* 0x000000ffff627224 */ /* 0x000fe200078e0082 */
[----:B------:R-:W-:Y:S01]  /*4800*/  MOV R192, R208 ;  /* 0x000000d000c07202 */ /* 0x000fe20000000f00 */
[----:B------:R-:W-:Y:S01]  /*4810*/  IMAD.MOV.U32 R129, RZ, RZ, R193 ;  /* 0x000000ffff817224 */ /* 0x000fe200078e00c1 */
[----:B------:R-:W4:Y:S01]  /*4820*/  LDL.LU R208, [R1+0x48c] ;  /* 0x00048c0001d07983 */ /* 0x000f220000300800 */
[----:B------:R-:W-:-:S02]  /*4830*/  IMAD.MOV.U32 R99, RZ, RZ, R131 ;  /* 0x000000ffff637224 */ /* 0x000fc400078e0083 */
[----:B------:R-:W-:Y:S02]  /*4840*/  IMAD.MOV.U32 R130, RZ, RZ, R194 ;  /* 0x000000ffff827224 */ /* 0x000fe400078e00c2 */
[----:B------:R-:W-:Y:S02]  /*4850*/  IMAD.MOV.U32 R193, RZ, RZ, R209 ;  /* 0x000000ffffc17224 */ /* 0x000fe400078e00d1 */
[----:B------:R-:W-:Y:S01]  /*4860*/  IMAD.MOV.U32 R100, RZ, RZ, R132 ;  /* 0x000000ffff647224 */ /* 0x000fe200078e0084 */
[----:B------:R-:W4:Y:S01]  /*4870*/  LDL.LU R209, [R1+0x488] ;  /* 0x0004880001d17983 */ /* 0x000f220000300800 */
        /* <DEDUP_REMOVED lines=22> */
[----:B------:R-:W-:-:S02]  /*49e0*/  IMAD.MOV.U32 R97, RZ, RZ, R99 ;  /* 0x000000ffff617224 */ /* 0x000fc400078e0063 */
[----:B------:R-:W-:Y:S02]  /*49f0*/  IMAD.MOV.U32 R99, RZ, RZ, R101 ;  /* 0x000000ffff637224 */ /* 0x000fe400078e0065 */
[----:B------:R-:W-:Y:S02]  /*4a00*/  IMAD.MOV.U32 R101, RZ, RZ, R103 ;  /* 0x000000ffff657224 */ /* 0x000fe400078e0067 */
[----:B------:R-:W-:Y:S02]  /*4a10*/  IMAD.MOV.U32 R103, RZ, RZ, R129 ;  /* 0x000000ffff677224 */ /* 0x000fe400078e0081 */
[----:B------:R-:W-:Y:S02]  /*4a20*/  IMAD.MOV.U32 R129, RZ, RZ, R131 ;  /* 0x000000ffff817224 */ /* 0x000fe400078e0083 */
[----:B------:R-:W-:Y:S01]  /*4a30*/  IMAD.MOV.U32 R131, RZ, RZ, R133 ;  /* 0x000000ffff837224 */ /* 0x000fe200078e0085 */
[----:B------:R-:W-:Y:S01]  /*4a40*/  MOV R96, R98 ;  /* 0x0000006200607202 */ /* 0x000fe20000000f00 */
[----:B------:R-:W-:-:S02]  /*4a50*/  IMAD.MOV.U32 R133, RZ, RZ, R135 ;  /* 0x000000ffff857224 */ /* 0x000fc400078e0087 */
        /* <DEDUP_REMOVED lines=10> */
[----:B------:R-:W-:Y:S02]  /*4b00*/  WARPGROUP.DEPBAR.LE gsb0, 0x0 ;  /* 0x00008000000079c5 */ /* 0x000fe40000010000 */
[----:B------:R-:W-:Y:S01]  /*4b10*/  STL.64 [R1+0x20], R64 ;  /* 0x0000204001007387 */ /* 0x000fe20000100a00 */
[----:B------:R-:W-:Y:S02]  /*4b20*/  IMAD.MOV.U32 R197, RZ, RZ, R198 ;  /* 0x000000ffffc57224 */ /* 0x000fe400078e00c6 */
[----:B------:R-:W-:Y:S01]  /*4b30*/  IMAD.MOV.U32 R132, RZ, RZ, R134 ;  /* 0x000000ffff847224 */ /* 0x000fe200078e0086 */
[----:B------:R-:W-:Y:S01]  /*4b40*/  STL.64 [R1+0x28], R66 ;  /* 0x0000284201007387 */ /* 0x000fe20000100a00 */
[----:B------:R-:W-:-:S02]  /*4b50*/  IMAD.MOV.U32 R198, RZ, RZ, R199 ;  /* 0x000000ffffc67224 */ /* 0x000fc400078e00c7 */
[----:B------:R-:W-:Y:S01]  /*4b60*/  IMAD.MOV.U32 R134, RZ, RZ, R192 ;  /* 0x000000ffff867224 */ /* 0x000fe200078e00c0 */
[----:B------:R-:W-:Y:S01]  /*4b70*/  STL.64 [R1+0x30], R68 ;  /* 0x0000304401007387 */ /* 0x000fe20000100a00 */
[----:B------:R-:W-:Y:S02]  /*4b80*/  IMAD.MOV.U32 R199, RZ, RZ, R182 ;  /* 0x000000ffffc77224 */ /* 0x000fe400078e00b6 */
[----:B------:R-:W-:Y:S01]  /*4b90*/  IMAD.MOV.U32 R192, RZ, RZ, R183 ;  /* 0x000000ffffc07224 */ /* 0x000fe200078e00b7 */
[----:B------:R-:W-:Y:S04]  /*4ba0*/  STL.64 [R1+0x38], R70 ;  /* 0x0000384601007387 */ /* 0x000fe80000100a00 */
[----:B------:R-:W3:Y:S04]  /*4bb0*/  LDL.LU R182, [R1+0x46c] ;  /* 0x00046c0001b67983 */ /* 0x000ee80000300800 */
[----:B------:R-:W3:Y:S01]  /*4bc0*/  LDL.LU R183, [R1+0x468] ;  /* 0x0004680001b77983 */ /* 0x000ee20000300800 */
[----:B------:R-:W-:-:S02]  /*4bd0*/  UIADD3 UR50, UR38, 0x142, URZ ;  /* 0x0000014226327890 */ /* 0x000fc4000fffe03f */
[----:B------:R-:W-:Y:S02]  /*4be0*/  UIADD3 UR54, UR38, 0x182, URZ ;  /* 0x0000018226367890 */ /* 0x000fe4000fffe03f */
[----:B------:R-:W-:Y:S01]  /*4bf0*/  UIADD3 UR58, UR38, 0x1c2, URZ ;  /* 0x000001c2263a7890 */ /* 0x000fe2000fffe03f */
[----:B------:R-:W-:Y:S01]  /*4c00*/  UMOV UR59, 0x80000020 ;  /* 0x80000020003b7882 */ /* 0x000fe20000000000 */
[----:B------:R-:W-:Y:S01]  /*4c10*/  UIADD3 UR18, UR38, 0x202, URZ ;  /* 0x0000020226127890 */ /* 0x000fe2000fffe03f */
[----:B------:R-:W-:Y:S01]  /*4c20*/  UMOV UR19, 0x80000020 ;  /* 0x8000002000137882 */ /* 0x000fe20000000000 */
[----:B----4-:R-:W-:-:S06]  /*4c30*/  WARPGROUP.ARRIVE ;  /* 0x00000000000079c5 */ /* 0x010fcc0000000000 */
[----:B------:R-:W-:Y:S03]  /*4c40*/  HGMMA.64x16x16.F32.BF16 R208, gdesc[UR48], R208, gsb0 ;  /* 0x0020000030d079f0 */ /* 0x000fe600080018d0 */
[----:B------:R-:W-:Y:S02]  /*4c50*/  WARPGROUP.DEPBAR.LE gsb0, 0x0 ;  /* 0x00008000000079c5 */ /* 0x000fe40000010000 */
[----:B---3--:R-:W-:-:S06]  /*4c60*/  WARPGROUP.ARRIVE ;  /* 0x00000000000079c5 */ /* 0x008fcc0000000000 */
[----:B------:R-:W-:Y:S03]  /*4c70*/  HGMMA.64x16x16.F32.BF16 R176, gdesc[UR52], R176, gsb0 ;  /* 0x0020000034b079f0 */ /* 0x000fe600080018b0 */
[----:B------:R-:W-:Y:S02]  /*4c80*/  WARPGROUP.DEPBAR.LE gsb0, 0x0 ;  /* 0x00008000000079c5 */ /* 0x000fe40000010000 */
[----:B--2---:R-:W-:-:S06]  /*4c90*/  WARPGROUP.ARRIVE ;  /* 0x00000000000079c5 */ /* 0x004fcc0000000000 */
[----:B------:R-:W-:Y:S01]  /*4ca0*/  HGMMA.64x16x16.F32.BF16 R144, gdesc[UR56], R144, gsb0 ;  /* 0x00200000389079f0 */ /* 0x000fe20008001890 */
[----:B------:R-:W-:Y:S02]  /*4cb0*/  STL.64 [R1+0x2b0], R214 ;  /* 0x0002b0d601007387 */ /* 0x000fe40000100a00 */
[----:B------:R-:W-:Y:S02]  /*4cc0*/  WARPGROUP.DEPBAR.LE gsb0, 0x0 ;  /* 0x00008000000079c5 */ /* 0x000fe40000010000 */
[----:B------:R-:W-:-:S06]  /*4cd0*/  WARPGROUP.ARRIVE ;  /* 0x00000000000079c5 */ /* 0x000fcc0000000000 */
[----:B------:R-:W-:Y:S01]  /*4ce0*/  HGMMA.64x16x16.F32.BF16 R112, gdesc[UR16], R112, gsb0 ;  /* 0x00200000107079f0 */ /* 0x000fe20008001870 */
[----:B------:R-:W-:Y:S04]  /*4cf0*/  STL.64 [R1+0x2a8], R212 ;  /* 0x0002a8d401007387 */ /* 0x000fe80000100a00 */
        /* <DEDUP_REMOVED lines=9> */
[----:B------:R-:W-:Y:S01]  /*4d90*/  STL.64 [R1+0x2d8], R144 ;  /* 0x0002d89001007387 */ /* 0x000fe20000100a00 */
[----:B------:R-:W-:-:S03]  /*4da0*/  WARPGROUP.DEPBAR.LE gsb0, 0x0 ;  /* 0x00008000000079c5 */ /* 0x000fc60000010000 */
[----:B------:R0:W-:Y:S04]  /*4db0*/  STL.64 [R1+0x310], R118 ;  /* 0x0003107601007387 */ /* 0x0001e80000100a00 */
[----:B------:R1:W-:Y:S04]  /*4dc0*/  STL.64 [R1+0x308], R116 ;  /* 0x0003087401007387 */ /* 0x0003e80000100a00 */
[----:B------:R2:W-:Y:S04]  /*4dd0*/  STL.64 [R1+0x300], R114 ;  /* 0x0003007201007387 */ /* 0x0005e80000100a00 */
[----:B------:R3:W-:Y:S01]  /*4de0*/  STL.64 [R1+0x2f8], R112 ;  /* 0x0002f87001007387 */ /* 0x0007e20000100a00 */
[----:B0-----:R-:W-:-:S02]  /*4df0*/  IMAD.MOV.U32 R118, RZ, RZ, R78 ;  /* 0x000000ffff767224 */ /* 0x001fc400078e004e */
[----:B-1----:R-:W-:Y:S02]  /*4e00*/  IMAD.MOV.U32 R116, RZ, RZ, R76 ;  /* 0x000000ffff747224 */ /* 0x002fe400078e004c */
[----:B--2---:R-:W-:Y:S01]  /*4e10*/  IMAD.MOV.U32 R114, RZ, RZ, R74 ;  /* 0x000000ffff727224 */ /* 0x004fe200078e004a */
[----:B---3--:R-:W-:Y:S01]  /*4e20*/  MOV R112, R72 ;  /* 0x0000004800707202 */ /* 0x008fe20000000f00 */
[----:B------:R-:W-:Y:S01]  /*4e30*/  IMAD.MOV.U32 R113, RZ, RZ, R73 ;  /* 0x000000ffff717224 */ /* 0x000fe200078e0049 */
[----:B------:R-:W2:Y:S01]  /*4e40*/  LDL.LU R72, [R1+0x464] ;  /* 0x0004640001487983 */ /* 0x000ea20000300800 */
[----:B------:R-:W-:-:S03]  /*4e50*/  IMAD.MOV.U32 R115, RZ, RZ, R75 ;  /* 0x000000ffff737224 */ /* 0x000fc600078e004b */
[----:B------:R-:W2:Y:S01]  /*4e60*/  LDL.LU R73, [R1+0x460] ;  /* 0x0004600001497983 */ /* 0x000ea20000300800 */
[----:B------:R-:W-:-:S03]  /*4e70*/  IMAD.MOV.U32 R117, RZ, RZ, R77 ;  /* 0x000000ffff757224 */ /* 0x000fc600078e004d */
[----:B------:R-:W2:Y:S01]  /*4e80*/  LDL.LU R74, [R1+0x45c] ;  /* 0x00045c00014a7983 */ /* 0x000ea20000300800 */
[----:B------:R-:W-:-:S03]  /*4e90*/  MOV R144, R160 ;  /* 0x000000a000907202 */ /* 0x000fc60000000f00 */
[----:B------:R-:W2:Y:S01]  /*4ea0*/  LDL.LU R75, [R1+0x458] ;  /* 0x00045800014b7983 */ /* 0x000ea20000300800 */
[----:B------:R-:W-:-:S03]  /*4eb0*/  IMAD.MOV.U32 R119, RZ, RZ, R40 ;  /* 0x000000ffff777224 */ /* 0x000fc600078e0028 */
[----:B------:R-:W2:Y:S01]  /*4ec0*/  LDL.LU R76, [R1+0x454] ;  /* 0x00045400014c7983 */ /* 0x000ea20000300800 */
[----:B------:R-:W-:Y:S01]  /*4ed0*/  IMAD.MOV.U32 R145, RZ, RZ, R161 ;  /* 0x000000ffff917224 */ /* 0x000fe200078e00a1 */
[----:B------:R-:W-:Y:S02]  /*4ee0*/  MOV R160, R41 ;  /* 0x0000002900a07202 */ /* 0x000fe40000000f00 */
[----:B------:R-:W2:Y:S01]  /*4ef0*/  LDL.LU R77, [R1+0x450] ;  /* 0x00045000014d7983 */ /* 0x000ea20000300800 */
[----:B------:R-:W-:-:S03]  /*4f00*/  IMAD.MOV.U32 R146, RZ, RZ, R162 ;  /* 0x000000ffff927224 */ /* 0x000fc600078e00a2 */
[----:B------:R-:W2:Y:S01]  /*4f10*/  LDL.LU R78, [R1+0x44c] ;  /* 0x00044c00014e7983 */ /* 0x000ea20000300800 */
[----:B------:R-:W-:-:S03]  /*4f20*/  IMAD.MOV.U32 R161, RZ, RZ, R42 ;  /* 0x000000ffffa17224 */ /* 0x000fc600078e002a */
[----:B------:R-:W3:Y:S01]  /*4f30*/  LDL.LU R40, [R1+0x448] ;  /* 0x0004480001287983 */ /* 0x000ee20000300800 */
[----:B------:R-:W-:Y:S02]  /*4f40*/  IMAD.MOV.U32 R147, RZ, RZ, R163 ;  /* 0x000000ffff937224 */ /* 0x000fe400078e00a3 */
[----:B------:R-:W-:Y:S01]  /*4f50*/  IMAD.MOV.U32 R162, RZ, RZ, R43 ;  /* 0x000000ffffa27224 */ /* 0x000fe200078e002b */
[----:B------:R-:W3:Y:S01]  /*4f60*/  LDL.LU R41, [R1+0x444] ;  /* 0x0004440001297983 */ /* 0x000ee20000300800 */
[----:B------:R-:W-:Y:S02]  /*4f70*/  IMAD.MOV.U32 R148, RZ, RZ, R164 ;  /* 0x000000ffff947224 */ /* 0x000fe400078e00a4 */
[----:B------:R-:W-:Y:S01]  /*4f80*/  IMAD.MOV.U32 R163, RZ, RZ, R44 ;  /* 0x000000ffffa37224 */ /* 0x000fe200078e002c */
[----:B------:R-:W3:Y:S01]  /*4f90*/  LDL.LU R42, [R1+0x440] ;  /* 0x00044000012a7983 */ /* 0x000ee20000300800 */
[----:B------:R-:W-:Y:S02]  /*4fa0*/  IMAD.MOV.U32 R149, RZ, RZ, R165 ;  /* 0x000000ffff957224 */ /* 0x000fe400078e00a5 */
[----:B------:R-:W-:Y:S01]  /*4fb0*/  IMAD.MOV.U32 R164, RZ, RZ, R45 ;  /* 0x000000ffffa47224 */ /* 0x000fe200078e002d */
[----:B------:R-:W3:Y:S01]  /*4fc0*/  LDL.LU R43, [R1+0x43c] ;  /* 0x00043c00012b7983 */ /* 0x000ee20000300800 */
[----:B------:R-:W-:-:S02]  /*4fd0*/  IMAD.MOV.U32 R150, RZ, RZ, R166 ;  /* 0x000000ffff967224 */ /* 0x000fc400078e00a6 */
[----:B------:R-:W-:Y:S01]  /*4fe0*/  IMAD.MOV.U32 R165, RZ, RZ, R46 ;  /* 0x000000ffffa57224 */ /* 0x000fe200078e002e */
[----:B------:R-:W3:Y:S01]  /*4ff0*/  LDL.LU R44, [R1+0x438] ;  /* 0x00043800012c7983 */ /* 0x000ee20000300800 */
[----:B------:R-:W-:Y:S01]  /*5000*/  IMAD.MOV.U32 R151, RZ, RZ, R167 ;  /* 0x000000ffff977224 */ /* 0x000fe200078e00a7 */
[----:B------:R-:W-:Y:S01]  /*5010*/  MOV R176, R128 ;  /* 0x0000008000b07202 */ /* 0x000fe20000000f00 */
[----:B------:R-:W-:Y:S01]  /*5020*/  IMAD.MOV.U32 R166, RZ, RZ, R48 ;  /* 0x000000ffffa67224 */ /* 0x000fe200078e0030 */
[----:B------:R-:W3:Y:S01]  /*5030*/  LDL.LU R45, [R1+0x434] ;  /* 0x00043400012d7983 */ /* 0x000ee20000300800 */
[----:B------:R-:W-:Y:S01]  /*5040*/  IMAD.MOV.U32 R167, RZ, RZ, R49 ;  /* 0x000000ffffa77224 */ /* 0x000fe200078e0031 */
[----:B------:R-:W-:Y:S02]  /*5050*/  MOV R128, R50 ;  /* 0x0000003200807202 */ /* 0x000fe40000000f00 */
[----:B------:R-:W3:Y:S01]  /*5060*/  LDL.LU R46, [R1+0x430] ;  /* 0x00043000012e7983 */ /* 0x000ee20000300800 */
[----:B------:R-:W-:-:S03]  /*5070*/  IMAD.MOV.U32 R177, RZ, RZ, R129 ;  /* 0x000000ffffb17224 */ /* 0x000fc600078e0081 */
[----:B------:R-:W4:Y:S01]  /*5080*/  LDL.LU R48, [R1+0x42c] ;  /* 0x00042c0001307983 */ /* 0x000f220000300800 */
[----:B------:R-:W-:Y:S02]  /*5090*/  IMAD.MOV.U32 R178, RZ, RZ, R130 ;  /* 0x000000ffffb27224 */ /* 0x000fe400078e0082 */
[----:B------:R-:W-:Y:S01]  /*50a0*/  IMAD.MOV.U32 R129, RZ, RZ, R51 ;  /* 0x000000ffff817224 */ /* 0x000fe200078e0033 */
[----:B------:R-:W4:Y:S01]  /*50b0*/  LDL.LU R49, [R1+0x428] ;  /* 0x0004280001317983 */ /* 0x000f220000300800 */
[----:B------:R-:W-:Y:S02]  /*50c0*/  IMAD.MOV.U32 R179, RZ, RZ, R131 ;  /* 0x000000ffffb37224 */ /* 0x000fe400078e0083 */
[----:B------:R-:W-:Y:S01]  /*50d0*/  IMAD.MOV.U32 R130, RZ, RZ, R52 ;  /* 0x000000ffff827224 */ /* 0x000fe200078e0034 */
[----:B------:R-:W4:Y:S01]  /*50e0*/  LDL.LU R50, [R1+0x424] ;  /* 0x0004240001327983 */ /* 0x000f220000300800 */
[----:B------:R-:W-:Y:S02]  /*50f0*/  IMAD.MOV.U32 R180, RZ, RZ, R132 ;  /* 0x000000ffffb47224 */ /* 0x000fe400078e0084 */
[----:B------:R-:W-:Y:S01]  /*5100*/  IMAD.MOV.U32 R131, RZ, RZ, R53 ;  /* 0x000000ffff837224 */ /* 0x000fe200078e0035 */
[----:B------:R-:W4:Y:S01]  /*5110*/  LDL.LU R51, [R1+0x420] ;  /* 0x0004200001337983 */ /* 0x000f220000300800 */
[----:B------:R-:W-:-:S02]  /*5120*/  IMAD.MOV.U32 R181, RZ, RZ, R133 ;  /* 0x000000ffffb57224 */ /* 0x000fc400078e0085 */
[----:B------:R-:W-:Y:S01]  /*5130*/  IMAD.MOV.U32 R132, RZ, RZ, R80 ;  /* 0x000000ffff847224 */ /* 0x000fe200078e0050 */
[----:B------:R-:W4:Y:S01]  /*5140*/  LDL.LU R52, [R1+0x41c] ;  /* 0x00041c0001347983 */ /* 0x000f220000300800 */
[----:B------:R-:W-:Y:S02]  /*5150*/  IMAD.MOV.U32 R182, RZ, RZ, R134 ;  /* 0x000000ffffb67224 */ /* 0x000fe400078e0086 */
[----:B------:R-:W-:Y:S01]  /*5160*/  IMAD.MOV.U32 R133, RZ, RZ, R81 ;  /* 0x000000ffff857224 */ /* 0x000fe200078e0051 */
[----:B------:R-:W4:Y:S01]  /*5170*/  LDL.LU R53, [R1+0x418] ;  /* 0x0004180001357983 */ /* 0x000f220000300800 */
[----:B------:R-:W-:Y:S02]  /*5180*/  IMAD.MOV.U32 R183, RZ, RZ, R135 ;  /* 0x000000ffffb77224 */ /* 0x000fe400078e0087 */
[----:B------:R-:W-:Y:S01]  /*5190*/  IMAD.MOV.U32 R134, RZ, RZ, R82 ;  /* 0x000000ffff867224 */ /* 0x000fe200078e0052 */
[----:B------:R-:W2:Y:S01]  /*51a0*/  LDL.LU R80, [R1+0x414] ;  /* 0x0004140001507983 */ /* 0x000ea20000300800 */
[----:B------:R-:W-:-:S03]  /*51b0*/  IMAD.MOV.U32 R135, RZ, RZ, R83 ;  /* 0x000000ffff877224 */ /* 0x000fc600078e0053 */
[----:B------:R-:W2:Y:S04]  /*51c0*/  LDL.LU R81, [R1+0x410] ;  /* 0x0004100001517983 */ /* 0x000ea80000300800 */
[----:B------:R-:W2:Y:S04]  /*51d0*/  LDL.LU R82, [R1+0x40c] ;  /* 0x00040c0001527983 */ /* 0x000ea80000300800 */
[----:B------:R-:W2:Y:S04]  /*51e0*/  LDL.LU R83, [R1+0x408] ;  /* 0x0004080001537983 */ /* 0x000ea80000300800 */
[----:B------:R-:W3:Y:S04]  /*51f0*/  LDL.LU R64, [R1] ;  /* 0x0000000001407983 */ /* 0x000ee80000300800 */
[----:B------:R-:W3:Y:S04]  /*5200*/  LDL.LU R65, [R1+0x4] ;  /* 0x0000040001417983 */ /* 0x000ee80000300800 */
[----:B------:R-:W3:Y:S01]  /*5210*/  LDL.LU R66, [R1+0x8] ;  /* 0x0000080001427983 */ /* 0x000ee20000300800 */
[----:B------:R-:W-:-:S03]  /*5220*/  MOV R208, R96 ;  /* 0x0000006000d07202 */ /* 0x000fc60000000f00 */
[----:B------:R-:W3:Y:S01]  /*5230*/  LDL.LU R67, [R1+0xc] ;  /* 0x00000c0001437983 */ /* 0x000ee20000300800 */
[----:B------:R-:W-:-:S03]  /*5240*/  IMAD.MOV.U32 R209, RZ, RZ, R97 ;  /* 0x000000ffffd17224 */ /* 0x000fc600078e0061 */
[----:B------:R-:W3:Y:S01]  /*5250*/  LDL.LU R68, [R1+0x10] ;  /* 0x0000100001447983 */ /* 0x000ee20000300800 */
[----:B------:R-:W-:-:S03]  /*5260*/  MOV R96, R84 ;  /* 0x0000005400607202 */ /* 0x000fc60000000f00 */
[----:B------:R-:W3:Y:S01]  /*5270*/  LDL.LU R69, [R1+0x14] ;  /* 0x0000140001457983 */ /* 0x000ee20000300800 */
[----:B------:R-:W-:-:S03]  /*5280*/  IMAD.MOV.U32 R210, RZ, RZ, R98 ;  /* 0x000000ffffd27224 */ /* 0x000fc600078e0062 */
[----:B------:R-:W3:Y:S01]  /*5290*/  LDL.LU R70, [R1+0x18] ;  /* 0x0000180001467983 */ /* 0x000ee20000300800 */
[----:B------:R-:W-:-:S03]  /*52a0*/  IMAD.MOV.U32 R97, RZ, RZ, R85 ;  /* 0x000000ffff617224 */ /* 0x000fc600078e0055 */
[----:B------:R-:W3:Y:S01]  /*52b0*/  LDL.LU R71, [R1+0x1c] ;  /* 0x00001c0001477983 */ /* 0x000ee20000300800 */
[----:B------:R-:W-:Y:S02]  /*52c0*/  IMAD.MOV.U32 R211, RZ, RZ, R99 ;  /* 0x000000ffffd37224 */ /* 0x000fe400078e0063 */
[----:B------:R-:W-:Y:S01]  /*52d0*/  IMAD.MOV.U32 R98, RZ, RZ, R86 ;  /* 0x000000ffff627224 */ /* 0x000fe200078e0056 */
[----:B------:R-:W2:Y:S01]  /*52e0*/  LDL.LU R84, [R1+0x404] ;  /* 0x0004040001547983 */ /* 0x000ea20000300800 */
[----:B------:R-:W-:-:S03]  /*52f0*/  IMAD.MOV.U32 R99, RZ, RZ, R87 ;  /* 0x000000ffff637224 */ /* 0x000fc600078e0057 */
[----:B------:R-:W2:Y:S04]  /*5300*/  LDL.LU R85, [R1+0x400] ;  /* 0x0004000001557983 */ /* 0x000ea80000300800 */
[----:B------:R-:W2:Y:S04]  /*5310*/  LDL.LU R86, [R1+0x3fc] ;  /* 0x0003fc0001567983 */ /* 0x000ea80000300800 */
[----:B------:R-:W2:Y:S01]  /*5320*/  LDL.LU R87, [R1+0x3f8] ;  /* 0x0003f80001577983 */ /* 0x000ea20000300800 */
[----:B------:R-:W-:Y:S02]  /*5330*/  IMAD.MOV.U32 R212, RZ, RZ, R100 ;  /* 0x000000ffffd47224 */ /* 0x000fe400078e0064 */
[----:B------:R-:W-:-:S02]  /*5340*/  IMAD.MOV.U32 R213, RZ, RZ, R101 ;  /* 0x000000ffffd57224 */ /* 0x000fc400078e0065 */
[----:B------:R-:W-:Y:S02]  /*5350*/  IMAD.MOV.U32 R100, RZ, RZ, R54 ;  /* 0x000000ffff647224 */ /* 0x000fe400078e0036 */
[----:B------:R-:W4:Y:S01]  /*5360*/  LDL.LU R54, [R1+0x3f4] ;  /* 0x0003f40001367983 */ /* 0x000f220000300800 */
[----:B------:R-:W-:-:S03]  /*5370*/  IMAD.MOV.U32 R101, RZ, RZ, R55 ;  /* 0x000000ffff657224 */ /* 0x000fc600078e0037 */
[----:B------:R-:W4:Y:S01]  /*5380*/  LDL.LU R55, [R1+0x3f0] ;  /* 0x0003f00001377983 */ /* 0x000f220000300800 */
[----:B------:R-:W-:Y:S02]  /*5390*/  IMAD.MOV.U32 R214, RZ, RZ, R102 ;  /* 0x000000ffffd67224 */ /* 0x000fe400078e0066 */
[----:B------:R-:W-:Y:S02]  /*53a0*/  IMAD.MOV.U32 R102, RZ, RZ, R47 ;  /* 0x000000ffff667224 */ /* 0x000fe400078e002f */
[----:B------:R-:W3:Y:S01]  /*53b0*/  LDL.LU R47, [R1+0x3ec] ;  /* 0x0003ec00012f7983 */ /* 0x000ee20000300800 */
[----:B------:R-:W-:Y:S02]  /*53c0*/  IMAD.MOV.U32 R215, RZ, RZ, R103 ;  /* 0x000000ffffd77224 */ /* 0x000fe400078e0067 */
[----:B------:R-:W-:Y:S02]  /*53d0*/  IMAD.MOV.U32 R103, RZ, RZ, R79 ;  /* 0x000000ffff677224 */ /* 0x000fe400078e004f */
[----:B------:R-:W3:Y:S01]  /*53e0*/  LDL.LU R79, [R1+0x3e8] ;  /* 0x0003e800014f7983 */ /* 0x000ee20000300800 */
[----:B------:R-:W-:Y:S01]  /*53f0*/  UIADD3 UR6, UR38, 0x242, URZ ;  /* 0x0000024226067890 */ /* 0x000fe2000fffe03f */
[----:B------:R-:W-:Y:S01]  /*5400*/  UMOV UR4, UR8 ;  /* 0x0000000800047c82 */ /* 0x000fe20008000000 */
[----:B------:R-:W-:Y:S01]  /*5410*/  UMOV UR5, UR9 ;  /* 0x0000000900057c82 */ /* 0x000fe20008000000 */
[----:B------:R-:W-:Y:S01]  /*5420*/  UMOV UR7, 0x80000020 ;  /* 0x8000002000077882 */ /* 0x000fe20000000000 */
[----:B------:R-:W-:Y:S01]  /*5430*/  UIADD3 UR14, UR38, 0x282, URZ ;  /* 0x00000282260e7890 */ /* 0x000fe2000fffe03f */
[----:B------:R-:W-:Y:S01]  /*5440*/  UMOV UR12, UR8 ;  /* 0x00000008000c7c82 */ /* 0x000fe20008000000 */
[----:B------:R-:W-:Y:S01]  /*5450*/  UMOV UR13, UR9 ;  /* 0x00000009000d7c82 */ /* 0x000fe20008000000 */
[----:B------:R-:W-:Y:S01]  /*5460*/  UMOV UR15, 0x80000020 ;  /* 0x80000020000f7882 */ /* 0x000fe20000000000 */
[----:B------:R-:W-:Y:S01]  /*5470*/  UIADD3 UR16, UR31, 0x202, URZ ;  /* 0x000002021f107890 */ /* 0x000fe2000fffe03f */
[----:B--2---:R-:W-:-:S06]  /*5480*/  WARPGROUP.ARRIVE ;  /* 0x00000000000079c5 */ /* 0x004fcc0000000000 */
[----:B------:R-:W-:Y:S03]  /*5490*/  HGMMA.64x16x16.F32.BF16 R80, gdesc[UR4], R80, gsb0 ;  /* 0x00200000045079f0 */ /* 0x000fe60008001850 */
[----:B------:R-:W-:Y:S02]  /*54a0*/  WARPGROUP.DEPBAR.LE gsb0, 0x0 ;  /* 0x00008000000079c5 */ /* 0x000fe40000010000 */
[----:B----4-:R-:W-:-:S06]  /*54b0*/  WARPGROUP.ARRIVE ;  /* 0x00000000000079c5 */ /* 0x010fcc0000000000 */
[----:B------:R-:W-:Y:S01]  /*54c0*/  HGMMA.64x16x16.F32.BF16 R48, gdesc[UR12], R48, gsb0 ;  /* 0x002000000c3079f0 */ /* 0x000fe20008001830 */
[----:B------:R-:W-:Y:S01]  /*54d0*/  UMOV UR12, UR16 ;  /* 0x00000010000c7c82 */ /* 0x000fe20008000000 */
[----:B------:R-:W-:Y:S01]  /*54e0*/  UMOV UR13, 0x80000020 ;  /* 0x80000020000d7882 */ /* 0x000fe20000000000 */
[----:B------:R-:W-:Y:S02]  /*54f0*/  WARPGROUP.DEPBAR.LE gsb0, 0x0 ;  /* 0x00008000000079c5 */ /* 0x000fe40000010000 */
[----:B---3--:R-:W-:-:S06]  /*5500*/  WARPGROUP.ARRIVE ;  /* 0x00000000000079c5 */ /* 0x008fcc0000000000 */
[----:B------:R-:W-:Y:S01]  /*5510*/  HGMMA.64x16x16.F32.BF16 R40, gdesc[UR12], R40, gsb0 ;  /* 0x002000000c2879f0 */ /* 0x000fe20008001828 */
[----:B------:R-:W-:Y:S01]  /*5520*/  UMOV UR4, UR12 ;  /* 0x0000000c00047c82 */ /* 0x000fe20008000000 */
[----:B------:R-:W-:Y:S01]  /*5530*/  UMOV UR5, UR13 ;  /* 0x0000000d00057c82 */ /* 0x000fe20008000000 */
[----:B------:R-:W-:Y:S02]  /*5540*/  WARPGROUP.DEPBAR.LE gsb0, 0x0 ;  /* 0x00008000000079c5 */ /* 0x000fe40000010000 */
[----:B------:R-:W-:-:S06]  /*5550*/  WARPGROUP.ARRIVE ;  /* 0x00000000000079c5 */ /* 0x000fcc0000000000 */
        /* <DEDUP_REMOVED lines=60> */
[----:B------:R-:W-:Y:S01]  /*5920*/  UIADD3 UR4, UR31, 0x402, URZ ;  /* 0x000004021f047890 */ /* 0x000fe2000fffe03f */
[----:B------:R-:W-:-:S06]  /*5930*/  UMOV UR9, 0x80000020 ;  /* 0x8000002000097882 */ /* 0x000fcc0000000000 */
        /* <DEDUP_REMOVED lines=22> */
[----:B------:R-:W-:Y:S04]  /*5aa0*/  STL.64 [R1], R64 ;  /* 0x0000004001007387 */ /* 0x000fe80000100a00 */
[----:B------:R-:W-:Y:S04]  /*5ab0*/  STL.64 [R1+0x8], R66 ;  /* 0x0000084201007387 */ /* 0x000fe80000100a00 */
[----:B------:R-:W-:Y:S04]  /*5ac0*/  STL.64 [R1+0x10], R68 ;  /* 0x0000104401007387 */ /* 0x000fe80000100a00 */
[----:B------:R0:W-:Y:S04]  /*5ad0*/  STL.64 [R1+0x18], R70 ;  /* 0x0000184601007387 */ /* 0x0001e80000100a00 */
[----:B0-----:R-:W2:Y:S04]  /*5ae0*/  LDL.LU.64 R70, [R1+0x3e0] ;  /* 0x0003e00001467983 */ /* 0x001ea80000300a00 */
[----:B------:R-:W2:Y:S04]  /*5af0*/  LDL.LU.64 R68, [R1+0x3d8] ;  /* 0x0003d80001447983 */ /* 0x000ea80000300a00 */
[----:B------:R-:W2:Y:S04]  /*5b00*/  LDL.LU.64 R66, [R1+0x3d0] ;  /* 0x0003d00001427983 */ /* 0x000ea80000300a00 */
[----:B------:R-:W2:Y:S01]  /*5b10*/  LDL.LU.64 R64, [R1+0x3c8] ;  /* 0x0003c80001407983 */ /* 0x000ea20000300a00 */
[----:B------:R-:W-:-:S02]  /*5b20*/  WARPGROUP.DEPBAR.LE gsb0, 0x0 ;  /* 0x00008000000079c5 */ /* 0x000fc40000010000 */
[----:B------:R-:W-:-:S06]  /*5b30*/  WARPGROUP.ARRIVE ;  /* 0x00000000000079c5 */ /* 0x000fcc0000000000 */
[----:B------:R-:W-:Y:S01]  /*5b40*/  HGMMA.64x16x16.F32.BF16 R208, gdesc[UR20], R208, gsb0 ;  /* 0x0020000014d079f0 */ /* 0x000fe200080018d0 */
[----:B------:R-:W-:Y:S04]  /*5b50*/  STL.64 [R1+0x80], R96 ;  /* 0x0000806001007387 */ /* 0x000fe80000100a00 */
[----:B------:R-:W-:Y:S04]  /*5b60*/  STL.64 [R1+0x88], R98 ;  /* 0x0000886201007387 */ /* 0x000fe80000100a00 */
[----:B------:R-:W-:Y:S04]  /*5b70*/  STL.64 [R1+0x90], R100 ;  /* 0x0000906401007387 */ /* 0x000fe80000100a00 */
[----:B------:R0:W-:Y:S04]  /*5b80*/  STL.64 [R1+0x98], R102 ;  /* 0x0000986601007387 */ /* 0x0001e80000100a00 */
[----:B0-----:R-:W3:Y:S04]  /*5b90*/  LDL.LU.64 R102, [R1+0x3c0] ;  /* 0x0003c00001667983 */ /* 0x001ee80000300a00 */
[----:B------:R-:W3:Y:S04]  /*5ba0*/  LDL.LU.64 R100, [R1+0x3b8] ;  /* 0x0003b80001647983 */ /* 0x000ee80000300a00 */
[----:B------:R-:W3:Y:S04]  /*5bb0*/  LDL.LU.64 R98, [R1+0x3b0] ;  /* 0x0003b00001627983 */ /* 0x000ee80000300a00 */
[----:B------:R-:W3:Y:S04]  /*5bc0*/  LDL.LU.64 R96, [R1+0x3a8] ;  /* 0x0003a80001607983 */ /* 0x000ee80000300a00 */
[----:B------:R-:W-:Y:S04]  /*5bd0*/  STL.64 [R1+0x100], R128 ;  /* 0x0001008001007387 */ /* 0x000fe80000100a00 */
[----:B------:R-:W-:Y:S04]  /*5be0*/  STL.64 [R1+0x108], R130 ;  /* 0x0001088201007387 */ /* 0x000fe80000100a00 */
[----:B------:R-:W-:Y:S04]  /*5bf0*/  STL.64 [R1+0x110], R132 ;  /* 0x0001108401007387 */ /* 0x000fe80000100a00 */
[----:B------:R0:W-:Y:S04]  /*5c00*/  STL.64 [R1+0x118], R134 ;  /* 0x0001188601007387 */ /* 0x0001e80000100a00 */
[----:B0-----:R-:W4:Y:S04]  /*5c10*/  LDL.LU.64 R134, [R1+0x3a0] ;  /* 0x0003a00001867983 */ /* 0x001f280000300a00 */
[----:B------:R-:W4:Y:S04]  /*5c20*/  LDL.LU.64 R132, [R1+0x398] ;  /* 0x0003980001847983 */ /* 0x000f280000300a00 */
[----:B------:R-:W4:Y:S04]  /*5c30*/  LDL.LU.64 R130, [R1+0x390] ;  /* 0x0003900001827983 */ /* 0x000f280000300a00 */
[----:B------:R-:W4:Y:S04]  /*5c40*/  LDL.LU.64 R128, [R1+0x388] ;  /* 0x0003880001807983 */ /* 0x000f280000300a00 */
[----:B------:R-:W-:Y:S04]  /*5c50*/  STL.64 [R1+0x180], R160 ;  /* 0x000180a001007387 */ /* 0x000fe80000100a00 */
[----:B------:R-:W-:Y:S04]  /*5c60*/  STL.64 [R1+0x188], R162 ;  /* 0x000188a201007387 */ /* 0x000fe80000100a00 */
[----:B------:R-:W-:Y:S04]  /*5c70*/  STL.64 [R1+0x190], R164 ;  /* 0x000190a401007387 */ /* 0x000fe80000100a00 */
[----:B------:R0:W-:Y:S04]  /*5c80*/  STL.64 [R1+0x198], R166 ;  /* 0x000198a601007387 */ /* 0x0001e80000100a00 */
[----:B0-----:R-:W2:Y:S04]  /*5c90*/  LDL.LU.64 R166, [R1+0x380] ;  /* 0x0003800001a67983 */ /* 0x001ea80000300a00 */
[----:B------:R-:W2:Y:S04]  /*5ca0*/  LDL.LU.64 R164, [R1+0x378] ;  /* 0x0003780001a47983 */ /* 0x000ea80000300a00 */
[----:B------:R-:W2:Y:S04]  /*5cb0*/  LDL.LU.64 R162, [R1+0x370] ;  /* 0x0003700001a27983 */ /* 0x000ea80000300a00 */
[----:B------:R-:W2:Y:S04]  /*5cc0*/  LDL.LU.64 R160, [R1+0x368] ;  /* 0x0003680001a07983 */ /* 0x000ea80000300a00 */
        /* <DEDUP_REMOVED lines=18> */
[----:B------:R-:W-:Y:S04]  /*5df0*/  STL.64 [R1+0xe8], R178 ;  /* 0x0000e8b201007387 */ /* 0x000fe80000100a00 */
[----:B------:R-:W-:Y:S04]  /*5e00*/  STL.64 [R1+0xf0], R180 ;  /* 0x0000f0b401007387 */ /* 0x000fe80000100a00 */
[----:B------:R-:W-:Y:S04]  /*5e10*/  STL.64 [R1+0xf8], R182 ;  /* 0x0000f8b601007387 */ /* 0x000fe80000100a00 */
[----:B------:R0:W-:Y:S04]  /*5e20*/  STL.64 [R1+0x60], R208 ;  /* 0x000060d001007387 */ /* 0x0001e80000100a00 */
[----:B------:R1:W-:Y:S04]  /*5e30*/  STL.64 [R1+0x68], R210 ;  /* 0x000068d201007387 */ /* 0x0003e80000100a00 */
[----:B------:R1:W-:Y:S04]  /*5e40*/  STL.64 [R1+0x70], R212 ;  /* 0x000070d401007387 */ /* 0x0003e80000100a00 */
[----:B------:R4:W-:Y:S01]  /*5e50*/  STL.64 [R1+0x78], R214 ;  /* 0x000078d601007387 */ /* 0x0009e20000100a00 */
[----:B0-----:R-:W-:Y:S01]  /*5e60*/  MOV R208, R227 ;  /* 0x000000e300d07202 */ /* 0x001fe20000000f00 */
[----:B------:R-:W-:-:S02]  /*5e70*/  IMAD.MOV.U32 R209, RZ, RZ, R228 ;  /* 0x000000ffffd17224 */ /* 0x000fc400078e00e4 */
[----:B------:R-:W4:Y:S01]  /*5e80*/  LDL.LU R227, [R1+0x340] ;  /* 0x0003400001e37983 */ /* 0x000f220000300800 */
[----:B-1----:R-:W-:Y:S02]  /*5e90*/  IMAD.MOV.U32 R210, RZ, RZ, R229 ;  /* 0x000000ffffd27224 */ /* 0x002fe400078e00e5 */
[----:B------:R-:W-:Y:S01]  /*5ea0*/  IMAD.MOV.U32 R211, RZ, RZ, R230 ;  /* 0x000000ffffd37224 */ /* 0x000fe200078e00e6 */
[----:B------:R-:W4:Y:S01]  /*5eb0*/  LDL.LU R228, [R1+0x33c] ;  /* 0x00033c0001e47983 */ /* 0x000f220000300800 */
[----:B------:R-:W-:-:S03]  /*5ec0*/  IMAD.MOV.U32 R212, RZ, RZ, R231 ;  /* 0x000000ffffd47224 */ /* 0x000fc600078e00e7 */
[----:B------:R-:W4:Y:S04]  /*5ed0*/  LDL.LU R229, [R1+0x338] ;  /* 0x0003380001e57983 */ /* 0x000f280000300800 */
[----:B------:R-:W4:Y:S04]  /*5ee0*/  LDL.LU R230, [R1+0x334] ;  /* 0x0003340001e67983 */ /* 0x000f280000300800 */
[----:B------:R-:W4:Y:S01]  /*5ef0*/  LDL.LU R231, [R1+0x330] ;  /* 0x0003300001e77983 */ /* 0x000f220000300800 */
[----:B------:R-:W-:Y:S01]  /*5f00*/  UMOV UR20, UR8 ;  /* 0x0000000800147c82 */ /* 0x000fe20008000000 */
[----:B------:R-:W-:Y:S01]  /*5f10*/  UMOV UR21, UR9 ;  /* 0x0000000900157c82 */ /* 0x000fe20008000000 */
[----:B------:R-:W-:Y:S01]  /*5f20*/  UMOV UR22, UR46 ;  /* 0x0000002e00167c82 */ /* 0x000fe20008000000 */
[----:B------:R-:W-:Y:S01]  /*5f30*/  UMOV UR23, UR47 ;  /* 0x0000002f00177c82 */ /* 0x000fe20008000000 */
[----:B------:R-:W-:Y:S01]  /*5f40*/  UMOV UR16, UR8 ;  /* 0x0000000800107c82 */ /* 0x000fe20008000000 */
[----:B------:R-:W-:Y:S01]  /*5f50*/  UMOV UR17, UR9 ;  /* 0x0000000900117c82 */ /* 0x000fe20008000000 */
[----:B----4-:R-:W-:-:S06]  /*5f60*/  WARPGROUP.ARRIVE ;  /* 0x00000000000079c5 */ /* 0x010fcc0000000000 */
[----:B------:R-:W-:Y:S01]  /*5f70*/  HGMMA.64x16x16.F32.BF16 R224, gdesc[UR20], R224, gsb0 ;  /* 0x0020000014e079f0 */ /* 0x000fe200080018e0 */
[----:B------:R-:W-:Y:S01]  /*5f80*/  UMOV UR20, UR8 ;  /* 0x0000000800147c82 */ /* 0x000fe20008000000 */
[----:B------:R-:W-:Y:S01]  /*5f90*/  UMOV UR21, UR9 ;  /* 0x0000000900157c82 */ /* 0x000fe20008000000 */
[----:B------:R-:W-:Y:S01]  /*5fa0*/  UMOV UR22, UR50 ;  /* 0x0000003200167c82 */ /* 0x000fe20008000000 */
[----:B------:R-:W-:Y:S01]  /*5fb0*/  UMOV UR23, UR51 ;  /* 0x0000003300177c82 */ /* 0x000fe20008000000 */
[----:B------:R-:W-:Y:S02]  /*5fc0*/  WARPGROUP.DEPBAR.LE gsb0, 0x0 ;  /* 0x00008000000079c5 */ /* 0x000fe40000010000 */
[----:B---3--:R-:W-:-:S06]  /*5fd0*/  WARPGROUP.ARRIVE ;  /* 0x00000000000079c5 */ /* 0x008fcc0000000000 */
[----:B------:R-:W-:Y:S01]  /*5fe0*/  HGMMA.64x16x16.F32.BF16 R192, gdesc[UR20], R192, gsb0 ;  /* 0x0020000014c079f0 */ /* 0x000fe200080018c0 */
[----:B------:R-:W-:Y:S01]  /*5ff0*/  UMOV UR20, UR8 ;  /* 0x0000000800147c82 */ /* 0x000fe20008000000 */
[----:B------:R-:W-:Y:S01]  /*6000*/  UMOV UR21, UR9 ;  /* 0x0000000900157c82 */ /* 0x000fe20008000000 */
[----:B------:R-:W-:Y:S01]  /*6010*/  UMOV UR22, UR54 ;  /* 0x0000003600167c82 */ /* 0x000fe20008000000 */
[----:B------:R-:W-:Y:S01]  /*6020*/  UMOV UR23, UR55 ;  /* 0x0000003700177c82 */ /* 0x000fe20008000000 */
[----:B------:R-:W-:Y:S02]  /*6030*/  WARPGROUP.DEPBAR.LE gsb0, 0x0 ;  /* 0x00008000000079c5 */ /* 0x000fe40000010000 */
[----:B--2---:R-:W-:-:S06]  /*6040*/  WARPGROUP.ARRIVE ;  /* 0x00000000000079c5 */ /* 0x004fcc0000000000 */
[----:B------:R-:W-:Y:S01]  /*6050*/  HGMMA.64x16x16.F32.BF16 R160, gdesc[UR20], R160, gsb0 ;  /* 0x0020000014a079f0 */ /* 0x000fe200080018a0 */
[----:B------:R-:W-:Y:S01]  /*6060*/  UMOV UR20, UR8 ;  /* 0x0000000800147c82 */ /* 0x000fe20008000000 */
[----:B------:R-:W-:Y:S01]  /*6070*/  UMOV UR21, UR9 ;  /* 0x0000000900157c82 */ /* 0x000fe20008000000 */
[----:B------:R-:W-:Y:S01]  /*6080*/  UMOV UR22, UR58 ;  /* 0x0000003a00167c82 */ /* 0x000fe20008000000 */
[----:B------:R-:W-:Y:S01]  /*6090*/  UMOV UR23, UR59 ;  /* 0x0000003b00177c82 */ /* 0x000fe20008000000 */
[----:B------:R-:W-:Y:S02]  /*60a0*/  WARPGROUP.DEPBAR.LE gsb0, 0x0 ;  /* 0x00008000000079c5 */ /* 0x000fe40000010000 */
[----:B------:R-:W-:-:S06]  /*60b0*/  WARPGROUP.ARRIVE ;  /* 0x00000000000079c5 */ /* 0x000fcc0000000000 */
[----:B------:R-:W-:Y:S03]  /*60c0*/  HGMMA.64x16x16.F32.BF16 R128, gdesc[UR20], R128, gsb0 ;  /* 0x00200000148079f0 */ /* 0x000fe60008001880 */
        /* <DEDUP_REMOVED lines=55> */
[----:B------:R-:W-:Y:S02]  /*6440*/  IMAD.MOV.U32 R118, RZ, RZ, R3 ;  /* 0x000000ffff767224 */ /* 0x000fe400078e0003 */
[----:B------:R-:W-:Y:S01]  /*6450*/  IMAD.MOV.U32 R119, RZ, RZ, R0 ;  /* 0x000000ffff777224 */ /* 0x000fe200078e0000 */
[----:B------:R-:W-:Y:S01]  /*6460*/  UMOV UR40, UR12 ;  /* 0x0000000c00287c82 */ /* 0x000fe20008000000 */
[----:B------:R-:W-:Y:S01]  /*6470*/  UMOV UR41, UR13 ;  /* 0x0000000d00297c82 */ /* 0x000fe20008000000 */
[----:B------:R-:W-:-:S03]  /*6480*/  WARPGROUP.DEPBAR.LE gsb0, 0x0 ;  /* 0x00008000000079c5 */ /* 0x000fc60000010000 */
        /* <DEDUP_REMOVED lines=28> */
[----:B------:R-:W-:Y:S02]  /*6650*/  IMAD.MOV.U32 R213, RZ, RZ, R11 ;  /* 0x000000ffffd57224 */ /* 0x000fe400078e000b */
[----:B------:R-:W-:Y:S02]  /*6660*/  IMAD.MOV.U32 R214, RZ, RZ, R18 ;  /* 0x000000ffffd67224 */ /* 0x000fe400078e0012 */
[----:B------:R-:W-:Y:S01]  /*6670*/  IMAD.MOV.U32 R215, RZ, RZ, R17 ;  /* 0x000000ffffd77224 */ /* 0x000fe200078e0011 */
[----:B------:R-:W-:Y:S01]  /*6680*/  UMOV UR8, UR12 ;  /* 0x0000000c00087c82 */ /* 0x000fe20008000000 */
[----:B------:R-:W-:Y:S01]  /*6690*/  UMOV UR9, UR13 ;  /* 0x0000000d00097c82 */ /* 0x000fe20008000000 */
[----:B------:R0:W5:Y:S04]  /*66a0*/  LDL.LU R11, [R1+0x32c] ;  /* 0x00032c00010b7983 */ /* 0x0001680000300800 */
[----:B------:R0:W5:Y:S04]  /*66b0*/  LDL.LU R18, [R1+0x328] ;  /* 0x0003280001127983 */ /* 0x0001680000300800 */
[----:B------:R0:W5:Y:S04]  /*66c0*/  LDL.LU R17, [R1+0x324] ;  /* 0x0003240001117983 */ /* 0x0001680000300800 */
[----:B------:R0:W5:Y:S04]  /*66d0*/  LDL.LU R16, [R1+0x320] ;  /* 0x0003200001107983 */ /* 0x0001680000300800 */
[----:B------:R0:W5:Y:S04]  /*66e0*/  LDL.LU R5, [R1+0x31c] ;  /* 0x00031c0001057983 */ /* 0x0001680000300800 */
[----:B------:R0:W5:Y:S01]  /*66f0*/  LDL.LU R2, [R1+0x318] ;  /* 0x0003180001027983 */ /* 0x0001620000300800 */
[----:B------:R-:W-:-:S02]  /*6700*/  WARPGROUP.DEPBAR.LE gsb0, 0x0 ;  /* 0x00008000000079c5 */ /* 0x000fc40000010000 */
[----:B------:R-:W-:-:S06]  /*6710*/  WARPGROUP.ARRIVE ;  /* 0x00000000000079c5 */ /* 0x000fcc0000000000 */
[----:B------:R-:W-:Y:S01]  /*6720*/  HGMMA.64x16x16.F32.BF16 R208, gdesc[UR8], R208, gsb0 ;  /* 0x0020000008d079f0 */ /* 0x000fe200080018d0 */
[----:B------:R-:W-:Y:S04]  /*6730*/  STL.64 [R1+0x40], R112 ;  /* 0x0000407001007387 */ /* 0x000fe80000100a00 */
[----:B------:R-:W-:Y:S04]  /*6740*/  STL.64 [R1+0x48], R114 ;  /* 0x0000487201007387 */ /* 0x000fe80000100a00 */
[----:B------:R-:W-:Y:S04]  /*6750*/  STL.64 [R1+0x50], R116 ;  /* 0x0000507401007387 */ /* 0x000fe80000100a00 */
[----:B------:R1:W-:Y:S04]  /*6760*/  STL.64 [R1+0x58], R118 ;  /* 0x0000587601007387 */ /* 0x0003e80000100a00 */
[----:B-1----:R0:W5:Y:S04]  /*6770*/  LDL.LU.64 R118, [R1+0x310] ;  /* 0x0003100001767983 */ /* 0x0021680000300a00 */
[----:B------:R0:W5:Y:S04]  /*6780*/  LDL.LU.64 R116, [R1+0x308] ;  /* 0x0003080001747983 */ /* 0x0001680000300a00 */
[----:B------:R0:W5:Y:S04]  /*6790*/  LDL.LU.64 R114, [R1+0x300] ;  /* 0x0003000001727983 */ /* 0x0001680000300a00 */
[----:B------:R0:W5:Y:S04]  /*67a0*/  LDL.LU.64 R112, [R1+0x2f8] ;  /* 0x0002f80001707983 */ /* 0x0001680000300a00 */
        /* <DEDUP_REMOVED lines=11> */
[----:B------:R1:W-:Y:S01]  /*6860*/  STL.64 [R1+0x158], R182 ;  /* 0x000158b601007387 */ /* 0x0003e20000100a00 */
[----:B------:R-:W-:-:S03]  /*6870*/  WARPGROUP.DEPBAR.LE gsb0, 0x0 ;  /* 0x00008000000079c5 */ /* 0x000fc60000010000 */
        /* <DEDUP_REMOVED lines=11> */
[----:B------:R0:W5:Y:S01]  /*6930*/  LDL.LU.64 R208, [R1+0x298] ;  /* 0x0002980001d07983 */ /* 0x0001620000300a00 */
[----:B------:R-:W-:Y:S05]  /*6940*/  @!P1 BRA `(.L_x_18) ;  /* 0x0000004800ec9947 */ /* 0x000fea0003800000 */
[----:B------:R-:W2:Y:S01]  /*6950*/  LDL R0, [R1+0x28c] ;  /* 0x00028c0001007983 */ /* 0x000ea20000100800 */
[----:B-----5:R-:W-:-:S13]  /*6960*/  R2UR UR6, R11 ;  /* 0x000000000b0672ca */ /* 0x020fda00000e0000 */
[----:B------:R-:W-:-:S04]  /*6970*/  UIADD3 UR4, UR6, 0x1, URZ ;  /* 0x0000000106047890 */ /* 0x000fc8000fffe03f */
[----:B------:R-:W-:-:S04]  /*6980*/  UISETP.NE.AND UP0, UPT, UR4, 0x5, UPT ;  /* 0x000000050400788c */ /* 0x000fc8000bf05270 */
[----:B------:R-:W-:Y:S02]  /*6990*/  USEL UR5, URZ, 0x1, UP0 ;  /* 0x000000013f057887 */ /* 0x000fe40008000000 */
[----:B------:R-:W-:Y:S01]  /*69a0*/  USEL UR4, UR4, URZ, UP0 ;  /* 0x0000003f04047287 */ /* 0x000fe20008000000 */
[----:B--2---:R-:W-:Y:S02]  /*69b0*/  R2UR UR7, R0 ;  /* 0x00000000000772ca */ /* 0x004fe400000e0000 */
[----:B------:R-:W-:-:S11]  /*69c0*/  MOV R0, R5 ;  /* 0x0000000500007202 */ /* 0x000fd60000000f00 */
[----:B------:R-:W-:-:S03]  /*69d0*/  ULOP3.LUT UR5, UR7, UR5, URZ, 0x3c, !UPT ;  /* 0x0000000507057292 */ /* 0x000fc6000f8e3c3f */
[----:B------:R-:W-:-:S03]  /*69e0*/  UMOV UR7, UR6 ;  /* 0x0000000600077c82 */ /* 0x000fc60008000000 */
[----:B------:R-:W-:-:S07]  /*69f0*/  IMAD.U32 R3, RZ, RZ, UR5 ;  /* 0x00000005ff037e24 */ /* 0x000fce000f8e00ff */
.L_x_25:
[----:B------:R-:W-:Y:S05]  /*6a00*/  @!P0 BRA `(.L_x_19) ;  /* 0x0000000000048947 */ /* 0x000fea0003800000 */
[----:B------:R-:W-:Y:S01]  /*6a10*/  BPT.TRAP 0x1 ;  /* 0x000000040000795c */ /* 0x000fe20000300000 */
.L_x_19:
[----:B------:R-:W-:Y:S01]  /*6a20*/  ULEA UR5, UR4, UR39, 0x3 ;  /* 0x0000002704057291 */ /* 0x000fe2000f8e183f */
[----:B------:R-:W-:-:S08]  /*6a30*/  SHF.L.U32 R4, R3, 0x1f, RZ ;  /* 0x0000001f03047819 */ /* 0x000fd000000006ff */
[----:B------:R1:W2:Y:S01]  /*6a40*/  SYNCS.PHASECHK.TRANS64.TRYWAIT P1, [UR5], R4 ;  /* 0x00000004ff0075a7 */ /* 0x0002a20008020145 */
[----:B------:R-:W-:Y:S05]  /*6a50*/  @!P0 BRA `(.L_x_20) ;  /* 0x0000000000048947 */ /* 0x000fea0003800000 */
[----:B------:R-:W-:Y:S01]  /*6a60*/  BPT.TRAP 0x1 ;  /* 0x000000040000795c */ /* 0x000fe20000300000 */
.L_x_20:
[----:B--2---:R-:W-:Y:S05]  /*6a70*/  @P1 BRA `(.L_x_21) ;  /* 0x0000000000081947 */ /* 0x004fea0003800000 */
[----:B------:R-:W2:Y:S02]  /*6a80*/  SYNCS.PHASECHK.TRANS64.TRYWAIT P1, [UR5], R4 ;  /* 0x00000004ff0075a7 */ /* 0x000ea40008020145 */
[----:B--2---:R-:W-:Y:S05]  /*6a90*/  @!P1 BRA `(.L_x_22) ;  /* 0x0000022800b89947 */ /* 0x004fea0003800000 */
.L_x_21:
[----:B------:R-:W-:Y:S04]  /*6aa0*/  STL.64 [R1+0x580], R126 ;  /* 0x0005807e01007387 */ /* 0x000fe80000100a00 */
[----:B------:R-:W-:Y:S04]  /*6ab0*/  STL.64 [R1+0x578], R124 ;  /* 0x0005787c01007387 */ /* 0x000fe80000100a00 */
[----:B------:R-:W-:Y:S04]  /*6ac0*/  STL.64 [R1+0x570], R122 ;  /* 0x0005707a01007387 */ /* 0x000fe80000100a00 */
[----:B------:R3:W-:Y:S04]  /*6ad0*/  STL.64 [R1+0x568], R120 ;  /* 0x0005687801007387 */ /* 0x0007e80000100a00 */
[----:B---3--:R-:W3:Y:S04]  /*6ae0*/  LDL.LU.64 R120, [R1+0x220] ;  /* 0x0002200001787983 */ /* 0x008ee80000300a00 */
[----:B------:R-:W3:Y:S04]  /*6af0*/  LDL.LU.64 R122, [R1+0x228] ;  /* 0x00022800017a7983 */ /* 0x000ee80000300a00 */
[----:B------:R-:W3:Y:S04]  /*6b00*/  LDL.LU.64 R124, [R1+0x230] ;  /* 0x00023000017c7983 */ /* 0x000ee80000300a00 */
[----:B------:R-:W3:Y:S04]  /*6b10*/  LDL.LU.64 R126, [R1+0x238] ;  /* 0x00023800017e7983 */ /* 0x000ee80000300a00 */
[----:B------:R-:W-:Y:S04]  /*6b20*/  STL.64 [R1+0x560], R158 ;  /* 0x0005609e01007387 */ /* 0x000fe80000100a00 */
[----:B------:R-:W-:Y:S04]  /*6b30*/  STL.64 [R1+0x558], R156 ;  /* 0x0005589c01007387 */ /* 0x000fe80000100a00 */
[----:B------:R-:W-:Y:S04]  /*6b40*/  STL.64 [R1+0x550], R154 ;  /* 0x0005509a01007387 */ /* 0x000fe80000100a00 */
[----:B------:R4:W-:Y:S04]  /*6b50*/  STL.64 [R1+0x548], R152 ;  /* 0x0005489801007387 */ /* 0x0009e80000100a00 */
[----:B----4-:R-:W4:Y:S04]  /*6b60*/  LDL.LU.64 R152, [R1+0x1a0] ;  /* 0x0001a00001987983 */ /* 0x010f280000300a00 */
[----:B------:R-:W4:Y:S04]  /*6b70*/  LDL.LU.64 R154, [R1+0x1a8] ;  /* 0x0001a800019a7983 */ /* 0x000f280000300a00 */
[----:B------:R-:W4:Y:S04]  /*6b80*/  LDL.LU.64 R156, [R1+0x1b0] ;  /* 0x0001b000019c7983 */ /* 0x000f280000300a00 */
[----:B------:R-:W4:Y:S04]  /*6b90*/  LDL.LU.64 R158, [R1+0x1b8] ;  /* 0x0001b800019e7983 */ /* 0x000f280000300a00 */
[----:B------:R-:W-:Y:S04]  /*6ba0*/  STL.64 [R1+0x540], R190 ;  /* 0x000540be01007387 */ /* 0x000fe80000100a00 */
[----:B------:R-:W-:Y:S04]  /*6bb0*/  STL.64 [R1+0x538], R188 ;  /* 0x000538bc01007387 */ /* 0x000fe80000100a00 */
[----:B------:R-:W-:Y:S04]  /*6bc0*/  STL.64 [R1+0x530], R186 ;  /* 0x000530ba01007387 */ /* 0x000fe80000100a00 */
[----:B------:R0:W-:Y:S04]  /*6bd0*/  STL.64 [R1+0x528], R184 ;  /* 0x000528b801007387 */ /* 0x0001e80000100a00 */
[----:B0-----:R-:W4:Y:S04]  /*6be0*/  LDL.LU.64 R184, [R1+0x120] ;  /* 0x0001200001b87983 */ /* 0x001f280000300a00 */
[----:B------:R-:W4:Y:S04]  /*6bf0*/  LDL.LU.64 R186, [R1+0x128] ;  /* 0x0001280001ba7983 */ /* 0x000f280000300a00 */
[----:B------:R-:W4:Y:S04]  /*6c00*/  LDL.LU.64 R188, [R1+0x130] ;  /* 0x0001300001bc7983 */ /* 0x000f280000300a00 */
[----:B------:R-:W4:Y:S01]  /*6c10*/  LDL.LU.64 R190, [R1+0x138] ;  /* 0x0001380001be7983 */ /* 0x000f220000300a00 */
[----:B------:R-:W-:-:S02]  /*6c20*/  ULEA UR6, UR4, UR60, 0xb ;  /* 0x0000003c04067291 */ /* 0x000fc4000f8e583f */
[----:B------:R-:W-:Y:S01]  /*6c30*/  UIMAD UR5, UR4, 0x2c0, UR61 ;  /* 0x000002c0040578a4 */ /* 0x000fe2000f8e023d */
[----:B------:R-:W-:Y:S01]  /*6c40*/  STL.64 [R1+0x520], R222 ;  /* 0x000520de01007387 */ /* 0x000fe20000100a00 */
[----:B------:R-:W-:Y:S01]  /*6c50*/  UMOV UR9, 0x80000020 ;  /* 0x8000002000097882 */ /* 0x000fe20000000000 */
[----:B------:R-:W-:Y:S02]  /*6c60*/  UMOV UR11, 0x80000020 ;  /* 0x80000020000b7882 */ /* 0x000fe40000000000 */
[----:B------:R-:W-:Y:S01]  /*6c70*/  STL.64 [R1+0x518], R220 ;  /* 0x000518dc01007387 */ /* 0x000fe20000100a00 */
[----:B------:R-:W-:Y:S01]  /*6c80*/  UMOV UR8, UR6 ;  /* 0x0000000600087c82 */ /* 0x000fe20008000000 */
[----:B------:R-:W-:Y:S02]  /*6c90*/  UMOV UR10, UR5 ;  /* 0x00000005000a7c82 */ /* 0x000fe40008000000 */
[----:B------:R-:W-:Y:S04]  /*6ca0*/  STL.64 [R1+0x510], R218 ;  /* 0x000510da01007387 */ /* 0x000fe80000100a00 */
[----:B------:R0:W-:Y:S04]  /*6cb0*/  STL.64 [R1+0x508], R216 ;  /* 0x000508d801007387 */ /* 0x0001e80000100a00 */
[----:B0-----:R-:W4:Y:S04]  /*6cc0*/  LDL.LU.64 R216, [R1+0xa0] ;  /* 0x0000a00001d87983 */ /* 0x001f280000300a00 */
[----:B------:R-:W4:Y:S04]  /*6cd0*/  LDL.LU.64 R218, [R1+0xa8] ;  /* 0x0000a80001da7983 */ /* 0x000f280000300a00 */
[----:B------:R-:W4:Y:S04]  /*6ce0*/  LDL.LU.64 R220, [R1+0xb0] ;  /* 0x0000b00001dc7983 */ /* 0x000f280000300a00 */
[----:B------:R-:W4:Y:S01]  /*6cf0*/  LDL.LU.64 R222, [R1+0xb8] ;  /* 0x0000b80001de7983 */ /* 0x000f220000300a00 */
[----:B------:R-:W-:Y:S01]  /*6d00*/  UIADD3 UR14, UR5, 0x40, URZ ;  /* 0x00000040050e7890 */ /* 0x000fe2000fffe03f */
[----:B------:R-:W-:-:S02]  /*6d10*/  UMOV UR15, 0x80000020 ;  /* 0x80000020000f7882 */ /* 0x000fc40000000000 */
[----:B------:R-:W-:Y:S01]  /*6d20*/  STL [R1+0x330], R18 ;  /* 0x0003301201007387 */ /* 0x000fe20000100800 */
[----:B------:R-:W-:-:S03]  /*6d30*/  UIADD3 UR18, UR5, 0x80, URZ ;  /* 0x0000008005127890 */ /* 0x000fc6000fffe03f */
[----:B------:R-:W-:Y:S04]  /*6d40*/  STL [R1+0x32c], R17 ;  /* 0x00032c1101007387 */ /* 0x000fe80000100800 */
[----:B------:R-:W-:Y:S04]  /*6d50*/  STL [R1+0x328], R16 ;  /* 0x0003281001007387 */ /* 0x000fe80000100800 */
[----:B------:R-:W-:Y:S04]  /*6d60*/  STL [R1+0x324], R5 ;  /* 0x0003240501007387 */ /* 0x000fe80000100800 */
[----:B------:R-:W-:Y:S04]  /*6d70*/  STL [R1+0x320], R3 ;  /* 0x0003200301007387 */ /* 0x000fe80000100800 */
[----:B------:R-:W-:Y:S04]  /*6d80*/  STL [R1+0x31c], R2 ;  /* 0x00031c0201007387 */ /* 0x000fe80000100800 */
[----:B------:R-:W-:Y:S01]  /*6d90*/  STL [R1+0x318], R0 ;  /* 0x0003180001007387 */ /* 0x000fe20000100800 */
[----:B---3--:R-:W-:-:S06]  /*6da0*/  WARPGROUP.ARRIVE ;  /* 0x00000000000079c5 */ /* 0x008fcc0000000000 */
[----:B------:R-:W-:Y:S03]  /*6db0*/  HGMMA.64x16x16.F32.BF16 R120, gdesc[UR8], R120, gsb0 ;  /* 0x00200000087879f0 */ /* 0x000fe60008001878 */
[----:B------:R-:W-:Y:S02]  /*6dc0*/  WARPGROUP.DEPBAR.LE gsb0, 0x0 ;  /* 0x00008000000079c5 */ /* 0x000fe40000010000 */
        /* <DEDUP_REMOVED lines=8> */
[----:B-12---:R-:W2:Y:S04]  /*6e50*/  LDL.LU.64 R4, [R1+0x20] ;  /* 0x0000200001047983 */ /* 0x006ea80000300a00 */
[----:B------:R-:W2:Y:S04]  /*6e60*/  LDL.LU.64 R6, [R1+0x28] ;  /* 0x0000280001067983 */ /* 0x000ea80000300a00 */
[----:B------:R-:W2:Y:S04]  /*6e70*/  LDL.LU.64 R8, [R1+0x30] ;  /* 0x0000300001087983 */ /* 0x000ea80000300a00 */
[----:B------:R-:W2:Y:S01]  /*6e80*/  LDL.LU.64 R10, [R1+0x38] ;  /* 0x00003800010a7983 */ /* 0x000ea20000300a00 */
[----:B----4-:R-:W-:Y:S01]  /*6e90*/  WARPGROUP.ARRIVE ;  /* 0x00000000000079c5 */ /* 0x010fe20000000000 */
[----:B------:R-:W-:Y:S01]  /*6ea0*/  UMOV UR12, UR8 ;  /* 0x00000008000c7c82 */ /* 0x000fe20008000000 */
[----:B------:R-:W-:Y:S01]  /*6eb0*/  UMOV UR13, UR9 ;  /* 0x00000009000d7c82 */ /* 0x000fe20008000000 */
[----:B------:R-:W-:Y:S01]  /*6ec0*/  UMOV UR19, 0x80000020 ;  /* 0x8000002000137882 */ /* 0x000fe20000000000 */
[----:B------:R-:W-:-:S02]  /*6ed0*/  UIADD3 UR22, UR5, 0xc0, URZ ;  /* 0x000000c005167890 */ /* 0x000fc4000fffe03f */
[----:B------:R-:W-:Y:S01]  /*6ee0*/  HGMMA.64x16x16.F32.BF16 R152, gdesc[UR12], R152, gsb0 ;  /* 0x002000000c9879f0 */ /* 0x000fe20008001898 */
[----:B------:R-:W-:Y:S01]  /*6ef0*/  UMOV UR16, UR8 ;  /* 0x0000000800107c82 */ /* 0x000fe20008000000 */
[----:B------:R-:W-:Y:S01]  /*6f00*/  UMOV UR17, UR9 ;  /* 0x0000000900117c82 */ /* 0x000fe20008000000 */
[----:B------:R-:W-:Y:S02]  /*6f10*/  WARPGROUP.DEPBAR.LE gsb0, 0x0 ;  /* 0x00008000000079c5 */ /* 0x000fe40000010000 */
[----:B------:R-:W-:Y:S01]  /*6f20*/  WARPGROUP.ARRIVE ;  /* 0x00000000000079c5 */ /* 0x000fe20000000000 */
[----:B------:R-:W-:Y:S01]  /*6f30*/  UMOV UR20, UR8 ;  /* 0x0000000800147c82 */ /* 0x000fe20008000000 */
[----:B------:R-:W-:Y:S01]  /*6f40*/  UMOV UR21, UR9 ;  /* 0x0000000900157c82 */ /* 0x000fe20008000000 */
[----:B------:R-:W-:Y:S01]  /*6f50*/  UMOV UR23, 0x80000020 ;  /* 0x8000002000177882 */ /* 0x000fe20000000000 */
[----:B------:R-:W-:Y:S01]  /*6f60*/  UIADD3 UR26, UR5, 0x100, URZ ;  /* 0x00000100051a7890 */ /* 0x000fe2000fffe03f */
[----:B------:R-:W-:Y:S01]  /*6f70*/  STL.64 [R1+0x1a0], R152 ;  /* 0x0001a09801007387 */ /* 0x000fe20000100a00 */
[----:B------:R-:W-:Y:S01]  /*6f80*/  HGMMA.64x16x16.F32.BF16 R184, gdesc[UR16], R184, gsb0 ;  /* 0x0020000010b879f0 */ /* 0x000fe200080018b8 */
[----:B------:R-:W-:Y:S01]  /*6f90*/  UMOV UR24, UR8 ;  /* 0x0000000800187c82 */ /* 0x000fe20008000000 */
[----:B------:R-:W-:Y:S01]  /*6fa0*/  UMOV UR25, UR9 ;  /* 0x0000000900197c82 */ /* 0x000fe20008000000 */
[----:B------:R-:W-:Y:S01]  /*6fb0*/  UMOV UR27, 0x80000020 ;  /* 0x80000020001b7882 */ /* 0x000fe20000000000 */
[----:B------:R-:W-:Y:S01]  /*6fc0*/  UIADD3 UR30, UR5, 0x140, URZ ;  /* 0x00000140051e7890 */ /* 0x000fe2000fffe03f */
[----:B------:R-:W-:Y:S01]  /*6fd0*/  STL.64 [R1+0x1a8], R154 ;  /* 0x0001a89a01007387 */ /* 0x000fe20000100a00 */
        /* <DEDUP_REMOVED lines=9> */
[----:B------:R0:W-:Y:S01]  /*7070*/  STL.64 [R1+0x1b8], R158 ;  /* 0x0001b89e01007387 */ /* 0x0001e20000100a00 */
        /* <DEDUP_REMOVED lines=12> */
[----:B0-----:R-:W4:Y:S01]  /*7140*/  LDL.LU.64 R158, [R1+0x560] ;  /* 0x00056000019e7983 */ /* 0x001f220000300a00 */
[----:B------:R-:W-:Y:S01]  /*7150*/  UMOV UR52, UR8 ;  /* 0x0000000800347c82 */ /* 0x000fe20008000000 */
[----:B------:R-:W-:Y:S01]  /*7160*/  UMOV UR53, UR9 ;  /* 0x0000000900357c82 */ /* 0x000fe20008000000 */
[----:B------:R-:W-:Y:S01]  /*7170*/  UMOV UR55, 0x80000020 ;  /* 0x8000002000377882 */ /* 0x000fe20000000000 */
[----:B------:R-:W-:Y:S01]  /*7180*/  UIADD3 UR12, UR6, 0x200, URZ ;  /* 0x00000200060c7890 */ /* 0x000fe2000fffe03f */
[----:B------:R-:W4:Y:S04]  /*7190*/  LDL.LU.64 R156, [R1+0x558] ;  /* 0x00055800019c7983 */ /* 0x000f280000300a00 */
[----:B------:R-:W4:Y:S04]  /*71a0*/  LDL.LU.64 R154, [R1+0x550] ;  /* 0x00055000019a7983 */ /* 0x000f280000300a00 */
[----:B------:R-:W4:Y:S01]  /*71b0*/  LDL.LU.64 R152, [R1+0x548] ;  /* 0x0005480001987983 */ /* 0x000f220000300a00 */
[----:B------:R-:W-:-:S02]  /*71c0*/  WARPGROUP.DEPBAR.LE gsb0, 0x0 ;  /* 0x00008000000079c5 */ /* 0x000fc40000010000 */
[----:B------:R-:W-:Y:S01]  /*71d0*/  WARPGROUP.ARRIVE ;  /* 0x00000000000079c5 */ /* 0x000fe20000000000 */
[----:B------:R-:W-:Y:S04]  /*71e0*/  STL.64 [R1+0x120], R184 ;  /* 0x000120b801007387 */ /* 0x000fe80000100a00 */
[----:B------:R-:W-:Y:S01]  /*71f0*/  STL.64 [R1+0x128], R186 ;  /* 0x000128ba01007387 */ /* 0x000fe20000100a00 */
[----:B------:R-:W-:Y:S03]  /*7200*/  HGMMA.64x16x16.F32.BF16 R216, gdesc[UR20], R216, gsb0 ;  /* 0x0020000014d879f0 */ /* 0x000fe600080018d8 */
[----:B------:R-:W-:Y:S04]  /*7210*/  STL.64 [R1+0x130], R188 ;  /* 0x000130bc01007387 */ /* 0x000fe80000100a00 */
[----:B------:R0:W-:Y:S04]  /*7220*/  STL.64 [R1+0x138], R190 ;  /* 0x000138be01007387 */ /* 0x0001e80000100a00 */
[----:B0-----:R-:W4:Y:S04]  /*7230*/  LDL.LU.64 R190, [R1+0x540] ;  /* 0x0005400001be7983 */ /* 0x001f280000300a00 */
[----:B------:R-:W4:Y:S04]  /*7240*/  LDL.LU.64 R188, [R1+0x538] ;  /* 0x0005380001bc7983 */ /* 0x000f280000300a00 */
[----:B------:R-:W4:Y:S04]  /*7250*/  LDL.LU.64 R186, [R1+0x530] ;  /* 0x0005300001ba7983 */ /* 0x000f280000300a00 */
[----:B------:R-:W4:Y:S01]  /*7260*/  LDL.LU.64 R184, [R1+0x528] ;  /* 0x0005280001b87983 */ /* 0x000f220000300a00 */
[----:B------:R-:W-:-:S03]  /*7270*/  WARPGROUP.DEPBAR.LE gsb0, 0x0 ;  /* 0x00008000000079c5 */ /* 0x000fc60000010000 */
        /* <DEDUP_REMOVED lines=8> */
[----:B--2---:R-:W-:-:S06]  /*7300*/  WARPGROUP.ARRIVE ;  /* 0x00000000000079c5 */ /* 0x004fcc0000000000 */
[----:B------:R-:W-:Y:S03]  /*7310*/  HGMMA.64x16x16.F32.BF16 R4, gdesc[UR24], R4, gsb0 ;  /* 0x00200000180479f0 */ /* 0x000fe60008001804 */
[----:B------:R-:W-:Y:S02]  /*7320*/  WARPGROUP.DEPBAR.LE gsb0, 0x0 ;  /* 0x00008000000079c5 */ /* 0x000fe40000010000 */
[----:B------:R-:W-:Y:S01]  /*7330*/  WARPGROUP.ARRIVE ;  /* 0x00000000000079c5 */ /* 0x000fe20000000000 */
[----:B------:R0:W-:Y:S01]  /*7340*/  STL.64 [R1+0x20], R4 ;  /* 0x0000200401007387 */ /* 0x0001e20000100a00 */
[----:B------:R-:W-:Y:S02]  /*7350*/  IMAD.MOV.U32 R18, RZ, RZ, R9 ;  /* 0x000000ffff127224 */ /* 0x000fe400078e0009 */
[----:B------:R-:W-:Y:S01]  /*7360*/  IMAD.MOV.U32 R17, RZ, RZ, R10 ;  /* 0x000000ffff117224 */ /* 0x000fe200078e000a */
[----:B------:R1:W-:Y:S01]  /*7370*/  STL.64 [R1+0x28], R6 ;  /* 0x0000280601007387 */ /* 0x0003e20000100a00 */
[----:B------:R-:W-:Y:S01]  /*7380*/  HGMMA.64x16x16.F32.BF16 R208, gdesc[UR28], R208, gsb0 ;  /* 0x002000001cd079f0 */ /* 0x000fe200080018d0 */
[----:B------:R-:W-:-:S02]  /*7390*/  IMAD.MOV.U32 R16, RZ, RZ, R11 ;  /* 0x000000ffff107224 */ /* 0x000fc400078e000b */
[----:B------:R2:W-:Y:S04]  /*73a0*/  STL [R1+0x30], R8 ;  /* 0x0000300801007387 */ /* 0x0005e80000100800 */
[----:B0-----:R-:W3:Y:S04]  /*73b0*/  LDL.LU.64 R4, [R1+0x100] ;  /* 0x0001000001047983 */ /* 0x001ee80000300a00 */
[----:B-1----:R-:W3:Y:S04]  /*73c0*/  LDL.LU.64 R6, [R1+0x108] ;  /* 0x0001080001067983 */ /* 0x002ee80000300a00 */
[----:B--2---:R-:W3:Y:S04]  /*73d0*/  LDL.LU.64 R8, [R1+0x110] ;  /* 0x0001100001087983 */ /* 0x004ee80000300a00 */
[----:B------:R-:W3:Y:S01]  /*73e0*/  LDL.LU.64 R10, [R1+0x118] ;  /* 0x00011800010a7983 */ /* 0x000ee20000300a00 */
[----:B------:R-:W-:-:S02]  /*73f0*/  WARPGROUP.DEPBAR.LE gsb0, 0x0 ;  /* 0x00008000000079c5 */ /* 0x000fc40000010000 */
[----:B------:R-:W-:Y:S01]  /*7400*/  WARPGROUP.ARRIVE ;  /* 0x00000000000079c5 */ /* 0x000fe20000000000 */
[----:B------:R-:W-:Y:S04]  /*7410*/  STL.64 [R1+0x500], R214 ;  /* 0x000500d601007387 */ /* 0x000fe80000100a00 */
[----:B------:R-:W-:Y:S01]  /*7420*/  STL.64 [R1+0x4f8], R212 ;  /* 0x0004f8d401007387 */ /* 0x000fe20000100a00 */
[----:B------:R-:W-:Y:S03]  /*7430*/  HGMMA.64x16x16.F32.BF16 R176, gdesc[UR32], R176, gsb0 ;  /* 0x0020000020b079f0 */ /* 0x000fe600080018b0 */
[----:B------:R-:W-:Y:S04]  /*7440*/  STL.64 [R1+0x4f0], R210 ;  /* 0x0004f0d201007387 */ /* 0x000fe80000100a00 */
[----:B------:R0:W-:Y:S04]  /*7450*/  STL.64 [R1+0x4e8], R208 ;  /* 0x0004e8d001007387 */ /* 0x0001e80000100a00 */
[----:B0-----:R-:W2:Y:S04]  /*7460*/  LDL.LU.64 R208, [R1+0x80] ;  /* 0x0000800001d07983 */ /* 0x001ea80000300a00 */
[----:B------:R-:W2:Y:S04]  /*7470*/  LDL.LU.64 R210, [R1+0x88] ;  /* 0x0000880001d27983 */ /* 0x000ea80000300a00 */
[----:B------:R-:W2:Y:S04]  /*7480*/  LDL.LU.64 R212, [R1+0x90] ;  /* 0x0000900001d47983 */ /* 0x000ea80000300a00 */
[----:B------:R-:W2:Y:S01]  /*7490*/  LDL.LU.64 R214, [R1+0x98] ;  /* 0x0000980001d67983 */ /* 0x000ea20000300a00 */
[----:B------:R-:W-:-:S02]  /*74a0*/  WARPGROUP.DEPBAR.LE gsb0, 0x0 ;  /* 0x00008000000079c5 */ /* 0x000fc40000010000 */
[----:B------:R-:W-:Y:S01]  /*74b0*/  WARPGROUP.ARRIVE ;  /* 0x00000000000079c5 */ /* 0x000fe20000000000 */
[----:B------:R-:W-:Y:S04]  /*74c0*/  STL [R1+0x4e4], R180 ;  /* 0x0004e4b401007387 */ /* 0x000fe80000100800 */
[----:B------:R-:W-:Y:S01]  /*74d0*/  STL [R1+0x4e0], R181 ;  /* 0x0004e0b501007387 */ /* 0x000fe20000100800 */
[----:B------:R-:W-:Y:S03]  /*74e0*/  HGMMA.64x16x16.F32.BF16 R144, gdesc[UR40], R144, gsb0 ;  /* 0x00200000289079f0 */ /* 0x000fe60008001890 */
[----:B------:R-:W-:Y:S04]  /*74f0*/  STL [R1+0x4dc], R182 ;  /* 0x0004dcb601007387 */ /* 0x000fe80000100800 */
[----:B------:R-:W-:Y:S01]  /*7500*/  STL [R1+0x4d8], R183 ;  /* 0x0004d8b701007387 */ /* 0x000fe20000100800 */
[----:B------:R-:W-:-:S02]  /*7510*/  WARPGROUP.DEPBAR.LE gsb0, 0x0 ;  /* 0x00008000000079c5 */ /* 0x000fc40000010000 */
[----:B------:R-:W-:Y:S01]  /*7520*/  WARPGROUP.ARRIVE ;  /* 0x00000000000079c5 */ /* 0x000fe20000000000 */
[----:B------:R-:W-:Y:S04]  /*7530*/  STL [R1+0x4d4], R144 ;  /* 0x0004d49001007387 */ /* 0x000fe80000100800 */
[----:B------:R0:W-:Y:S01]  /*7540*/  STL [R1+0x4d0], R145 ;  /* 0x0004d09101007387 */ /* 0x0001e20000100800 */
[----:B------:R-:W-:Y:S03]  /*7550*/  HGMMA.64x16x16.F32.BF16 R112, gdesc[UR44], R112, gsb0 ;  /* 0x002000002c7079f0 */ /* 0x000fe60008001870 */
[----:B------:R-:W-:Y:S04]  /*7560*/  STL [R1+0x4cc], R146 ;  /* 0x0004cc9201007387 */ /* 0x000fe80000100800 */
[----:B------:R1:W-:Y:S04]  /*7570*/  STL [R1+0x4c8], R147 ;  /* 0x0004c89301007387 */ /* 0x0003e80000100800 */
[----:B------:R-:W-:Y:S04]  /*7580*/  STL [R1+0x4c4], R148 ;  /* 0x0004c49401007387 */ /* 0x000fe80000100800 */
[----:B------:R1:W-:Y:S04]  /*7590*/  STL [R1+0x4c0], R149 ;  /* 0x0004c09501007387 */ /* 0x0003e80000100800 */
[----:B------:R-:W-:Y:S04]  /*75a0*/  STL [R1+0x4bc], R150 ;  /* 0x0004bc9601007387 */ /* 0x000fe80000100800 */
[----:B------:R1:W-:Y:S04]  /*75b0*/  STL [R1+0x4b8], R151 ;  /* 0x0004b89701007387 */ /* 0x0003e80000100800 */
[----:B0-----:R-:W4:Y:S04]  /*75c0*/  LDL.LU.64 R144, [R1] ;  /* 0x0000000001907983 */ /* 0x001f280000300a00 */
[----:B-1----:R-:W4:Y:S04]  /*75d0*/  LDL.LU.64 R146, [R1+0x8] ;  /* 0x0000080001927983 */ /* 0x002f280000300a00 */
[----:B------:R-:W4:Y:S04]  /*75e0*/  LDL.LU.64 R148, [R1+0x10] ;  /* 0x0000100001947983 */ /* 0x000f280000300a00 */
[----:B------:R-:W4:Y:S01]  /*75f0*/  LDL.LU.64 R150, [R1+0x18] ;  /* 0x0000180001967983 */ /* 0x000f220000300a00 */
        /* <DEDUP_REMOVED lines=10> */
[----:B------:R2:W-:Y:S01]  /*76a0*/  STL [R1+0x498], R119 ;  /* 0x0004987701007387 */ /* 0x0005e20000100800 */
[----:B------:R-:W-:-:S02]  /*76b0*/  WARPGROUP.DEPBAR.LE gsb0, 0x0 ;  /* 0x00008000000079c5 */ /* 0x000fc40000010000 */
[----:B------:R-:W-:Y:S01]  /*76c0*/  WARPGROUP.ARRIVE ;  /* 0x00000000000079c5 */ /* 0x000fe20000000000 */
[----:B------:R-:W-:Y:S04]  /*76d0*/  STL [R1+0x414], R80 ;  /* 0x0004145001007387 */ /* 0x000fe80000100800 */
[----:B------:R-:W-:Y:S01]  /*76e0*/  STL [R1+0x410], R81 ;  /* 0x0004105101007387 */ /* 0x000fe20000100800 */
[----:B------:R-:W-:Y:S01]  /*76f0*/  HGMMA.64x16x16.F32.BF16 R48, gdesc[UR52], R48, gsb0 ;  /* 0x00200000343079f0 */ /* 0x000fe20008001830 */
        /* <DEDUP_REMOVED lines=24> */
[----:B------:R-:W-:Y:S03]  /*7880*/  HGMMA.64x16x16.F32.BF16 R40, gdesc[UR52], R40, gsb0 ;  /* 0x00200000342879f0 */ /* 0x000fe60008001828 */
        /* <DEDUP_REMOVED lines=43> */
[----:B------:R-:W-:Y:S03]  /*7b40*/  HGMMA.64x16x16.F32.BF16 R168, gdesc[UR32], R168, gsb0 ;  /* 0x0020000020a879f0 */ /* 0x000fe600080018a8 */
[----:B------:R-:W-:Y:S04]  /*7b50*/  STL [R1+0x48c], R142 ;  /* 0x00048c8e01007387 */ /* 0x000fe80000100800 */
[----:B------:R-:W-:Y:S04]  /*7b60*/  STL [R1+0x488], R143 ;  /* 0x0004888f01007387 */ /* 0x000fe80000100800 */
[----:B0-----:R-:W3:Y:S04]  /*7b70*/  LDL.LU.64 R112, [R1+0x180] ;  /* 0x0001800001707983 */ /* 0x001ee80000300a00 */
[----:B-1----:R-:W3:Y:S04]  /*7b80*/  LDL.LU.64 R114, [R1+0x188] ;  /* 0x0001880001727983 */ /* 0x002ee80000300a00 */
[----:B------:R-:W3:Y:S01]  /*7b90*/  LDL.LU.64 R116, [R1+0x190] ;  /* 0x0001900001747983 */ /* 0x000ee20000300a00 */
[----:B------:R-:W-:-:S02]  /*7ba0*/  WARPGROUP.DEPBAR.LE gsb0, 0x0 ;  /* 0x00008000000079c5 */ /* 0x000fc40000010000 */
[----:B------:R-:W-:-:S06]  /*7bb0*/  WARPGROUP.ARRIVE ;  /* 0x00000000000079c5 */ /* 0x000fcc0000000000 */
[----:B------:R-:W-:Y:S03]  /*7bc0*/  HGMMA.64x16x16.F32.BF16 R200, gdesc[UR28], R200, gsb0 ;  /* 0x002000001cc879f0 */ /* 0x000fe600080018c8 */
[----:B------:R-:W-:Y:S02]  /*7bd0*/  WARPGROUP.DEPBAR.LE gsb0, 0x0 ;  /* 0x00008000000079c5 */ /* 0x000fe40000010000 */
[----:B----4-:R-:W-:-:S06]  /*7be0*/  WARPGROUP.ARRIVE ;  /* 0x00000000000079c5 */ /* 0x010fcc0000000000 */
[----:B------:R-:W-:Y:S01]  /*7bf0*/  HGMMA.64x16x16.F32.BF16 R144, gdesc[UR24], R144, gsb0 ;  /* 0x00200000189079f0 */ /* 0x000fe20008001890 */
[----:B------:R-:W-:Y:S01]  /*7c00*/  UMOV UR20, UR52 ;  /* 0x0000003400147c82 */ /* 0x000fe20008000000 */
[----:B------:R-:W-:Y:S01]  /*7c10*/  UMOV UR21, UR53 ;  /* 0x0000003500157c82 */ /* 0x000fe20008000000 */
[----:B------:R-:W-:Y:S02]  /*7c20*/  WARPGROUP.DEPBAR.LE gsb0, 0x0 ;  /* 0x00008000000079c5 */ /* 0x000fe40000010000 */
[----:B------:R0:W-:Y:S01]  /*7c30*/  STL.64 [R1], R144 ;  /* 0x0000009001007387 */ /* 0x0001e20000100a00 */
[----:B--2---:R-:W-:-:S03]  /*7c40*/  WARPGROUP.ARRIVE ;  /* 0x00000000000079c5 */ /* 0x004fc60000000000 */
[----:B------:R1:W-:Y:S03]  /*7c50*/  STL.64 [R1+0x8], R146 ;  /* 0x0000089201007387 */ /* 0x0003e60000100a00 */
[----:B------:R-:W-:Y:S01]  /*7c60*/  HGMMA.64x16x16.F32.BF16 R208, gdesc[UR20], R208, gsb0 ;  /* 0x0020000014d079f0 */ /* 0x000fe200080018d0 */
[----:B------:R2:W-:Y:S04]  /*7c70*/  STL.64 [R1+0x10], R148 ;  /* 0x0000109401007387 */ /* 0x0005e80000100a00 */
[----:B------:R4:W-:Y:S04]  /*7c80*/  STL.64 [R1+0x18], R150 ;  /* 0x0000189601007387 */ /* 0x0009e80000100a00 */
[----:B------:R-:W4:Y:S04]  /*7c90*/  LDL.LU.64 R118, [R1+0x198] ;  /* 0x0001980001767983 */ /* 0x000f280000300a00 */
[----:B---3--:R-:W3:Y:S01]  /*7ca0*/  LDL.LU.64 R104, [R1+0x200] ;  /* 0x0002000001687983 */ /* 0x008ee20000300a00 */
[----:B------:R-:W-:-:S03]  /*7cb0*/  UMOV UR16, UR52 ;  /* 0x0000003400107c82 */ /* 0x000fc60008000000 */
[----:B------:R-:W3:Y:S01]  /*7cc0*/  LDL.LU.64 R106, [R1+0x208] ;  /* 0x00020800016a7983 */ /* 0x000ee20000300a00 */
[----:B------:R-:W-:-:S03]  /*7cd0*/  UMOV UR17, UR53 ;  /* 0x0000003500117c82 */ /* 0x000fc60008000000 */
[----:B------:R-:W3:Y:S04]  /*7ce0*/  LDL.LU.64 R108, [R1+0x210] ;  /* 0x00021000016c7983 */ /* 0x000ee80000300a00 */
[----:B------:R-:W3:Y:S01]  /*7cf0*/  LDL.LU.64 R110, [R1+0x218] ;  /* 0x00021800016e7983 */ /* 0x000ee20000300a00 */
[----:B------:R-:W-:Y:S02]  /*7d00*/  WARPGROUP.DEPBAR.LE gsb0, 0x0 ;  /* 0x00008000000079c5 */ /* 0x000fe40000010000 */
[----:B------:R-:W-:-:S06]  /*7d10*/  WARPGROUP.ARRIVE ;  /* 0x00000000000079c5 */ /* 0x000fcc0000000000 */
[----:B------:R-:W-:Y:S03]  /*7d20*/  HGMMA.64x16x16.F32.BF16 R4, gdesc[UR16], R4, gsb0 ;  /* 0x00200000100479f0 */ /* 0x000fe60008001804 */
[----:B------:R-:W-:Y:S02]  /*7d30*/  WARPGROUP.DEPBAR.LE gsb0, 0x0 ;  /* 0x00008000000079c5 */ /* 0x000fe40000010000 */
[----:B------:R-:W-:Y:S01]  /*7d40*/  IMAD.MOV.U32 R50, RZ, RZ, R4 ;  /* 0x000000ffff327224 */ /* 0x000fe200078e0004 */
[----:B------:R-:W-:Y:S01]  /*7d50*/  MOV R53, R7 ;  /* 0x0000000700357202 */ /* 0x000fe20000000f00 */
[----:B------:R-:W-:Y:S02]  /*7d60*/  IMAD.MOV.U32 R51, RZ, RZ, R5 ;  /* 0x000000ffff337224 */ /* 0x000fe400078e0005 */
[----:B------:R-:W-:Y:S01]  /*7d70*/  IMAD.MOV.U32 R52, RZ, RZ, R6 ;  /* 0x000000ffff347224 */ /* 0x000fe200078e0006 */
[----:B------:R-:W3:Y:S01]  /*7d80*/  LDL.LU.64 R4, [R1+0x1e0] ;  /* 0x0001e00001047983 */ /* 0x000ee20000300a00 */
[----:B------:R-:W-:-:S02]  /*7d90*/  IMAD.MOV.U32 R80, RZ, RZ, R8 ;  /* 0x000000ffff507224 */ /* 0x000fc400078e0008 */
[----:B------:R-:W-:Y:S01]  /*7da0*/  IMAD.MOV.U32 R81, RZ, RZ, R9 ;  /* 0x000000ffff517224 */ /* 0x000fe200078e0009 */
[----:B------:R-:W3:Y:S01]  /*7db0*/  LDL.LU.64 R6, [R1+0x1e8] ;  /* 0x0001e80001067983 */ /* 0x000ee20000300a00 */
[----:B------:R-:W-:Y:S02]  /*7dc0*/  IMAD.MOV.U32 R82, RZ, RZ, R10 ;  /* 0x000000ffff527224 */ /* 0x000fe400078e000a */
[----:B------:R-:W-:Y:S01]  /*7dd0*/  IMAD.MOV.U32 R83, RZ, RZ, R11 ;  /* 0x000000ffff537224 */ /* 0x000fe200078e000b */
[----:B------:R-:W3:Y:S04]  /*7de0*/  LDL.LU.64 R8, [R1+0x1f0] ;  /* 0x0001f00001087983 */ /* 0x000ee80000300a00 */
[----:B------:R-:W3:Y:S01]  /*7df0*/  LDL.LU.64 R10, [R1+0x1f8] ;  /* 0x0001f800010a7983 */ /* 0x000ee20000300a00 */
[----:B------:R-:W-:Y:S01]  /*7e00*/  UMOV UR12, UR52 ;  /* 0x00000034000c7c82 */ /* 0x000fe20008000000 */
[----:B------:R-:W-:-:S02]  /*7e10*/  UMOV UR13, UR53 ;  /* 0x00000035000d7c82 */ /* 0x000fc40008000000 */
[----:B0-----:R-:W3:Y:S01]  /*7e20*/  LDL.LU.64 R144, [R1+0x160] ;  /* 0x0001600001907983 */ /* 0x001ee20000300a00 */
[----:B------:R-:W-:-:S03]  /*7e30*/  UMOV UR8, UR52 ;  /* 0x0000003400087c82 */ /* 0x000fc60008000000 */
[----:B-1----:R-:W3:Y:S01]  /*7e40*/  LDL.LU.64 R146, [R1+0x168] ;  /* 0x0001680001927983 */ /* 0x002ee20000300a00 */
[----:B------:R-:W-:-:S03]  /*7e50*/  UMOV UR9, UR53 ;  /* 0x0000003500097c82 */ /* 0x000fc60008000000 */
[----:B--2---:R-:W2:Y:S04]  /*7e60*/  LDL.LU.64 R148, [R1+0x170] ;  /* 0x0001700001947983 */ /* 0x004ea80000300a00 */
[----:B----4-:R-:W2:Y:S01]  /*7e70*/  LDL.LU.64 R150, [R1+0x178] ;  /* 0x0001780001967983 */ /* 0x010ea20000300a00 */
[----:B------:R-:W-:Y:S01]  /*7e80*/  UIADD3 UR16, UR6, 0x400, URZ ;  /* 0x0000040006107890 */ /* 0x000fe2000fffe03f */
[----:B------:R-:W-:Y:S01]  /*7e90*/  IMAD.MOV.U32 R84, RZ, RZ, R208 ;  /* 0x000000ffff547224 */ /* 0x000fe200078e00d0 */
[----:B------:R-:W-:Y:S01]  /*7ea0*/  MOV R87, R211 ;  /* 0x000000d300577202 */ /* 0x000fe20000000f00 */
[----:B------:R-:W-:Y:S02]  /*7eb0*/  IMAD.MOV.U32 R85, RZ, RZ, R209 ;  /* 0x000000ffff557224 */ /* 0x000fe400078e00d1 */
[----:B------:R-:W-:Y:S01]  /*7ec0*/  IMAD.MOV.U32 R86, RZ, RZ, R210 ;  /* 0x000000ffff567224 */ /* 0x000fe200078e00d2 */
[----:B------:R-:W4:Y:S01]  /*7ed0*/  LDL.LU.64 R208, [R1+0xe0] ;  /* 0x0000e00001d07983 */ /* 0x000f220000300a00 */
[----:B------:R-:W-:-:S02]  /*7ee0*/  IMAD.MOV.U32 R54, RZ, RZ, R212 ;  /* 0x000000ffff367224 */ /* 0x000fc400078e00d4 */
[----:B------:R-:W-:Y:S01]  /*7ef0*/  IMAD.MOV.U32 R55, RZ, RZ, R213 ;  /* 0x000000ffff377224 */ /* 0x000fe200078e00d5 */
[----:B------:R-:W4:Y:S01]  /*7f00*/  LDL.LU.64 R210, [R1+0xe8] ;  /* 0x0000e80001d27983 */ /* 0x000f220000300a00 */
[----:B------:R-:W-:Y:S02]  /*7f10*/  IMAD.MOV.U32 R47, RZ, RZ, R214 ;  /* 0x000000ffff2f7224 */ /* 0x000fe400078e00d6 */
[----:B------:R-:W-:Y:S01]  /*7f20*/  IMAD.MOV.U32 R79, RZ, RZ, R215 ;  /* 0x000000ffff4f7224 */ /* 0x000fe200078e00d7 */
[----:B------:R-:W4:Y:S04]  /*7f30*/  LDL.LU.64 R212, [R1+0xf0] ;  /* 0x0000f00001d47983 */ /* 0x000f280000300a00 */
[----:B------:R-:W4:Y:S01]  /*7f40*/  LDL.LU.64 R214, [R1+0xf8] ;  /* 0x0000f80001d67983 */ /* 0x000f220000300a00 */
[----:B------:R-:W-:-:S06]  /*7f50*/  WARPGROUP.ARRIVE ;  /* 0x00000000000079c5 */ /* 0x000fcc0000000000 */
[----:B------:R-:W-:Y:S03]  /*7f60*/  HGMMA.64x16x16.F32.BF16 R112, gdesc[UR12], R112, gsb0 ;  /* 0x002000000c7079f0 */ /* 0x000fe60008001870 */
[----:B------:R-:W-:Y:S02]  /*7f70*/  WARPGROUP.DEPBAR.LE gsb0, 0x0 ;  /* 0x00008000000079c5 */ /* 0x000fe40000010000 */
[----:B---3--:R-:W-:-:S06]  /*7f80*/  WARPGROUP.ARRIVE ;  /* 0x00000000000079c5 */ /* 0x008fcc0000000000 */
[----:B------:R-:W-:Y:S01]  /*7f90*/  HGMMA.64x16x16.F32.BF16 R104, gdesc[UR8], R104, gsb0 ;  /* 0x00200000086879f0 */ /* 0x000fe20008001868 */
[----:B------:R-:W-:Y:S01]  /*7fa0*/  UMOV UR8, UR16 ;  /* 0x0000001000087c82 */ /* 0x000fe20008000000 */
[----:B------:R-:W-:Y:S01]  /*7fb0*/  UMOV UR9, 0x80000020 ;  /* 0x8000002000097882 */ /* 0x000fe20000000000 */
[----:B------:R-:W-:Y:S02]  /*7fc0*/  WARPGROUP.DEPBAR.LE gsb0, 0x0 ;  /* 0x00008000000079c5 */ /* 0x000fe40000010000 */
[----:B------:R-:W-:-:S06]  /*7fd0*/  WARPGROUP.ARRIVE ;  /* 0x00000000000079c5 */ /* 0x000fcc0000000000 */
[----:B------:R-:W-:Y:S01]  /*7fe0*/  HGMMA.64x16x16.F32.BF16 R4, gdesc[UR8], R4, gsb0 ;  /* 0x00200000080479f0 */ /* 0x000fe20008001804 */
[----:B------:R-:W-:Y:S01]  /*7ff0*/  IMAD.MOV.U32 R72, RZ, RZ, R104 ;  /* 0x000000ffff487224 */ /* 0x000fe200078e0068 */
[----:B------:R-:W-:Y:S01]  /*8000*/  MOV R75, R107 ;  /* 0x0000006b004b7202 */ /* 0x000fe20000000f00 */
[----:B------:R-:W-:Y:S02]  /*8010*/  IMAD.MOV.U32 R73, RZ, RZ, R105 ;  /* 0x000000ffff497224 */ /* 0x000fe400078e0069 */
[----:B------:R-:W-:Y:S02]  /*8020*/  IMAD.MOV.U32 R74, RZ, RZ, R106 ;  /* 0x000000ffff4a7224 */ /* 0x000fe400078e006a */
[----:B------:R-:W-:Y:S02]  /*8030*/  IMAD.MOV.U32 R76, RZ, RZ, R108 ;  /* 0x000000ffff4c7224 */ /* 0x000fe400078e006c */
[----:B------:R-:W-:Y:S02]  /*8040*/  IMAD.MOV.U32 R77, RZ, RZ, R109 ;  /* 0x000000ffff4d7224 */ /* 0x000fe400078e006d */
[----:B------:R-:W-:-:S02]  /*8050*/  IMAD.MOV.U32 R78, RZ, RZ, R110 ;  /* 0x000000ffff4e7224 */ /* 0x000fc400078e006e */
[----:B------:R-:W-:Y:S01]  /*8060*/  IMAD.MOV.U32 R40, RZ, RZ, R111 ;  /* 0x000000ffff287224 */ /* 0x000fe200078e006f */
[----:B------:R-:W-:Y:S02]  /*8070*/  WARPGROUP.DEPBAR.LE gsb0, 0x0 ;  /* 0x00008000000079c5 */ /* 0x000fe40000010000 */
[----:B------:R-:W-:Y:S01]  /*8080*/  IMAD.MOV.U32 R104, RZ, RZ, R4 ;  /* 0x000000ffff687224 */ /* 0x000fe200078e0004 */
[----:B------:R-:W-:Y:S01]  /*8090*/  MOV R107, R7 ;  /* 0x00000007006b7202 */ /* 0x000fe20000000f00 */
[----:B------:R-:W-:Y:S02]  /*80a0*/  IMAD.MOV.U32 R105, RZ, RZ, R5 ;  /* 0x000000ffff697224 */ /* 0x000fe400078e0005 */
[----:B------:R-:W-:Y:S01]  /*80b0*/  IMAD.MOV.U32 R106, RZ, RZ, R6 ;  /* 0x000000ffff6a7224 */ /* 0x000fe200078e0006 */
[----:B------:R-:W3:Y:S01]  /*80c0*/  LDL.LU.64 R4, [R1+0x60] ;  /* 0x0000600001047983 */ /* 0x000ee20000300a00 */
[----:B------:R-:W-:Y:S02]  /*80d0*/  IMAD.MOV.U32 R108, RZ, RZ, R8 ;  /* 0x000000ffff6c7224 */ /* 0x000fe400078e0008 */
[----:B------:R-:W-:Y:S01]  /*80e0*/  IMAD.MOV.U32 R109, RZ, RZ, R9 ;  /* 0x000000ffff6d7224 */ /* 0x000fe200078e0009 */
[----:B------:R-:W3:Y:S01]  /*80f0*/  LDL.LU.64 R6, [R1+0x68] ;  /* 0x0000680001067983 */ /* 0x000ee20000300a00 */
[----:B------:R-:W-:-:S02]  /*8100*/  IMAD.MOV.U32 R110, RZ, RZ, R10 ;  /* 0x000000ffff6e7224 */ /* 0x000fc400078e000a */
[----:B------:R-:W-:Y:S01]  /*8110*/  IMAD.MOV.U32 R111, RZ, RZ, R11 ;  /* 0x000000ffff6f7224 */ /* 0x000fe200078e000b */
[----:B------:R-:W3:Y:S04]  /*8120*/  LDL.LU.64 R8, [R1+0x70] ;  /* 0x0000700001087983 */ /* 0x000ee80000300a00 */
[----:B------:R-:W3:Y:S01]  /*8130*/  LDL.LU.64 R10, [R1+0x78] ;  /* 0x00007800010a7983 */ /* 0x000ee20000300a00 */
[----:B--2---:R-:W-:Y:S01]  /*8140*/  WARPGROUP.ARRIVE ;  /* 0x00000000000079c5 */ /* 0x004fe20000000000 */
[----:B------:R-:W-:Y:S01]  /*8150*/  UMOV UR12, UR8 ;  /* 0x00000008000c7c82 */ /* 0x000fe20008000000 */
[----:B------:R-:W-:-:S04]  /*8160*/  UMOV UR13, UR9 ;  /* 0x00000009000d7c82 */ /* 0x000fc80008000000 */
[----:B------:R-:W-:Y:S01]  /*8170*/  HGMMA.64x16x16.F32.BF16 R144, gdesc[UR12], R144, gsb0 ;  /* 0x002000000c9079f0 */ /* 0x000fe20008001890 */
[----:B------:R-:W-:Y:S01]  /*8180*/  UMOV UR16, UR8 ;  /* 0x0000000800107c82 */ /* 0x000fe20008000000 */
[----:B------:R-:W-:Y:S01]  /*8190*/  UMOV UR17, UR9 ;  /* 0x0000000900117c82 */ /* 0x000fe20008000000 */
[----:B------:R-:W-:Y:S02]  /*81a0*/  WARPGROUP.DEPBAR.LE gsb0, 0x0 ;  /* 0x00008000000079c5 */ /* 0x000fe40000010000 */
[----:B----4-:R-:W-:-:S06]  /*81b0*/  WARPGROUP.ARRIVE ;  /* 0x00000000000079c5 */ /* 0x010fcc0000000000 */
[----:B------:R-:W-:Y:S01]  /*81c0*/  HGMMA.64x16x16.F32.BF16 R208, gdesc[UR16], R208, gsb0 ;  /* 0x0020000010d079f0 */ /* 0x000fe200080018d0 */
[----:B------:R-:W-:Y:S01]  /*81d0*/  UMOV UR20, UR8 ;  /* 0x0000000800147c82 */ /* 0x000fe20008000000 */
[----:B------:R-:W-:Y:S01]  /*81e0*/  UMOV UR21, UR9 ;  /* 0x0000000900157c82 */ /* 0x000fe20008000000 */
[----:B------:R-:W-:Y:S02]  /*81f0*/  WARPGROUP.DEPBAR.LE gsb0, 0x0 ;  /* 0x00008000000079c5 */ /* 0x000fe40000010000 */
[----:B------:R-:W-:Y:S01]  /*8200*/  UMOV UR24, UR8 ;  /* 0x0000000800187c82 */ /* 0x000fe20008000000 */
[----:B------:R-:W-:Y:S01]  /*8210*/  UMOV UR25, UR9 ;  /* 0x0000000900197c82 */ /* 0x000fe20008000000 */
[----:B------:R-:W-:Y:S01]  /*8220*/  UMOV UR28, UR8 ;  /* 0x00000008001c7c82 */ /* 0x000fe20008000000 */
[----:B------:R-:W-:Y:S01]  /*8230*/  UMOV UR29, UR9 ;  /* 0x00000009001d7c82 */ /* 0x000fe20008000000 */
[----:B---3--:R-:W-:-:S06]  /*8240*/  WARPGROUP.ARRIVE ;  /* 0x00000000000079c5 */ /* 0x008fcc0000000000 */
[----:B------:R-:W-:Y:S03]  /*8250*/  HGMMA.64x16x16.F32.BF16 R4, gdesc[UR20], R4, gsb0 ;  /* 0x00200000140479f0 */ /* 0x000fe60008001804 */
        /* <DEDUP_REMOVED lines=47> */
[----:B------:R-:W-:Y:S01]  /*8550*/  IMAD.MOV.U32 R41, RZ, RZ, R112 ;  /* 0x000000ffff297224 */ /* 0x000fe200078e0070 */
[----:B------:R-:W2:Y:S01]  /*8560*/  LDL.LU.64 R208, [R1+0x140] ;  /* 0x0001400001d07983 */ /* 0x000ea20000300a00 */
[----:B------:R-:W-:Y:S01]  /*8570*/  IMAD.MOV.U32 R42, RZ, RZ, R113 ;  /* 0x000000ffff2a7224 */ /* 0x000fe200078e0071 */
[----:B------:R-:W-:Y:S02]  /*8580*/  WARPGROUP.DEPBAR.LE gsb0, 0x0 ;  /* 0x00008000000079c5 */ /* 0x000fe40000010000 */
[----:B------:R-:W-:-:S06]  /*8590*/  WARPGROUP.ARRIVE ;  /* 0x00000000000079c5 */ /* 0x000fcc0000000000 */
[----:B------:R-:W-:Y:S01]  /*85a0*/  HGMMA.64x16x16.F32.BF16 R56, gdesc[UR48], R56, gsb0 ;  /* 0x00200000303879f0 */ /* 0x000fe20008001838 */
[----:B------:R-:W-:Y:S02]  /*85b0*/  IMAD.MOV.U32 R150, RZ, RZ, R210 ;  /* 0x000000ffff967224 */ /* 0x000fe400078e00d2 */
[----:B------:R-:W-:Y:S01]  /*85c0*/  IMAD.MOV.U32 R43, RZ, RZ, R114 ;  /* 0x000000ffff2b7224 */ /* 0x000fe200078e0072 */
[----:B------:R-:W2:Y:S01]  /*85d0*/  LDL.LU.64 R210, [R1+0x148] ;  /* 0x0001480001d27983 */ /* 0x000ea20000300a00 */
[----:B------:R-:W-:Y:S02]  /*85e0*/  IMAD.MOV.U32 R112, RZ, RZ, R212 ;  /* 0x000000ffff707224 */ /* 0x000fe400078e00d4 */
[----:B------:R-:W-:Y:S02]  /*85f0*/  IMAD.MOV.U32 R113, RZ, RZ, R213 ;  /* 0x000000ffff717224 */ /* 0x000fe400078e00d5 */
[----:B------:R-:W-:Y:S01]  /*8600*/  IMAD.MOV.U32 R114, RZ, RZ, R214 ;  /* 0x000000ffff727224 */ /* 0x000fe200078e00d6 */
[----:B------:R-:W2:Y:S01]  /*8610*/  LDL.LU.64 R212, [R1+0x150] ;  /* 0x0001500001d47983 */ /* 0x000ea20000300a00 */
[----:B------:R-:W-:-:S03]  /*8620*/  IMAD.MOV.U32 R115, RZ, RZ, R215 ;  /* 0x000000ffff737224 */ /* 0x000fc600078e00d7 */
[----:B------:R-:W2:Y:S04]  /*8630*/  LDL.LU.64 R214, [R1+0x158] ;  /* 0x0001580001d67983 */ /* 0x000ea80000300a00 */
[----:B------:R-:W-:Y:S04]  /*8640*/  STL [R1+0x344], R227 ;  /* 0x000344e301007387 */ /* 0x000fe80000100800 */
[----:B------:R-:W-:Y:S04]  /*8650*/  STL [R1+0x340], R228 ;  /* 0x000340e401007387 */ /* 0x000fe80000100800 */
[----:B------:R0:W-:Y:S04]  /*8660*/  STL [R1+0x33c], R229 ;  /* 0x00033ce501007387 */ /* 0x0001e80000100800 */
[----:B------:R-:W-:Y:S04]  /*8670*/  STL [R1+0x338], R230 ;  /* 0x000338e601007387 */ /* 0x000fe80000100800 */
[----:B------:R1:W-:Y:S04]  /*8680*/  STL [R1+0x334], R231 ;  /* 0x000334e701007387 */ /* 0x0003e80000100800 */
[----:B0-----:R-:W3:Y:S04]  /*8690*/  LDL.LU.64 R228, [R1+0xc0] ;  /* 0x0000c00001e47983 */ /* 0x001ee80000300a00 */
[----:B-1----:R-:W3:Y:S04]  /*86a0*/  LDL.LU.64 R230, [R1+0xc8] ;  /* 0x0000c80001e67983 */ /* 0x002ee80000300a00 */
[----:B------:R-:W3:Y:S04]  /*86b0*/  LDL.LU.64 R232, [R1+0xd0] ;  /* 0x0000d00001e87983 */ /* 0x000ee80000300a00 */
[----:B------:R-:W3:Y:S04]  /*86c0*/  LDL.LU.64 R234, [R1+0xd8] ;  /* 0x0000d80001ea7983 */ /* 0x000ee80000300a00 */
[----:B------:R-:W-:Y:S04]  /*86d0*/  STL.64 [R1+0x360], R198 ;  /* 0x000360c601007387 */ /* 0x000fe80000100a00 */
[----:B------:R-:W-:Y:S04]  /*86e0*/  STL.64 [R1+0x358], R196 ;  /* 0x000358c401007387 */ /* 0x000fe80000100a00 */
[----:B------:R-:W-:Y:S04]  /*86f0*/  STL.64 [R1+0x350], R194 ;  /* 0x000350c201007387 */ /* 0x000fe80000100a00 */
[----:B------:R0:W-:Y:S01]  /*8700*/  STL.64 [R1+0x348], R192 ;  /* 0x000348c001007387 */ /* 0x0001e20000100a00 */
[----:B------:R-:W-:-:S02]  /*8710*/  WARPGROUP.DEPBAR.LE gsb0, 0x0 ;  /* 0x00008000000079c5 */ /* 0x000fc40000010000 */
[----:B------:R-:W-:Y:S01]  /*8720*/  WARPGROUP.ARRIVE ;  /* 0x00000000000079c5 */ /* 0x000fe20000000000 */
[----:B0-----:R-:W4:Y:S04]  /*8730*/  LDL.LU.64 R192, [R1+0x40] ;  /* 0x0000400001c07983 */ /* 0x001f280000300a00 */
[----:B------:R-:W4:Y:S04]  /*8740*/  LDL.LU.64 R194, [R1+0x48] ;  /* 0x0000480001c27983 */ /* 0x000f280000300a00 */
[----:B------:R-:W4:Y:S04]  /*8750*/  LDL.LU.64 R196, [R1+0x50] ;  /* 0x0000500001c47983 */ /* 0x000f280000300a00 */
[----:B------:R-:W4:Y:S01]  /*8760*/  LDL.LU.64 R198, [R1+0x58] ;  /* 0x0000580001c67983 */ /* 0x000f220000300a00 */
[----:B------:R-:W-:Y:S01]  /*8770*/  UMOV UR44, UR52 ;  /* 0x00000034002c7c82 */ /* 0x000fe20008000000 */
[----:B------:R-:W-:-:S02]  /*8780*/  UMOV UR45, UR53 ;  /* 0x00000035002d7c82 */ /* 0x000fc40008000000 */
        /* <DEDUP_REMOVED lines=29> */
[----:B---3--:R-:W-:-:S06]  /*8960*/  WARPGROUP.ARRIVE ;  /* 0x00000000000079c5 */ /* 0x008fcc0000000000 */
[----:B------:R-:W-:Y:S01]  /*8970*/  HGMMA.64x16x16.F32.BF16 R228, gdesc[UR16], R228, gsb0 ;  /* 0x0020000010e479f0 */ /* 0x000fe200080018e4 */
[----:B------:R-:W-:Y:S01]  /*8980*/  UMOV UR12, UR52 ;  /* 0x00000034000c7c82 */ /* 0x000fe20008000000 */
[----:B------:R-:W-:Y:S01]  /*8990*/  UMOV UR13, UR53 ;  /* 0x00000035000d7c82 */ /* 0x000fe20008000000 */
[----:B------:R-:W-:Y:S04]  /*89a0*/  STL.64 [R1+0x380], R166 ;  /* 0x000380a601007387 */ /* 0x000fe80000100a00 */
[----:B------:R-:W-:Y:S04]  /*89b0*/  STL.64 [R1+0x378], R164 ;  /* 0x000378a401007387 */ /* 0x000fe80000100a00 */
[----:B------:R-:W-:Y:S01]  /*89c0*/  STL.64 [R1+0x370], R162 ;  /* 0x000370a201007387 */ /* 0x000fe20000100a00 */
[----:B------:R-:W-:-:S02]  /*89d0*/  WARPGROUP.DEPBAR.LE gsb0, 0x0 ;  /* 0x00008000000079c5 */ /* 0x000fc40000010000 */
[----:B--2---:R-:W-:-:S06]  /*89e0*/  WARPGROUP.ARRIVE ;  /* 0x00000000000079c5 */ /* 0x004fcc0000000000 */
[----:B------:R-:W-:Y:S01]  /*89f0*/  HGMMA.64x16x16.F32.BF16 R208, gdesc[UR12], R208, gsb0 ;  /* 0x002000000cd079f0 */ /* 0x000fe200080018d0 */
[----:B------:R0:W-:Y:S04]  /*8a00*/  STL.64 [R1+0x368], R160 ;  /* 0x000368a001007387 */ /* 0x0001e80000100a00 */
[----:B------:R-:W-:Y:S04]  /*8a10*/  STL.64 [R1+0x3a0], R134 ;  /* 0x0003a08601007387 */ /* 0x000fe80000100a00 */
[----:B------:R-:W-:Y:S04]  /*8a20*/  STL.64 [R1+0x398], R132 ;  /* 0x0003988401007387 */ /* 0x000fe80000100a00 */
[----:B------:R-:W-:Y:S04]  /*8a30*/  STL.64 [R1+0x390], R130 ;  /* 0x0003908201007387 */ /* 0x000fe80000100a00 */
[----:B------:R-:W-:Y:S04]  /*8a40*/  STL.64 [R1+0x388], R128 ;  /* 0x0003888001007387 */ /* 0x000fe80000100a00 */
[----:B------:R-:W-:Y:S04]  /*8a50*/  STL.64 [R1+0x3c0], R102 ;  /* 0x0003c06601007387 */ /* 0x000fe80000100a00 */
[----:B------:R-:W-:Y:S04]  /*8a60*/  STL.64 [R1+0x3b8], R100 ;  /* 0x0003b86401007387 */ /* 0x000fe80000100a00 */
[----:B------:R-:W-:Y:S04]  /*8a70*/  STL.64 [R1+0x3b0], R98 ;  /* 0x0003b06201007387 */ /* 0x000fe80000100a00 */
[----:B------:R1:W-:Y:S04]  /*8a80*/  STL.64 [R1+0x3a8], R96 ;  /* 0x0003a86001007387 */ /* 0x0003e80000100a00 */
[----:B------:R-:W-:Y:S04]  /*8a90*/  STL.64 [R1+0x3e0], R70 ;  /* 0x0003e04601007387 */ /* 0x000fe80000100a00 */
[----:B------:R-:W-:Y:S04]  /*8aa0*/  STL.64 [R1+0x3d8], R68 ;  /* 0x0003d84401007387 */ /* 0x000fe80000100a00 */
[----:B------:R-:W-:Y:S04]  /*8ab0*/  STL.64 [R1+0x3d0], R66 ;  /* 0x0003d04201007387 */ /* 0x000fe80000100a00 */
[----:B------:R2:W-:Y:S04]  /*8ac0*/  STL.64 [R1+0x3c8], R64 ;  /* 0x0003c84001007387 */ /* 0x0005e80000100a00 */
[----:B0-----:R-:W3:Y:S04]  /*8ad0*/  LDL.LU R160, [R1+0xa0] ;  /* 0x0000a00001a07983 */ /* 0x001ee80000300800 */
[----:B------:R-:W3:Y:S04]  /*8ae0*/  LDL.LU R161, [R1+0xa4] ;  /* 0x0000a40001a17983 */ /* 0x000ee80000300800 */
[----:B------:R-:W3:Y:S01]  /*8af0*/  LDL.LU R162, [R1+0xa8] ;  /* 0x0000a80001a27983 */ /* 0x000ee20000300800 */
[----:B------:R-:W-:-:S03]  /*8b00*/  IMAD.MOV.U32 R181, RZ, RZ, R5 ;  /* 0x000000ffffb57224 */ /* 0x000fc600078e0005 */
[----:B------:R-:W3:Y:S01]  /*8b10*/  LDL.LU R163, [R1+0xac] ;  /* 0x0000ac0001a37983 */ /* 0x000ee20000300800 */
[----:B------:R-:W-:-:S03]  /*8b20*/  WARPGROUP.DEPBAR.LE gsb0, 0x0 ;  /* 0x00008000000079c5 */ /* 0x000fc60000010000 */
[----:B------:R-:W3:Y:S01]  /*8b30*/  LDL.LU R164, [R1+0xb0] ;  /* 0x0000b00001a47983 */ /* 0x000ee20000300800 */
[----:B------:R-:W-:-:S03]  /*8b40*/  IMAD.MOV.U32 R5, RZ, RZ, R208 ;  /* 0x000000ffff057224 */ /* 0x000fc600078e00d0 */
[----:B------:R-:W3:Y:S01]  /*8b50*/  LDL.LU R165, [R1+0xb4] ;  /* 0x0000b40001a57983 */ /* 0x000ee20000300800 */
[----:B------:R-:W-:Y:S01]  /*8b60*/  IMAD.MOV.U32 R3, RZ, RZ, R209 ;  /* 0x000000ffff037224 */ /* 0x000fe200078e00d1 */
[----:B------:R-:W-:Y:S02]  /*8b70*/  MOV R0, R211 ;  /* 0x000000d300007202 */ /* 0x000fe40000000f00 */
[----:B------:R-:W3:Y:S01]  /*8b80*/  LDL.LU R166, [R1+0xb8] ;  /* 0x0000b80001a67983 */ /* 0x000ee20000300800 */
[----:B------:R-:W-:Y:S02]  /*8b90*/  IMAD.MOV.U32 R14, RZ, RZ, R234 ;  /* 0x000000ffff0e7224 */ /* 0x000fe400078e00ea */
[----:B------:R-:W-:Y:S01]  /*8ba0*/  IMAD.MOV.U32 R13, RZ, RZ, R235 ;  /* 0x000000ffff0d7224 */ /* 0x000fe200078e00eb */
[----:B------:R-:W3:Y:S01]  /*8bb0*/  LDL.LU R167, [R1+0xbc] ;  /* 0x0000bc0001a77983 */ /* 0x000ee20000300800 */
        /* <DEDUP_REMOVED lines=8> */
[----:B------:R-:W4:Y:S01]  /*8c40*/  LDL.LU.64 R212, [R1+0x1d0] ;  /* 0x0001d00001d47983 */ /* 0x000f220000300a00 */
[----:B------:R-:W-:-:S03]  /*8c50*/  IMAD.MOV.U32 R232, RZ, RZ, R215 ;  /* 0x000000ffffe87224 */ /* 0x000fc600078e00d7 */
[----:B------:R-:W4:Y:S04]  /*8c60*/  LDL.LU.64 R214, [R1+0x1d8] ;  /* 0x0001d80001d67983 */ /* 0x000f280000300a00 */
[----:B-1----:R-:W3:Y:S04]  /*8c70*/  LDL.LU R96, [R1+0x1a0] ;  /* 0x0001a00001607983 */ /* 0x002ee80000300800 */
[----:B------:R-:W3:Y:S04]  /*8c80*/  LDL.LU R97, [R1+0x1a4] ;  /* 0x0001a40001617983 */ /* 0x000ee80000300800 */
[----:B------:R-:W3:Y:S04]  /*8c90*/  LDL.LU R98, [R1+0x1a8] ;  /* 0x0001a80001627983 */ /* 0x000ee80000300800 */
[----:B------:R-:W3:Y:S04]  /*8ca0*/  LDL.LU R99, [R1+0x1ac] ;  /* 0x0001ac0001637983 */ /* 0x000ee80000300800 */
[----:B------:R-:W3:Y:S04]  /*8cb0*/  LDL.LU R100, [R1+0x1b0] ;  /* 0x0001b00001647983 */ /* 0x000ee80000300800 */
[----:B------:R-:W3:Y:S04]  /*8cc0*/  LDL.LU R101, [R1+0x1b4] ;  /* 0x0001b40001657983 */ /* 0x000ee80000300800 */
[----:B------:R-:W3:Y:S04]  /*8cd0*/  LDL.LU R102, [R1+0x1b8] ;  /* 0x0001b80001667983 */ /* 0x000ee80000300800 */
[----:B------:R-:W3:Y:S04]  /*8ce0*/  LDL.LU R103, [R1+0x1bc] ;  /* 0x0001bc0001677983 */ /* 0x000ee80000300800 */
[----:B--2---:R-:W2:Y:S04]  /*8cf0*/  LDL.LU R64, [R1+0x220] ;  /* 0x0002200001407983 */ /* 0x004ea80000300800 */
[----:B------:R-:W2:Y:S04]  /*8d00*/  LDL.LU R65, [R1+0x224] ;  /* 0x0002240001417983 */ /* 0x000ea80000300800 */
[----:B------:R-:W2:Y:S04]  /*8d10*/  LDL.LU R66, [R1+0x228] ;  /* 0x0002280001427983 */ /* 0x000ea80000300800 */
[----:B------:R-:W2:Y:S04]  /*8d20*/  LDL.LU R67, [R1+0x22c] ;  /* 0x00022c0001437983 */ /* 0x000ea80000300800 */
[----:B------:R-:W2:Y:S04]  /*8d30*/  LDL.LU R68, [R1+0x230] ;  /* 0x0002300001447983 */ /* 0x000ea80000300800 */
[----:B------:R-:W2:Y:S04]  /*8d40*/  LDL.LU R69, [R1+0x234] ;  /* 0x0002340001457983 */ /* 0x000ea80000300800 */
[----:B------:R-:W2:Y:S04]  /*8d50*/  LDL.LU R70, [R1+0x238] ;  /* 0x0002380001467983 */ /* 0x000ea80000300800 */
[----:B------:R-:W2:Y:S04]  /*8d60*/  LDL.LU R71, [R1+0x23c] ;  /* 0x00023c0001477983 */ /* 0x000ea80000300800 */
[----:B------:R-:W3:Y:S04]  /*8d70*/  LDL.LU R128, [R1+0x120] ;  /* 0x0001200001807983 */ /* 0x000ee80000300800 */
[----:B------:R-:W3:Y:S04]  /*8d80*/  LDL.LU R129, [R1+0x124] ;  /* 0x0001240001817983 */ /* 0x000ee80000300800 */
[----:B------:R-:W3:Y:S04]  /*8d90*/  LDL.LU R130, [R1+0x128] ;  /* 0x0001280001827983 */ /* 0x000ee80000300800 */
[----:B------:R-:W3:Y:S04]  /*8da0*/  LDL.LU R131, [R1+0x12c] ;  /* 0x00012c0001837983 */ /* 0x000ee80000300800 */
[----:B------:R-:W3:Y:S04]  /*8db0*/  LDL.LU R132, [R1+0x130] ;  /* 0x0001300001847983 */ /* 0x000ee80000300800 */
[----:B------:R-:W3:Y:S04]  /*8dc0*/  LDL.LU R133, [R1+0x134] ;  /* 0x0001340001857983 */ /* 0x000ee80000300800 */
[----:B------:R-:W3:Y:S04]  /*8dd0*/  LDL.LU R134, [R1+0x138] ;  /* 0x0001380001867983 */ /* 0x000ee80000300800 */
[----:B------:R-:W3:Y:S01]  /*8de0*/  LDL.LU R135, [R1+0x13c] ;  /* 0x00013c0001877983 */ /* 0x000ee20000300800 */
[----:B------:R-:W-:Y:S01]  /*8df0*/  IMAD.MOV.U32 R49, RZ, RZ, R119 ;  /* 0x000000ffff317224 */ /* 0x000fe200078e0077 */
[----:B------:R-:W-:Y:S01]  /*8e00*/  MOV R119, R147 ;  /* 0x0000009300777202 */ /* 0x000fe20000000f00 */
[----:B------:R-:W-:-:S02]  /*8e10*/  IMAD.MOV.U32 R48, RZ, RZ, R118 ;  /* 0x000000ffff307224 */ /* 0x000fc400078e0076 */
[----:B------:R-:W-:Y:S02]  /*8e20*/  IMAD.MOV.U32 R46, RZ, RZ, R117 ;  /* 0x000000ffff2e7224 */ /* 0x000fe400078e0075 */
[----:B------:R-:W-:Y:S02]  /*8e30*/  IMAD.MOV.U32 R118, RZ, RZ, R146 ;  /* 0x000000ffff767224 */ /* 0x000fe400078e0092 */
[----:B------:R-:W-:Y:S02]  /*8e40*/  IMAD.MOV.U32 R147, RZ, RZ, R11 ;  /* 0x000000ffff937224 */ /* 0x000fe400078e000b */
[----:B------:R-:W-:Y:S02]  /*8e50*/  IMAD.MOV.U32 R12, RZ, RZ, R192 ;  /* 0x000000ffff0c7224 */ /* 0x000fe400078e00c0 */
[----:B------:R-:W-:Y:S01]  /*8e60*/  IMAD.MOV.U32 R45, RZ, RZ, R116 ;  /* 0x000000ffff2d7224 */ /* 0x000fe200078e0074 */
[----:B------:R-:W3:Y:S01]  /*8e70*/  LDL.LU R192, [R1+0x20] ;  /* 0x0000200001c07983 */ /* 0x000ee20000300800 */
[----:B------:R-:W-:-:S02]  /*8e80*/  IMAD.MOV.U32 R117, RZ, RZ, R145 ;  /* 0x000000ffff757224 */ /* 0x000fc400078e0091 */
[----:B------:R-:W-:Y:S02]  /*8e90*/  IMAD.MOV.U32 R146, RZ, RZ, R10 ;  /* 0x000000ffff927224 */ /* 0x000fe400078e000a */
[----:B------:R-:W-:Y:S02]  /*8ea0*/  IMAD.MOV.U32 R11, RZ, RZ, R193 ;  /* 0x000000ffff0b7224 */ /* 0x000fe400078e00c1 */
[----:B------:R-:W-:Y:S01]  /*8eb0*/  IMAD.MOV.U32 R116, RZ, RZ, R144 ;  /* 0x000000ffff747224 */ /* 0x000fe200078e0090 */
[----:B------:R-:W3:Y:S01]  /*8ec0*/  LDL.LU R193, [R1+0x24] ;  /* 0x0000240001c17983 */ /* 0x000ee20000300800 */
[----:B------:R-:W-:Y:S01]  /*8ed0*/  IMAD.MOV.U32 R145, RZ, RZ, R9 ;  /* 0x000000ffff917224 */ /* 0x000fe200078e0009 */
[----:B------:R-:W-:Y:S01]  /*8ee0*/  MOV R9, R195 ;  /* 0x000000c300097202 */ /* 0x000fe20000000f00 */
[----:B------:R-:W-:Y:S02]  /*8ef0*/  IMAD.MOV.U32 R10, RZ, RZ, R194 ;  /* 0x000000ffff0a7224 */ /* 0x000fe400078e00c2 */
[----:B------:R-:W-:Y:S01]  /*8f00*/  IMAD.MOV.U32 R144, RZ, RZ, R8 ;  /* 0x000000ffff907224 */ /* 0x000fe200078e0008 */
[----:B------:R-:W3:Y:S01]  /*8f10*/  LDL.LU R194, [R1+0x28] ;  /* 0x0000280001c27983 */ /* 0x000ee20000300800 */
[----:B------:R-:W-:Y:S01]  /*8f20*/  IMAD.MOV.U32 R8, RZ, RZ, R196 ;  /* 0x000000ffff087224 */ /* 0x000fe200078e00c4 */
[----:B------:R-:W-:-:S02]  /*8f30*/  UMOV UR54, UR10 ;  /* 0x0000000a00367c82 */ /* 0x000fc40008000000 */
[----:B------:R-:W3:Y:S01]  /*8f40*/  LDL.LU R195, [R1+0x2c] ;  /* 0x00002c0001c37983 */ /* 0x000ee20000300800 */
[----:B------:R-:W-:-:S03]  /*8f50*/  UMOV UR55, UR11 ;  /* 0x0000000b00377c82 */ /* 0x000fc60008000000 */
[----:B------:R-:W3:Y:S01]  /*8f60*/  LDL.LU R196, [R1+0x30] ;  /* 0x0000300001c47983 */ /* 0x000ee20000300800 */
[----:B------:R-:W-:Y:S01]  /*8f70*/  IMAD.MOV.U32 R180, RZ, RZ, R4 ;  /* 0x000000ffffb47224 */ /* 0x000fe200078e0004 */
[----:B------:R-:W-:Y:S01]  /*8f80*/  MOV R183, R7 ;  /* 0x0000000700b77202 */ /* 0x000fe20000000f00 */
[----:B------:R-:W-:Y:S02]  /*8f90*/  IMAD.MOV.U32 R182, RZ, RZ, R6 ;  /* 0x000000ffffb67224 */ /* 0x000fe400078e0006 */
[----:B------:R-:W-:Y:S02]  /*8fa0*/  IMAD.MOV.U32 R6, RZ, RZ, R198 ;  /* 0x000000ffff067224 */ /* 0x000fe400078e00c6 */
[----:B------:R-:W-:Y:S01]  /*8fb0*/  IMAD.MOV.U32 R4, RZ, RZ, R199 ;  /* 0x000000ffff047224 */ /* 0x000fe200078e00c7 */
[----:B------:R-:W-:Y:S01]  /*8fc0*/  MOV R20, R231 ;  /* 0x000000e700147202 */ /* 0x000fe20000000f00 */
[----:B------:R-:W-:Y:S02]  /*8fd0*/  IMAD.MOV.U32 R7, RZ, RZ, R197 ;  /* 0x000000ffff077224 */ /* 0x000fe400078e00c5 */
[----:B------:R-:W-:-:S02]  /*8fe0*/  IMAD.MOV.U32 R198, RZ, RZ, R17 ;  /* 0x000000ffffc67224 */ /* 0x000fc400078e0011 */
[----:B------:R-:W-:Y:S02]  /*8ff0*/  IMAD.MOV.U32 R199, RZ, RZ, R16 ;  /* 0x000000ffffc77224 */ /* 0x000fe400078e0010 */
[----:B------:R-:W-:Y:S02]  /*9000*/  IMAD.MOV.U32 R197, RZ, RZ, R18 ;  /* 0x000000ffffc57224 */ /* 0x000fe400078e0012 */
[----:B------:R-:W-:Y:S02]  /*9010*/  IMAD.MOV.U32 R22, RZ, RZ, R229 ;  /* 0x000000ffff167224 */ /* 0x000fe400078e00e5 */
[----:B------:R-:W-:Y:S02]  /*9020*/  IMAD.MOV.U32 R21, RZ, RZ, R230 ;  /* 0x000000ffff157224 */ /* 0x000fe400078e00e6 */
[----:B------:R-:W-:Y:S01]  /*9030*/  IMAD.MOV.U32 R23, RZ, RZ, R228 ;  /* 0x000000ffff177224 */ /* 0x000fe200078e00e4 */
[----:B------:R-:W-:Y:S02]  /*9040*/  UIADD3 UR8, UR6, 0x2, URZ ;  /* 0x0000000206087890 */ /* 0x000fe4000fffe03f */
[----:B------:R-:W-:Y:S01]  /*9050*/  UIADD3 UR16, UR5, 0x2, URZ ;  /* 0x0000000205107890 */ /* 0x000fe2000fffe03f */
[----:B------:R-:W-:Y:S01]  /*9060*/  UMOV UR9, 0x80000020 ;  /* 0x8000002000097882 */ /* 0x000fe20000000000 */
[----:B------:R-:W-:-:S05]  /*9070*/  UMOV UR11, 0x80000020 ;  /* 0x80000020000b7882 */ /* 0x000fca0000000000 */
[----:B------:R-:W-:Y:S01]  /*9080*/  UMOV UR10, UR16 ;  /* 0x00000010000a7c82 */ /* 0x000fe20008000000 */
[----:B------:R-:W-:Y:S01]  /*9090*/  UIADD3 UR14, UR5, 0x42, URZ ;  /* 0x00000042050e7890 */ /* 0x000fe2000fffe03f */
[----:B------:R-:W-:Y:S01]  /*90a0*/  UMOV UR12, UR8 ;  /* 0x00000008000c7c82 */ /* 0x000fe20008000000 */
[----:B------:R-:W-:Y:S01]  /*90b0*/  UMOV UR13, UR9 ;  /* 0x00000009000d7c82 */ /* 0x000fe20008000000 */
[----:B------:R-:W-:Y:S01]  /*90c0*/  UMOV UR15, 0x80000020 ;  /* 0x80000020000f7882 */ /* 0x000fe20000000000 */
[----:B----4-:R-:W-:-:S06]  /*90d0*/  WARPGROUP.ARRIVE ;  /* 0x00000000000079c5 */ /* 0x010fcc0000000000 */
[----:B------:R-:W-:Y:S03]  /*90e0*/  HGMMA.64x16x16.F32.BF16 R208, gdesc[UR52], R208, gsb0 ;  /* 0x0020000034d079f0 */ /* 0x000fe600080018d0 */
[----:B------:R-:W-:Y:S02]  /*90f0*/  WARPGROUP.DEPBAR.LE gsb0, 0x0 ;  /* 0x00008000000079c5 */ /* 0x000fe40000010000 */
[----:B------:R-:W-:Y:S02]  /*9100*/  IMAD.MOV.U32 R17, RZ, RZ, R214 ;  /* 0x000000ffff117224 */ /* 0x000fe400078e00d6 */
[----:B------:R-:W-:Y:S02]  /*9110*/  IMAD.MOV.U32 R16, RZ, RZ, R215 ;  /* 0x000000ffff107224 */ /* 0x000fe400078e00d7 */
[----:B------:R-:W-:Y:S01]  /*9120*/  IMAD.MOV.U32 R231, RZ, RZ, R212 ;  /* 0x000000ffffe77224 */ /* 0x000fe200078e00d4 */
[----:B------:R-:W4:Y:S01]  /*9130*/  LDL.LU.64 R214, [R1+0x500] ;  /* 0x0005000001d67983 */ /* 0x000f220000300a00 */
[----:B------:R-:W-:Y:S01]  /*9140*/  IMAD.MOV.U32 R18, RZ, RZ, R213 ;  /* 0x000000ffff127224 */ /* 0x000fe200078e00d5 */
[----:B------:R-:W-:Y:S01]  /*9150*/  MOV R227, R208 ;  /* 0x000000d000e37202 */ /* 0x000fe20000000f00 */
[----:B------:R-:W-:Y:S01]  /*9160*/  IMAD.MOV.U32 R229, RZ, RZ, R210 ;  /* 0x000000ffffe57224 */ /* 0x000fe200078e00d2 */
[----:B------:R-:W4:Y:S01]  /*9170*/  LDL.LU.64 R212, [R1+0x4f8] ;  /* 0x0004f80001d47983 */ /* 0x000f220000300a00 */
[----:B------:R-:W-:-:S02]  /*9180*/  IMAD.MOV.U32 R230, RZ, RZ, R211 ;  /* 0x000000ffffe67224 */ /* 0x000fc400078e00d3 */
[----:B------:R-:W-:Y:S01]  /*9190*/  IMAD.MOV.U32 R228, RZ, RZ, R209 ;  /* 0x000000ffffe47224 */ /* 0x000fe200078e00d1 */
[----:B------:R-:W4:Y:S04]  /*91a0*/  LDL.LU.64 R210, [R1+0x4f0] ;  /* 0x0004f00001d27983 */ /* 0x000f280000300a00 */
[----:B------:R-:W4:Y:S01]  /*91b0*/  LDL.LU.64 R208, [R1+0x4e8] ;  /* 0x0004e80001d07983 */ /* 0x000f220000300a00 */
[----:B--2---:R-:W-:-:S06]  /*91c0*/  WARPGROUP.ARRIVE ;  /* 0x00000000000079c5 */ /* 0x004fcc0000000000 */
[----:B------:R-:W-:Y:S03]  /*91d0*/  HGMMA.64x16x16.F32.BF16 R64, gdesc[UR8], R64, gsb0 ;  /* 0x00200000084079f0 */ /* 0x000fe60008001840 */
[----:B------:R-:W-:Y:S02]  /*91e0*/  WARPGROUP.DEPBAR.LE gsb0, 0x0 ;  /* 0x00008000000079c5 */ /* 0x000fe40000010000 */
[----:B---3--:R-:W-:-:S06]  /*91f0*/  WARPGROUP.ARRIVE ;  /* 0x00000000000079c5 */ /* 0x008fcc0000000000 */
[----:B------:R-:W-:Y:S01]  /*9200*/  HGMMA.64x16x16.F32.BF16 R96, gdesc[UR12], R96, gsb0 ;  /* 0x002000000c6079f0 */ /* 0x000fe20008001860 */
[----:B------:R-:W-:Y:S01]  /*9210*/  UIADD3 UR18, UR5, 0x82, URZ ;  /* 0x0000008205127890 */ /* 0x000fe2000fffe03f */
[----:B------:R-:W-:Y:S01]  /*9220*/  UMOV UR16, UR8 ;  /* 0x0000000800107c82 */ /* 0x000fe20008000000 */
[----:B------:R-:W-:Y:S01]  /*9230*/  UMOV UR17, UR9 ;  /* 0x0000000900117c82 */ /* 0x000fe20008000000 */
[----:B------:R-:W-:Y:S01]  /*9240*/  UMOV UR19, 0x80000020 ;  /* 0x8000002000137882 */ /* 0x000fe20000000000 */
[----:B------:R-:W-:Y:S02]  /*9250*/  WARPGROUP.DEPBAR.LE gsb0, 0x0 ;  /* 0x00008000000079c5 */ /* 0x000fe40000010000 */
[----:B------:R-:W-:-:S06]  /*9260*/  WARPGROUP.ARRIVE ;  /* 0x00000000000079c5 */ /* 0x000fcc0000000000 */
        /* <DEDUP_REMOVED lines=19> */
[----:B------:R-:W-:Y:S04]  /*93a0*/  STL.64 [R1+0x220], R64 ;  /* 0x0002204001007387 */ /* 0x000fe80000100a00 */
[----:B------:R-:W-:Y:S01]  /*93b0*/  STL.64 [R1+0x228], R66 ;  /* 0x0002284201007387 */ /* 0x000fe20000100a00 */
[----:B------:R-:W-:-:S02]  /*93c0*/  WARPGROUP.DEPBAR.LE gsb0, 0x0 ;  /* 0x00008000000079c5 */ /* 0x000fc40000010000 */
[----:B----4-:R-:W-:-:S06]  /*93d0*/  WARPGROUP.ARRIVE ;  /* 0x00000000000079c5 */ /* 0x010fcc0000000000 */
        /* <DEDUP_REMOVED lines=20> */
[----:B------:R-:W-:Y:S04]  /*9520*/  STL.64 [R1+0x2b0], R214 ;  /* 0x0002b0d601007387 */ /* 0x000fe80000100a00 */
[----:B------:R-:W-:Y:S04]  /*9530*/  STL.64 [R1+0x2a8], R212 ;  /* 0x0002a8d401007387 */ /* 0x000fe80000100a00 */
[----:B------:R0:W-:Y:S04]  /*9540*/  STL.64 [R1+0x2a0], R210 ;  /* 0x0002a0d201007387 */ /* 0x0001e80000100a00 */
[----:B------:R1:W-:Y:S01]  /*9550*/  STL.64 [R1+0x298], R208 ;  /* 0x000298d001007387 */ /* 0x0003e20000100a00 */
[----:B0-----:R-:W-:Y:S01]  /*9560*/  IMAD.MOV.U32 R210, RZ, RZ, R182 ;  /* 0x000000ffffd27224 */ /* 0x001fe200078e00b6 */
[----:B-1----:R-:W-:Y:S01]  /*9570*/  MOV R208, R180 ;  /* 0x000000b400d07202 */ /* 0x002fe20000000f00 */
[----:B------:R-:W-:Y:S01]  /*9580*/  IMAD.MOV.U32 R209, RZ, RZ, R181 ;  /* 0x000000ffffd17224 */ /* 0x000fe200078e00b5 */
[----:B------:R-:W2:Y:S01]  /*9590*/  LDL.LU R180, [R1+0x4e4] ;  /* 0x0004e40001b47983 */ /* 0x000ea20000300800 */
[----:B------:R-:W-:-:S03]  /*95a0*/  IMAD.MOV.U32 R211, RZ, RZ, R183 ;  /* 0x000000ffffd37224 */ /* 0x000fc600078e00b7 */
[----:B------:R-:W2:Y:S04]  /*95b0*/  LDL.LU R181, [R1+0x4e0] ;  /* 0x0004e00001b57983 */ /* 0x000ea80000300800 */
[----:B------:R-:W2:Y:S04]  /*95c0*/  LDL.LU R182, [R1+0x4dc] ;  /* 0x0004dc0001b67983 */ /* 0x000ea80000300800 */
[----:B------:R-:W2:Y:S01]  /*95d0*/  LDL.LU R183, [R1+0x4d8] ;  /* 0x0004d80001b77983 */ /* 0x000ea20000300800 */
[----:B------:R-:W-:Y:S01]  /*95e0*/  UIADD3 UR34, UR5, 0x182, URZ ;  /* 0x0000018205227890 */ /* 0x000fe2000fffe03f */
[----:B------:R-:W-:Y:S01]  /*95f0*/  UMOV UR32, UR8 ;  /* 0x0000000800207c82 */ /* 0x000fe20008000000 */
[----:B------:R-:W-:Y:S01]  /*9600*/  UMOV UR33, UR9 ;  /* 0x0000000900217c82 */ /* 0x000fe20008000000 */
[----:B------:R-:W-:Y:S01]  /*9610*/  UMOV UR35, 0x80000020 ;  /* 0x8000002000237882 */ /* 0x000fe20000000000 */
[----:B------:R-:W-:-:S02]  /*9620*/  IMAD.MOV.U32 R212, RZ, RZ, R144 ;  /* 0x000000ffffd47224 */ /* 0x000fc400078e0090 */
[----:B------:R-:W3:Y:S01]  /*9630*/  LDL.LU R144, [R1+0x4d4] ;  /* 0x0004d40001907983 */ /* 0x000ee20000300800 */
[----:B------:R-:W-:Y:S02]  /*9640*/  IMAD.MOV.U32 R213, RZ, RZ, R145 ;  /* 0x000000ffffd57224 */ /* 0x000fe400078e0091 */
[----:B------:R-:W-:Y:S01]  /*9650*/  IMAD.MOV.U32 R214, RZ, RZ, R146 ;  /* 0x000000ffffd67224 */ /* 0x000fe200078e0092 */
[----:B------:R-:W3:Y:S01]  /*9660*/  LDL.LU R145, [R1+0x4d0] ;  /* 0x0004d00001917983 */ /* 0x000ee20000300800 */
[----:B------:R-:W-:-:S03]  /*9670*/  IMAD.MOV.U32 R215, RZ, RZ, R147 ;  /* 0x000000ffffd77224 */ /* 0x000fc600078e0093 */
[----:B------:R-:W3:Y:S04]  /*9680*/  LDL.LU R146, [R1+0x4cc] ;  /* 0x0004cc0001927983 */ /* 0x000ee80000300800 */
[----:B------:R-:W3:Y:S01]  /*9690*/  LDL.LU R147, [R1+0x4c8] ;  /* 0x0004c80001937983 */ /* 0x000ee20000300800 */
[----:B--2---:R-:W-:-:S06]  /*96a0*/  WARPGROUP.ARRIVE ;  /* 0x00000000000079c5 */ /* 0x004fcc0000000000 */
[----:B------:R-:W-:Y:S03]  /*96b0*/  HGMMA.64x16x16.F32.BF16 R176, gdesc[UR32], R176, gsb0 ;  /* 0x0020000020b079f0 */ /* 0x000fe600080018b0 */
[----:B------:R-:W-:Y:S02]  /*96c0*/  WARPGROUP.DEPBAR.LE gsb0, 0x0 ;  /* 0x00008000000079c5 */ /* 0x000fe40000010000 */
[----:B------:R-:W-:Y:S04]  /*96d0*/  STL.64 [R1+0x2d0], R182 ;  /* 0x0002d0b601007387 */ /* 0x000fe80000100a00 */
[----:B------:R-:W-:Y:S04]  /*96e0*/  STL.64 [R1+0x2c8], R180 ;  /* 0x0002c8b401007387 */ /* 0x000fe80000100a00 */
[----:B------:R0:W-:Y:S04]  /*96f0*/  STL.64 [R1+0x2c0], R178 ;  /* 0x0002c0b201007387 */ /* 0x0001e80000100a00 */
[----:B------:R1:W-:Y:S01]  /*9700*/  STL.64 [R1+0x2b8], R176 ;  /* 0x0002b8b001007387 */ /* 0x0003e20000100a00 */
[----:B0-----:R-:W-:Y:S01]  /*9710*/  IMAD.MOV.U32 R178, RZ, RZ, R150 ;  /* 0x000000ffffb27224 */ /* 0x001fe200078e0096 */
[----:B-1----:R-:W-:Y:S01]  /*9720*/  MOV R176, R148 ;  /* 0x0000009400b07202 */ /* 0x002fe20000000f00 */
[----:B------:R-:W-:Y:S01]  /*9730*/  IMAD.MOV.U32 R177, RZ, RZ, R149 ;  /* 0x000000ffffb17224 */ /* 0x000fe200078e0095 */
[----:B------:R-:W3:Y:S01]  /*9740*/  LDL.LU R148, [R1+0x4c4] ;  /* 0x0004c40001947983 */ /* 0x000ee20000300800 */
[----:B------:R-:W-:-:S03]  /*9750*/  IMAD.MOV.U32 R179, RZ, RZ, R151 ;  /* 0x000000ffffb37224 */ /* 0x000fc600078e0097 */
[----:B------:R-:W3:Y:S04]  /*9760*/  LDL.LU R149, [R1+0x4c0] ;  /* 0x0004c00001957983 */ /* 0x000ee80000300800 */
[----:B------:R-:W3:Y:S04]  /*9770*/  LDL.LU R150, [R1+0x4bc] ;  /* 0x0004bc0001967983 */ /* 0x000ee80000300800 */
[----:B------:R-:W3:Y:S01]  /*9780*/  LDL.LU R151, [R1+0x4b8] ;  /* 0x0004b80001977983 */ /* 0x000ee20000300800 */
[----:B------:R-:W-:Y:S01]  /*9790*/  UIADD3 UR42, UR5, 0x1c2, URZ ;  /* 0x000001c2052a7890 */ /* 0x000fe2000fffe03f */
[----:B------:R-:W-:Y:S01]  /*97a0*/  UMOV UR40, UR8 ;  /* 0x0000000800287c82 */ /* 0x000fe20008000000 */
[----:B------:R-:W-:Y:S01]  /*97b0*/  UMOV UR41, UR9 ;  /* 0x0000000900297c82 */ /* 0x000fe20008000000 */
[----:B------:R-:W-:Y:S01]  /*97c0*/  UMOV UR43, 0x80000020 ;  /* 0x80000020002b7882 */ /* 0x000fe20000000000 */
[----:B------:R-:W-:-:S02]  /*97d0*/  IMAD.MOV.U32 R180, RZ, RZ, R112 ;  /* 0x000000ffffb47224 */ /* 0x000fc400078e0070 */
[----:B------:R-:W2:Y:S01]  /*97e0*/  LDL.LU R112, [R1+0x4b4] ;  /* 0x0004b40001707983 */ /* 0x000ea20000300800 */
[----:B------:R-:W-:Y:S02]  /*97f0*/  IMAD.MOV.U32 R181, RZ, RZ, R113 ;  /* 0x000000ffffb57224 */ /* 0x000fe400078e0071 */
[----:B------:R-:W-:Y:S01]  /*9800*/  IMAD.MOV.U32 R182, RZ, RZ, R114 ;  /* 0x000000ffffb67224 */ /* 0x000fe200078e0072 */
[----:B------:R-:W2:Y:S01]  /*9810*/  LDL.LU R113, [R1+0x4b0] ;  /* 0x0004b00001717983 */ /* 0x000ea20000300800 */
[----:B------:R-:W-:-:S03]  /*9820*/  IMAD.MOV.U32 R183, RZ, RZ, R115 ;  /* 0x000000ffffb77224 */ /* 0x000fc600078e0073 */
[----:B------:R-:W2:Y:S04]  /*9830*/  LDL.LU R114, [R1+0x4ac] ;  /* 0x0004ac0001727983 */ /* 0x000ea80000300800 */
[----:B------:R-:W2:Y:S01]  /*9840*/  LDL.LU R115, [R1+0x4a8] ;  /* 0x0004a80001737983 */ /* 0x000ea20000300800 */
[----:B---3--:R-:W-:-:S06]  /*9850*/  WARPGROUP.ARRIVE ;  /* 0x00000000000079c5 */ /* 0x008fcc0000000000 */
        /* <DEDUP_REMOVED lines=26> */
[----:B------:R-:W-:Y:S01]  /*9a00*/  MOV R192, R72 ;  /* 0x0000004800c07202 */ /* 0x000fe20000000f00 */
[----:B------:R-:W-:Y:S02]  /*9a10*/  IMAD.MOV.U32 R193, RZ, RZ, R73 ;  /* 0x000000ffffc17224 */ /* 0x000fe400078e0049 */
[----:B------:R-:W-:Y:S02]  /*9a20*/  IMAD.MOV.U32 R194, RZ, RZ, R74 ;  /* 0x000000ffffc27224 */ /* 0x000fe400078e004a */
[----:B------:R-:W-:-:S02]  /*9a30*/  IMAD.MOV.U32 R195, RZ, RZ, R75 ;  /* 0x000000ffffc37224 */ /* 0x000fc400078e004b */
[----:B------:R-:W-:Y:S02]  /*9a40*/  IMAD.MOV.U32 R196, RZ, RZ, R76 ;  /* 0x000000ffffc47224 */ /* 0x000fe400078e004c */
[----:B------:R-:W-:Y:S02]  /*9a50*/  IMAD.MOV.U32 R197, RZ, RZ, R77 ;  /* 0x000000ffffc57224 */ /* 0x000fe400078e004d */
        /* <DEDUP_REMOVED lines=25> */
[----:B--2---:R-:W-:-:S06]  /*9bf0*/  WARPGROUP.ARRIVE ;  /* 0x00000000000079c5 */ /* 0x004fcc0000000000 */
[----:B------:R-:W-:Y:S03]  /*9c00*/  HGMMA.64x16x16.F32.BF16 R112, gdesc[UR44], R112, gsb0 ;  /* 0x002000002c7079f0 */ /* 0x000fe60008001870 */
[----:B------:R-:W-:Y:S02]  /*9c10*/  WARPGROUP.DEPBAR.LE gsb0, 0x0 ;  /* 0x00008000000079c5 */ /* 0x000fe40000010000 */
[----:B------:R0:W-:Y:S04]  /*9c20*/  STL.64 [R1+0x310], R118 ;  /* 0x0003107601007387 */ /* 0x0001e80000100a00 */
[----:B------:R1:W-:Y:S04]  /*9c30*/  STL.64 [R1+0x308], R116 ;  /* 0x0003087401007387 */ /* 0x0003e80000100a00 */
[----:B------:R2:W-:Y:S04]  /*9c40*/  STL.64 [R1+0x300], R114 ;  /* 0x0003007201007387 */ /* 0x0005e80000100a00 */
[----:B------:R4:W-:Y:S01]  /*9c50*/  STL.64 [R1+0x2f8], R112 ;  /* 0x0002f87001007387 */ /* 0x0009e20000100a00 */
[----:B0-----:R-:W-:-:S02]  /*9c60*/  IMAD.MOV.U32 R118, RZ, RZ, R110 ;  /* 0x000000ffff767224 */ /* 0x001fc400078e006e */
[----:B-1----:R-:W-:Y:S02]  /*9c70*/  IMAD.MOV.U32 R116, RZ, RZ, R108 ;  /* 0x000000ffff747224 */ /* 0x002fe400078e006c */
[----:B--2---:R-:W-:Y:S01]  /*9c80*/  IMAD.MOV.U32 R114, RZ, RZ, R106 ;  /* 0x000000ffff727224 */ /* 0x004fe200078e006a */
[----:B----4-:R-:W-:Y:S01]  /*9c90*/  MOV R112, R104 ;  /* 0x0000006800707202 */ /* 0x010fe20000000f00 */
[----:B------:R-:W-:Y:S01]  /*9ca0*/  IMAD.MOV.U32 R113, RZ, RZ, R105 ;  /* 0x000000ffff717224 */ /* 0x000fe200078e0069 */
[----:B------:R-:W2:Y:S01]  /*9cb0*/  LDL.LU R104, [R1+0x484] ;  /* 0x0004840001687983 */ /* 0x000ea20000300800 */
[----:B------:R-:W-:-:S03]  /*9cc0*/  IMAD.MOV.U32 R115, RZ, RZ, R107 ;  /* 0x000000ffff737224 */ /* 0x000fc600078e006b */
[----:B------:R-:W2:Y:S01]  /*9cd0*/  LDL.LU R105, [R1+0x480] ;  /* 0x0004800001697983 */ /* 0x000ea20000300800 */
[----:B------:R-:W-:-:S03]  /*9ce0*/  IMAD.MOV.U32 R117, RZ, RZ, R109 ;  /* 0x000000ffff757224 */ /* 0x000fc600078e006d */
[----:B------:R-:W2:Y:S01]  /*9cf0*/  LDL.LU R106, [R1+0x47c] ;  /* 0x00047c00016a7983 */ /* 0x000ea20000300800 */
[----:B------:R-:W-:-:S03]  /*9d00*/  IMAD.MOV.U32 R119, RZ, RZ, R111 ;  /* 0x000000ffff777224 */ /* 0x000fc600078e006f */
[----:B------:R-:W2:Y:S04]  /*9d10*/  LDL.LU R107, [R1+0x478] ;  /* 0x00047800016b7983 */ /* 0x000ea80000300800 */
[----:B------:R-:W2:Y:S04]  /*9d20*/  LDL.LU R108, [R1+0x474] ;  /* 0x00047400016c7983 */ /* 0x000ea80000300800 */
[----:B------:R-:W2:Y:S04]  /*9d30*/  LDL.LU R109, [R1+0x470] ;  /* 0x00047000016d7983 */ /* 0x000ea80000300800 */
[----:B------:R-:W2:Y:S04]  /*9d40*/  LDL.LU R110, [R1+0x46c] ;  /* 0x00046c00016e7983 */ /* 0x000ea80000300800 */
[----:B------:R-:W2:Y:S04]  /*9d50*/  LDL.LU R111, [R1+0x468] ;  /* 0x00046800016f7983 */ /* 0x000ea80000300800 */
[----:B------:R-:W4:Y:S04]  /*9d60*/  LDL.LU R72, [R1+0x464] ;  /* 0x0004640001487983 */ /* 0x000f280000300800 */
[----:B------:R-:W4:Y:S04]  /*9d70*/  LDL.LU R73, [R1+0x460] ;  /* 0x0004600001497983 */ /* 0x000f280000300800 */
[----:B------:R-:W4:Y:S04]  /*9d80*/  LDL.LU R74, [R1+0x45c] ;  /* 0x00045c00014a7983 */ /* 0x000f280000300800 */
[----:B------:R-:W4:Y:S04]  /*9d90*/  LDL.LU R75, [R1+0x458] ;  /* 0x00045800014b7983 */ /* 0x000f280000300800 */
[----:B------:R-:W4:Y:S04]  /*9da0*/  LDL.LU R76, [R1+0x454] ;  /* 0x00045400014c7983 */ /* 0x000f280000300800 */
[----:B------:R-:W4:Y:S04]  /*9db0*/  LDL.LU R77, [R1+0x450] ;  /* 0x00045000014d7983 */ /* 0x000f280000300800 */
[----:B------:R-:W4:Y:S04]  /*9dc0*/  LDL.LU R78, [R1+0x44c] ;  /* 0x00044c00014e7983 */ /* 0x000f280000300800 */
[----:B------:R-:W3:Y:S04]  /*9dd0*/  LDL.LU R40, [R1+0x448] ;  /* 0x0004480001287983 */ /* 0x000ee80000300800 */
[----:B------:R-:W3:Y:S04]  /*9de0*/  LDL.LU R41, [R1+0x444] ;  /* 0x0004440001297983 */ /* 0x000ee80000300800 */
[----:B------:R-:W3:Y:S04]  /*9df0*/  LDL.LU R42, [R1+0x440] ;  /* 0x00044000012a7983 */ /* 0x000ee80000300800 */
[----:B------:R-:W3:Y:S04]  /*9e00*/  LDL.LU R43, [R1+0x43c] ;  /* 0x00043c00012b7983 */ /* 0x000ee80000300800 */
[----:B------:R-:W3:Y:S04]  /*9e10*/  LDL.LU R44, [R1+0x438] ;  /* 0x00043800012c7983 */ /* 0x000ee80000300800 */
[----:B------:R-:W3:Y:S04]  /*9e20*/  LDL.LU R45, [R1+0x434] ;  /* 0x00043400012d7983 */ /* 0x000ee80000300800 */
[----:B------:R-:W3:Y:S04]  /*9e30*/  LDL.LU R46, [R1+0x430] ;  /* 0x00043000012e7983 */ /* 0x000ee80000300800 */
[----:B------:R-:W2:Y:S04]  /*9e40*/  LDL.LU R48, [R1+0x42c] ;  /* 0x00042c0001307983 */ /* 0x000ea80000300800 */
        /* <DEDUP_REMOVED lines=9> */
[----:B------:R-:W3:Y:S04]  /*9ee0*/  LDL.LU R64, [R1] ;  /* 0x0000000001407983 */ /* 0x000ee80000300800 */
[----:B------:R-:W3:Y:S04]  /*9ef0*/  LDL.LU R65, [R1+0x4] ;  /* 0x0000040001417983 */ /* 0x000ee80000300800 */
[----:B------:R-:W3:Y:S04]  /*9f00*/  LDL.LU R66, [R1+0x8] ;  /* 0x0000080001427983 */ /* 0x000ee80000300800 */
[----:B------:R-:W3:Y:S04]  /*9f10*/  LDL.LU R67, [R1+0xc] ;  /* 0x00000c0001437983 */ /* 0x000ee80000300800 */
[----:B------:R-:W3:Y:S04]  /*9f20*/  LDL.LU R68, [R1+0x10] ;  /* 0x0000100001447983 */ /* 0x000ee80000300800 */
[----:B------:R-:W3:Y:S04]  /*9f30*/  LDL.LU R69, [R1+0x14] ;  /* 0x0000140001457983 */ /* 0x000ee80000300800 */
[----:B------:R-:W3:Y:S04]  /*9f40*/  LDL.LU R70, [R1+0x18] ;  /* 0x0000180001467983 */ /* 0x000ee80000300800 */
[----:B------:R-:W3:Y:S04]  /*9f50*/  LDL.LU R71, [R1+0x1c] ;  /* 0x00001c0001477983 */ /* 0x000ee80000300800 */
[----:B------:R-:W4:Y:S04]  /*9f60*/  LDL.LU R84, [R1+0x404] ;  /* 0x0004040001547983 */ /* 0x000f280000300800 */
[----:B------:R-:W4:Y:S04]  /*9f70*/  LDL.LU R85, [R1+0x400] ;  /* 0x0004000001557983 */ /* 0x000f280000300800 */
[----:B------:R-:W4:Y:S04]  /*9f80*/  LDL.LU R86, [R1+0x3fc] ;  /* 0x0003fc0001567983 */ /* 0x000f280000300800 */
[----:B------:R-:W4:Y:S04]  /*9f90*/  LDL.LU R87, [R1+0x3f8] ;  /* 0x0003f80001577983 */ /* 0x000f280000300800 */
[----:B------:R-:W2:Y:S04]  /*9fa0*/  LDL.LU R54, [R1+0x3f4] ;  /* 0x0003f40001367983 */ /* 0x000ea80000300800 */
[----:B------:R-:W2:Y:S04]  /*9fb0*/  LDL.LU R55, [R1+0x3f0] ;  /* 0x0003f00001377983 */ /* 0x000ea80000300800 */
[----:B------:R-:W3:Y:S01]  /*9fc0*/  LDL.LU R47, [R1+0x3ec] ;  /* 0x0003ec00012f7983 */ /* 0x000ee20000300800 */
[----:B------:R-:W-:-:S03]  /*9fd0*/  IMAD.MOV.U32 R103, RZ, RZ, R79 ;  /* 0x000000ffff677224 */ /* 0x000fc600078e004f */
        /* <DEDUP_REMOVED lines=10> */
[----:B----4-:R-:W-:-:S06]  /*a080*/  WARPGROUP.ARRIVE ;  /* 0x00000000000079c5 */ /* 0x010fcc0000000000 */
[----:B------:R-:W-:Y:S03]  /*a090*/  HGMMA.64x16x16.F32.BF16 R80, gdesc[UR48], R80, gsb0 ;  /* 0x00200000305079f0 */ /* 0x000fe60008001850 */
[----:B------:R-:W-:Y:S02]  /*a0a0*/  WARPGROUP.DEPBAR.LE gsb0, 0x0 ;  /* 0x00008000000079c5 */ /* 0x000fe40000010000 */
[----:B--2---:R-:W-:-:S06]  /*a0b0*/  WARPGROUP.ARRIVE ;  /* 0x00000000000079c5 */ /* 0x004fcc0000000000 */
        /* <DEDUP_REMOVED lines=154> */
[----:B----4-:R-:W-:-:S06]  /*aa60*/  WARPGROUP.ARRIVE ;  /* 0x00000000000079c5 */ /* 0x010fcc0000000000 */
[----:B------:R-:W-:Y:S03]  /*aa70*/  HGMMA.64x16x16.F32.BF16 R224, gdesc[UR24], R224, gsb0 ;  /* 0x0020000018e079f0 */ /* 0x000fe600080018e0 */
[----:B------:R-:W-:Y:S02]  /*aa80*/  WARPGROUP.DEPBAR.LE gsb0, 0x0 ;  /* 0x00008000000079c5 */ /* 0x000fe40000010000 */
[----:B---3--:R-:W-:-:S06]  /*aa90*/  WARPGROUP.ARRIVE ;  /* 0x00000000000079c5 */ /* 0x008fcc0000000000 */
[----:B------:R-:W-:Y:S03]  /*aaa0*/  HGMMA.64x16x16.F32.BF16 R192, gdesc[UR28], R192, gsb0 ;  /* 0x002000001cc079f0 */ /* 0x000fe600080018c0 */
[----:B------:R-:W-:Y:S02]  /*aab0*/  WARPGROUP.DEPBAR.LE gsb0, 0x0 ;  /* 0x00008000000079c5 */ /* 0x000fe40000010000 */
[----:B--2---:R-:W-:-:S06]  /*aac0*/  WARPGROUP.ARRIVE ;  /* 0x00000000000079c5 */ /* 0x004fcc0000000000 */
        /* <DEDUP_REMOVED lines=141> */
[----:B------:R-:W-:Y:S01]  /*b3a0*/  BPT.TRAP 0x1 ;  /* 0x000000040000795c */ /* 0x000fe20000300000 */
.L_x_23:
[----:B------:R-:W2:Y:S01]  /*b3b0*/  LDL R4, [R1+0x25c] ;  /* 0x00025c0001047983 */ /* 0x000ea20000100800 */
[----:B------:R-:W-:-:S04]  /*b3c0*/  ULEA UR5, UR7, UR39, 0x3 ;  /* 0x0000002707057291 */ /* 0x000fc8000f8e183f */
[----:B------:R-:W-:-:S04]  /*b3d0*/  UIADD3 UR5, UR5, 0x28, URZ ;  /* 0x0000002805057890 */ /* 0x000fc8000fffe03f */
[----:B------:R-:W-:-:S09]  /*b3e0*/  UPRMT UR5, URZ, 0x654, UR5 ;  /* 0x000006543f057896 */ /* 0x000fd20008000005 */
[----:B------:R-:W-:Y:S01]  /*b3f0*/  SYNCS.ARRIVE.TRANS64.RED.A1T0 RZ, [UR5], RZ ;  /* 0x000000ffffff79a7 */ /* 0x000fe20008100405 */
[----:B--2---:R-:W-:-:S13]  /*b400*/  R2UR UR6, R4 ;  /* 0x00000000040672ca */ /* 0x004fda00000e0000 */
[----:B------:R-:W-:-:S06]  /*b410*/  UISETP.GT.U32.AND UP0, UPT, UR6, 0x1, UPT ;  /* 0x000000010600788c */ /* 0x000fcc000bf04070 */
[----:B------:R-:W-:-:S13]  /*b420*/  PLOP3.LUT P1, PT, PT, PT, UP0, 0x80, 0x0 ;  /* 0x000000000000781c */ /* 0x000fda0003f2f008 */
[----:B------:R-:W-:Y:S05]  /*b430*/  @P1 BRA `(.L_x_24) ;  /* 0x0000000000041947 */ /* 0x000fea0003800000 */
[----:B------:R-:W-:Y:S01]  /*b440*/  BPT.TRAP 0x1 ;  /* 0x000000040000795c */ /* 0x000fe20000300000 */
.L_x_24:
[----:B------:R-:W-:Y:S01]  /*b450*/  UIADD3 UR4, UR4, 0x1, URZ ;  /* 0x0000000104047890 */ /* 0x000fe2000fffe03f */
[C---:B-----5:R-:W-:Y:S01]  /*b460*/  ISETP.GT.AND P1, PT, R0.reuse, 0x1, PT ;  /* 0x000000010000780c */ /* 0x060fe20003f24270 */
[----:B------:R-:W-:Y:S01]  /*b470*/  UIADD3 UR7, UR7, 0x1, URZ ;  /* 0x0000000107077890 */ /* 0x000fe2000fffe03f */
[----:B------:R-:W-:Y:S01]  /*b480*/  IADD3 R0, R0, -0x1, RZ ;  /* 0xffffffff00007810 */ /* 0x000fe20007ffe0ff */
[----:B------:R-:W-:Y:S02]  /*b490*/  UISETP.NE.AND UP0, UPT, UR4, 0x5, UPT ;  /* 0x000000050400788c */ /* 0x000fe4000bf05270 */
[----:B------:R-:W-:Y:S02]  /*b4a0*/  UISETP.NE.AND UP1, UPT, UR7, 0x5, UPT ;  /* 0x000000050700788c */ /* 0x000fe4000bf25270 */
[----:B------:R-:W-:Y:S02]  /*b4b0*/  USEL UR5, URZ, 0x1, UP0 ;  /* 0x000000013f057887 */ /* 0x000fe40008000000 */
[----:B------:R-:W-:-:S02]  /*b4c0*/  USEL UR4, UR4, URZ, UP0 ;  /* 0x0000003f04047287 */ /* 0x000fc40008000000 */
[----:B------:R-:W-:Y:S02]  /*b4d0*/  USEL UR7, UR7, URZ, UP1 ;  /* 0x0000003f07077287 */ /* 0x000fe40008800000 */
[----:B------:R-:W-:Y:S01]  /*b4e0*/  LOP3.LUT R3, R3, UR5, RZ, 0x3c, !PT ;  /* 0x0000000503037c12 */ /* 0x000fe2000f8e3cff */
[----:B------:R-:W-:Y:S09]  /*b4f0*/  @P1 BRA `(.L_x_25) ;  /* 0xffffffb400401947 */ /* 0x000ff2000383ffff */
.L_x_18:
[----:B------:R1:W5:Y:S01]  /*b500*/  LDL R6, [R1+0x288] ;  /* 0x0002880001067983 */ /* 0x0003620000100800 */
[----:B------:R-:W2:Y:S02]  /*b510*/  LDC R0, c[0x0][0x28c] ;  /* 0x0000a300ff007b82 */ /* 0x000ea40000000800 */
[----:B--2---:R-:W-:-:S13]  /*b520*/  ISETP.GE.AND P1, PT, R0, 0x1, PT ;  /* 0x000000010000780c */ /* 0x004fda0003f26270 */
[----:B-1----:R-:W-:Y:S05]  /*b530*/  @!P1 BRA `(.L_x_26) ;  /* 0x0000000000449947 */ /* 0x002fea0003800000 */
[----:B------:R-:W-:Y:S05]  /*b540*/  @!P0 BRA `(.L_x_27) ;  /* 0x0000000000048947 */ /* 0x000fea0003800000 */
[----:B------:R-:W-:Y:S01]  /*b550*/  BPT.TRAP 0x1 ;  /* 0x000000040000795c */ /* 0x000fe20000300000 */
.L_x_27:
[----:B------:R-:W2:Y:S01]  /*b560*/  LDL R0, [R1+0x25c] ;  /* 0x00025c0001007983 */ /* 0x000ea20000100800 */
[----:B-----5:R-:W-:Y:S02]  /*b570*/  R2UR UR5, R6 ;  /* 0x00000000060572ca */ /* 0x020fe400000e0000 */
[----:B--2---:R-:W-:-:S11]  /*b580*/  R2UR UR4, R0 ;  /* 0x00000000000472ca */ /* 0x004fd600000e0000 */
[----:B------:R-:W-:-:S04]  /*b590*/  VIADD R0, R5, UR5 ;  /* 0x0000000505007c36 */ /* 0x000fc80008000000 */
[----:B------:R-:W-:-:S05]  /*b5a0*/  IMAD.WIDE.U32 R4, R0, -0x33333333, RZ ;  /* 0xcccccccd00047825 */ /* 0x000fca00078e00ff */
[----:B------:R-:W-:Y:S01]  /*b5b0*/  SHF.R.U32.HI R4, RZ, 0x2, R5 ;  /* 0x00000002ff047819 */ /* 0x000fe20000011605 */
[----:B------:R-:W-:-:S04]  /*b5c0*/  UISETP.GT.U32.AND UP0, UPT, UR4, 0x1, UPT ;  /* 0x000000010400788c */ /* 0x000fc8000bf04070 */
[----:B------:R-:W-:Y:S02]  /*b5d0*/  IMAD R0, R4, -0x5, R0 ;  /* 0xfffffffb04007824 */ /* 0x000fe400078e0200 */
[----:B------:R-:W-:-:S03]  /*b5e0*/  PLOP3.LUT P0, PT, PT, PT, UP0, 0x80, 0x0 ;  /* 0x000000000000781c */ /* 0x000fc60003f0f008 */
[----:B------:R-:W-:-:S05]  /*b5f0*/  LEA R0, R0, UR39, 0x3 ;  /* 0x0000002700007c11 */ /* 0x000fca000f8e18ff */
[----:B------:R-:W-:-:S05]  /*b600*/  VIADD R0, R0, 0x28 ;  /* 0x0000002800007836 */ /* 0x000fca0000000000 */
[----:B------:R-:W-:-:S04]  /*b610*/  PRMT R0, RZ, 0x654, R0 ;  /* 0x00000654ff007816 */ /* 0x000fc80000000000 */
[----:B------:R1:W-:Y:S01]  /*b620*/  SYNCS.ARRIVE.TRANS64.RED.A1T0 RZ, [R0+URZ], RZ ;  /* 0x000000ff00ff79a7 */ /* 0x0003e2000810043f */
[----:B------:R-:W-:Y:S05]  /*b630*/  @P0 BRA `(.L_x_26) ;  /* 0x0000000000040947 */ /* 0x000fea0003800000 */
[----:B------:R-:W-:Y:S01]  /*b640*/  BPT.TRAP 0x1 ;  /* 0x000000040000795c */ /* 0x000fe20000300000 */
.L_x_26:
[----:B-1----:R-:W2:Y:S01]  /*b650*/  LDL R0, [R1+0x290] ;  /* 0x0002900001007983 */ /* 0x002ea20000100800 */
[----:B------:R-:W1:Y:S01]  /*b660*/  S2R R3, SR_TID.X ;  /* 0x0000000000037919 */ /* 0x000e620000002100 */
[----:B------:R-:W3:Y:S01]  /*b670*/  S2R R8, SR_TID.X ;  /* 0x0000000000087919 */ /* 0x000ee20000002100 */
[----:B-----5:R-:W-:Y:S01]  /*b680*/  R2UR UR4, R17 ;  /* 0x00000000110472ca */ /* 0x020fe200000e0000 */
[----:B------:R-:W-:Y:S01]  /*b690*/  ULDC.64 UR8, c[0x0][0x5d0] ;  /* 0x0001740000087ab9 */ /* 0x000fe20000000a00 */
[----:B------:R-:W4:Y:S04]  /*b6a0*/  LDL.LU R5, [R1+0x28c] ;  /* 0x00028c0001057983 */ /* 0x000f280000300800 */
[----:B------:R-:W4:Y:S01]  /*b6b0*/  LDL R20, [R1+0x260] ;  /* 0x0002600001147983 */ /* 0x000f220000100800 */
[----:B------:R-:W-:-:S02]  /*b6c0*/  R2UR UR7, R18 ;  /* 0x00000000120772ca */ /* 0x000fc400000e0000 */
[----:B------:R-:W-:-:S04]  /*b6d0*/  R2UR UR14, R6 ;  /* 0x00000000060e72ca */ /* 0x000fc800000e0000 */
[----:B------:R-:W-:-:S06]  /*b6e0*/  UIMAD UR6, UR4, 0xb0, URZ ;  /* 0x000000b0040678a4 */ /* 0x000fcc000f8e023f */
[----:B------:R-:W-:Y:S01]  /*b6f0*/  IMAD.U32 R6, RZ, RZ, UR6 ;  /* 0x00000006ff067e24 */ /* 0x000fe2000f8e00ff */
[----:B------:R-:W-:Y:S02]  /*b700*/  UIMAD.WIDE UR10, UR7, 0x200, URZ ;  /* 0x00000200070a78a5 */ /* 0x000fe4000f8e023f */
[----:B------:R-:W-:Y:S01]  /*b710*/  USHF.L.U32 UR7, UR7, 0x9, URZ ;  /* 0x0000000907077899 */ /* 0x000fe2000800063f */
[----:B-1----:R-:W-:-:S04]  /*b720*/  SHF.R.U32.HI R3, RZ, 0x7, R3 ;  /* 0x00000007ff037819 */ /* 0x002fc80000011603 */
[----:B------:R-:W-:Y:S01]  /*b730*/  LOP3.LUT R3, R3, 0x1, RZ, 0xc0, !PT ;  /* 0x0000000103037812 */ /* 0x000fe200078ec0ff */
[C---:B---3--:R-:W-:Y:S01]  /*b740*/  IMAD.SHL.U32 R7, R8.reuse, 0x2, RZ ;  /* 0x0000000208077824 */ /* 0x048fe200078e00ff */
[----:B------:R-:W-:-:S03]  /*b750*/  LOP3.LUT R4, R8, 0x60, RZ, 0xc0, !PT ;  /* 0x0000006008047812 */ /* 0x000fc600078ec0ff */
[----:B------:R-:W-:Y:S01]  /*b760*/  IMAD.SHL.U32 R17, R3, 0x40, RZ ;  /* 0x0000004003117824 */ /* 0x000fe200078e00ff */
[----:B------:R-:W-:Y:S02]  /*b770*/  SHF.R.U32.HI R4, RZ, 0x1, R4 ;  /* 0x00000001ff047819 */ /* 0x000fe40000011604 */
[----:B------:R-:W-:-:S04]  /*b780*/  LOP3.LUT R6, R6, 0x6, R7, 0xf8, !PT ;  /* 0x0000000606067812 */ /* 0x000fc800078ef807 */
[----:B------:R-:W-:Y:S02]  /*b790*/  SHF.R.S32.HI R7, RZ, 0x1f, R6 ;  /* 0x0000001fff077819 */ /* 0x000fe40000011406 */
[----:B--2---:R-:W-:Y:S02]  /*b7a0*/  R2UR UR5, R0 ;  /* 0x00000000000572ca */ /* 0x004fe400000e0000 */
[----:B------:R-:W-:-:S04]  /*b7b0*/  SHF.R.U32.HI R0, RZ, 0x2, R8 ;  /* 0x00000002ff007819 */ /* 0x000fc80000011608 */
[----:B------:R-:W-:-:S04]  /*b7c0*/  LOP3.LUT R0, R0, 0x7, RZ, 0xc0, !PT ;  /* 0x0000000700007812 */ /* 0x000fc800078ec0ff */
[--C-:B------:R-:W-:Y:S02]  /*b7d0*/  LOP3.LUT R17, R17, 0x40, R0.reuse, 0xe2, !PT ;  /* 0x0000004011117812 */ /* 0x100fe400078ee200 */
[----:B------:R-:W-:Y:S01]  /*b7e0*/  IADD3 R0, RZ, -R4, -R0 ;  /* 0x80000004ff007210 */ /* 0x000fe20007ffe800 */
[----:B------:R-:W-:Y:S01]  /*b7f0*/  UISETP.GE.U32.AND UP2, UPT, UR5, 0x5, UPT ;  /* 0x000000050500788c */ /* 0x000fe2000bf46070 */
[----:B------:R-:W-:Y:S01]  /*b800*/  LOP3.LUT R17, R17, UR10, R4, 0xfe, !PT ;  /* 0x0000000a11117c12 */ /* 0x000fe2000f8efe04 */
[----:B------:R-:W-:Y:S01]  /*b810*/  IMAD.U32 R4, RZ, RZ, UR8 ;  /* 0x00000008ff047e24 */ /* 0x000fe2000f8e00ff */
[----:B----4-:R-:W-:Y:S01]  /*b820*/  R2UR UR15, R20 ;  /* 0x00000000140f72ca */ /* 0x010fe200000e0000 */
[----:B------:R-:W-:Y:S01]  /*b830*/  IMAD R0, R3, -0x40, R0 ;  /* 0xffffffc003007824 */ /* 0x000fe200078e0200 */
[----:B------:R-:W-:-:S11]  /*b840*/  R2UR UR13, R5 ;  /* 0x00000000050d72ca */ /* 0x000fd600000e0000 */
[----:B------:R-:W-:Y:S02]  /*b850*/  USHF.R.S32.HI UR12, URZ, 0x1f, UR15 ;  /* 0x0000001f3f0c7899 */ /* 0x000fe4000801140f */
[----:B------:R-:W-:Y:S02]  /*b860*/  IMAD.WIDE.U32 R4, R4, UR15, R6 ;  /* 0x0000000f04047c25 */ /* 0x000fe4000f8e0006 */
[----:B------:R-:W-:Y:S02]  /*b870*/  UIMAD UR4, UR12, UR8, URZ ;  /* 0x000000080c0472a4 */ /* 0x000fe4000f8e023f */
[----:B------:R-:W-:Y:S02]  /*b880*/  UIADD3 UR8, UR5, UR14, URZ ;  /* 0x0000000e05087290 */ /* 0x000fe4000fffe03f */
[----:B------:R-:W-:Y:S02]  /*b890*/  UIMAD UR4, UR15, UR9, UR4 ;  /* 0x000000090f0472a4 */ /* 0x000fe4000f8e0204 */
[----:B------:R-:W-:Y:S01]  /*b8a0*/  UISETP.GT.U32.AND UP1, UPT, UR8, 0x4, UPT ;  /* 0x000000040800788c */ /* 0x000fe2000bf24070 */
[----:B------:R-:W-:-:S02]  /*b8b0*/  ULDC UR9, c[0x0][0x284] ;  /* 0x0000a10000097ab9 */ /* 0x000fc40000000800 */
[----:B------:R-:W-:Y:S01]  /*b8c0*/  MOV R3, UR9 ;  /* 0x0000000900037c02 */ /* 0x000fe20008000f00 */
[----:B------:R-:W-:Y:S01]  /*b8d0*/  VIADD R5, R5, UR4 ;  /* 0x0000000405057c36 */ /* 0x000fe20008000000 */
[----:B------:R-:W-:Y:S01]  /*b8e0*/  ULDC UR4, c[0x0][0x288] ;  /* 0x0000a20000047ab9 */ /* 0x000fe20000000800 */
[----:B------:R-:W-:Y:S01]  /*b8f0*/  UISETP.LT.U32.AND UP1, UPT, UR5, 0x5, UP1 ;  /* 0x000000050500788c */ /* 0x000fe20008f21070 */
[----:B------:R-:W-:Y:S01]  /*b900*/  IADD3 R0, R3, -UR7, R0 ;  /* 0x8000000703007c10 */ /* 0x000fe2000fffe000 */
[----:B------:R-:W-:Y:S01]  /*b910*/  UISETP.GE.AND UP0, UPT, UR6, UR4, UPT ;  /* 0x000000040600728c */ /* 0x000fe2000bf06270 */
[----:B------:R-:W-:Y:S01]  /*b920*/  LOP3.LUT R3, R8, 0x3, RZ, 0xc0, !PT ;  /* 0x0000000308037812 */ /* 0x000fe200078ec0ff */
[----:B------:R-:W-:Y:S02]  /*b930*/  IMAD.MOV.U32 R8, RZ, RZ, -0x2 ;  /* 0xfffffffeff087424 */ /* 0x000fe400078e00ff */
[----:B------:R-:W-:Y:S02]  /*b940*/  UISETP.GE.OR UP0, UPT, UR7, UR9, UP0 ;  /* 0x000000090700728c */ /* 0x000fe40008706670 */
[----:B------:R-:W-:Y:S01]  /*b950*/  IMAD R3, R3, R8, UR4 ;  /* 0x0000000403037e24 */ /* 0x000fe2000f8e0208 */
[----:B------:R-:W-:-:S02]  /*b960*/  UIMAD.WIDE.U32 UR4, UR8, -0x33333333, URZ ;  /* 0xcccccccd080478a5 */ /* 0x000fc4000f8e003f */
[----:B------:R-:W-:Y:S01]  /*b970*/  USEL UR7, URZ, 0x1, !UP1 ;  /* 0x000000013f077887 */ /* 0x000fe2000c800000 */
[----:B------:R-:W-:Y:S01]  /*b980*/  PLOP3.LUT P0, PT, PT, PT, UP0, 0x80, 0x0 ;  /* 0x000000000000781c */ /* 0x000fe20003f0f008 */
[----:B------:R-:W-:Y:S01]  /*b990*/  USHF.R.U32.HI UR4, URZ, 0x2, UR5 ;  /* 0x000000023f047899 */ /* 0x000fe20008011605 */
[----:B------:R-:W-:Y:S01]  /*b9a0*/  VIADD R3, R3, -UR6 ;  /* 0x8000000603037c36 */ /* 0x000fe20008000000 */
[----:B------:R-:W-:Y:S02]  /*b9b0*/  ULOP3.LUT UR13, UR13, UR7, URZ, 0x3c, !UPT ;  /* 0x000000070d0d7292 */ /* 0x000fe4000f8e3c3f */
[----:B------:R-:W-:Y:S02]  /*b9c0*/  UIMAD UR5, UR4, -0x5, UR8 ;  /* 0xfffffffb040578a4 */ /* 0x000fe4000f8e0208 */
[----:B------:R-:W-:Y:S01]  /*b9d0*/  @UP2 ULOP3.LUT UR13, UR13, 0x1, UR4, 0x78, !UPT ;  /* 0x000000010d0d2892 */ /* 0x000fe2000f8e7804 */
[----:B------:R-:W-:-:S03]  /*b9e0*/  UMOV UR6, 0xffffffff ;  /* 0xffffffff00067882 */ /* 0x000fc60000000000 */
[----:B------:R-:W-:-:S05]  /*b9f0*/  IMAD.U32 R8, RZ, RZ, UR5 ;  /* 0x00000005ff087e24 */ /* 0x000fca000f8e00ff */
[----:B------:R1:W-:Y:S02]  /*ba00*/  STL [R1+0x288], R8 ;  /* 0x0002880801007387 */ /* 0x0003e40000100800 */
[----:B-1----:R-:W-:-:S05]  /*ba10*/  IMAD.U32 R8, RZ, RZ, UR13 ;  /* 0x0000000dff087e24 */ /* 0x002fca000f8e00ff */
[----:B------:R1:W-:Y:S01]  /*ba20*/  STL [R1+0x28c], R8 ;  /* 0x00028c0801007387 */ /* 0x0003e20000100800 */
[----:B------:R-:W-:Y:S05]  /*ba30*/  @P0 BRA `(.L_x_28) ;  /* 0x000001b800d80947 */ /* 0x000fea0003800000 */
[----:B------:R-:W-:Y:S01]  /*ba40*/  FSETP.NEU.AND P2, PT, R16, RZ, PT ;  /* 0x000000ff1000720b */ /* 0x000fe20003f4d000 */
[----:B------:R-:W-:Y:S01]  /*ba50*/  ULDC.64 UR8, c[0x0][0x5c8] ;  /* 0x0001720000087ab9 */ /* 0x000fe20000000a00 */
[----:B------:R-:W-:Y:S01]  /*ba60*/  ISETP.GT.AND P0, PT, R3, RZ, PT ;  /* 0x000000ff0300720c */ /* 0x000fe20003f04270 */
[----:B------:R-:W-:Y:S01]  /*ba70*/  UIMAD UR4, UR11, UR8, URZ ;  /* 0x000000080b0472a4 */ /* 0x000fe2000f8e023f */
[----:B------:R-:W-:Y:S01]  /*ba80*/  IMAD.U32 R14, RZ, RZ, UR9 ;  /* 0x00000009ff0e7e24 */ /* 0x000fe2000f8e00ff */
[----:B------:R-:W-:Y:S01]  /*ba90*/  BSSY B0, `(.L_x_28) ;  /* 0x0001bb0000007945 */ /* 0x000fe20003800000 */
[----:B------:R-:W-:Y:S01]  /*baa0*/  IMAD.WIDE.U32 R4, R17, UR8, R4 ;  /* 0x0000000811047c25 */ /* 0x000fe2000f8e0004 */
[----:B------:R-:W-:-:S03]  /*bab0*/  ISETP.GT.AND P1, PT, R0, RZ, P0 ;  /* 0x000000ff0000720c */ /* 0x000fc60000724270 */
[----:B------:R-:W-:-:S04]  /*bac0*/  IMAD R14, R17, R14, UR4 ;  /* 0x00000004110e7e24 */ /* 0x000fc8000f8e020e */
[----:B------:R-:W-:Y:S01]  /*bad0*/  IMAD.IADD R14, R5, 0x1, R14 ;  /* 0x00000001050e7824 */ /* 0x000fe200078e020e */
[----:B------:R-:W-:Y:S06]  /*bae0*/  @!P2 BRA `(.L_x_29) ;  /* 0x000001500070a947 */ /* 0x000fec0003800000 */
[----:B------:R-:W1:Y:S01]  /*baf0*/  LDC.64 R10, c[0x0][0x5b8] ;  /* 0x00016e00ff0a7b82 */ /* 0x000e620000000a00 */
[----:B------:R-:W2:Y:S01]  /*bb00*/  LDL.LU R21, [R1+0x220] ;  /* 0x0002200001157983 */ /* 0x000ea20000300800 */
[----:B------:R-:W-:-:S03]  /*bb10*/  R2UR UR7, R20 ;  /* 0x00000000140772ca */ /* 0x000fc600000e0000 */
[----:B------:R-:W-:Y:S03]  /*bb20*/  STL.64 [R1+0x298], R24 ;  /* 0x0002981801007387 */ /* 0x000fe60000100a00 */
[----:B------:R-:W3:Y:S01]  /*bb30*/  LDC.64 R22, c[0x0][0x5b0] ;  /* 0x00016c00ff167b82 */ /* 0x000ee20000000a00 */
[----:B-1----:R-:W-:Y:S01]  /*bb40*/  IMAD.MOV.U32 R8, RZ, RZ, R11 ;  /* 0x000000ffff087224 */ /* 0x002fe200078e000b */
[----:B------:R1:W-:Y:S01]  /*bb50*/  STL [R1+0x250], R10 ;  /* 0x0002500a01007387 */ /* 0x0003e20000100800 */
[----:B------:R-:W-:-:S05]  /*bb60*/  MOV R235, R10 ;  /* 0x0000000a00eb7202 */ /* 0x000fca0000000f00 */
[C---:B------:R-:W-:Y:S01]  /*bb70*/  IMAD R5, R235.reuse, UR12, RZ ;  /* 0x0000000ceb057c24 */ /* 0x040fe2000f8e02ff */
[----:B---3--:R-:W-:Y:S01]  /*bb80*/  R2UR UR4, R22 ;  /* 0x00000000160472ca */ /* 0x008fe200000e0000 */
[----:B------:R-:W-:Y:S01]  /*bb90*/  IMAD.WIDE.U32 R232, R235, UR7, R6 ;  /* 0x00000007ebe87c25 */ /* 0x000fe2000f8e0006 */
[----:B-1----:R-:W1:Y:S03]  /*bba0*/  LDC.64 R10, c[0x0][0x5a8] ;  /* 0x00016a00ff0a7b82 */ /* 0x002e660000000a00 */
[----:B------:R-:W-:Y:S02]  /*bbb0*/  IMAD R234, R8, UR7, R5 ;  /* 0x0000000708ea7c24 */ /* 0x000fe4000f8e0205 */
[----:B------:R-:W-:Y:S02]  /*bbc0*/  IMAD.MOV.U32 R236, RZ, RZ, R232 ;  /* 0x000000ffffec7224 */ /* 0x000fe400078e00e8 */
[----:B------:R-:W-:Y:S01]  /*bbd0*/  IMAD.IADD R237, R233, 0x1, R234 ;  /* 0x00000001e9ed7824 */ /* 0x000fe200078e02ea */
[----:B------:R-:W-:Y:S03]  /*bbe0*/  STL [R1+0x264], R234 ;  /* 0x000264ea01007387 */ /* 0x000fe60000100800 */
[----:B------:R-:W-:Y:S01]  /*bbf0*/  UIMAD UR4, UR11, UR4, URZ ;  /* 0x000000040b0472a4 */ /* 0x000fe2000f8e023f */
[C---:B------:R-:W-:Y:S01]  /*bc00*/  IMAD.WIDE.U32 R8, R17.reuse, R22, R236 ;  /* 0x0000001611087225 */ /* 0x040fe200078e00ec */
[----:B------:R-:W-:Y:S04]  /*bc10*/  STL.64 [R1+0x248], R232 ;  /* 0x000248e801007387 */ /* 0x000fe80000100a00 */
[----:B------:R-:W-:Y:S01]  /*bc20*/  IMAD R19, R17, R23, UR4 ;  /* 0x0000000411137e24 */ /* 0x000fe2000f8e0217 */
[----:B------:R-:W-:-:S03]  /*bc30*/  ULDC.64 UR4, c[0x0][0x5c0] ;  /* 0x0001700000047ab9 */ /* 0x000fc60000000a00 */
[----:B------:R-:W-:Y:S01]  /*bc40*/  IMAD.IADD R5, R9, 0x1, R19 ;  /* 0x0000000109057824 */ /* 0x000fe200078e0213 */
[----:B------:R-:W-:Y:S01]  /*bc50*/  STL [R1+0x268], R19 ;  /* 0x0002681301007387 */ /* 0x000fe20000100800 */
[----:B-1----:R-:W-:-:S04]  /*bc60*/  LEA R12, P2, R8, R10, 0x1 ;  /* 0x0000000a080c7211 */ /* 0x002fc800078408ff */
[----:B------:R-:W-:-:S05]  /*bc70*/  LEA.HI.X R13, R8, R11, R5, 0x1, P2 ;  /* 0x0000000b080d7211 */ /* 0x000fca00010f0c05 */
[----:B------:R1:W3:Y:S01]  /*bc80*/  @P1 LDG.E.LTC128B.U16 R18, desc[UR36][R12.64] ;  /* 0x000000240c121981 */ /* 0x0002e2000c1e1520 */
[C---:B------:R-:W-:Y:S02]  /*bc90*/  LEA R8, P2, R4.reuse, UR4, 0x1 ;  /* 0x0000000404087c11 */ /* 0x040fe4000f8408ff */
[----:B------:R-:W-:Y:S02]  /*bca0*/  ISETP.GT.AND P3, PT, R3, 0x1, PT ;  /* 0x000000010300780c */ /* 0x000fe40003f64270 */
[----:B------:R-:W-:Y:S01]  /*bcb0*/  LEA.HI.X R9, R4, UR5, R14, 0x1, P2 ;  /* 0x0000000504097c11 */ /* 0x000fe200090f0c0e */
[----:B-1----:R-:W-:-:S04]  /*bcc0*/  IMAD.WIDE.U32 R12, R17, R22, R6 ;  /* 0x00000016110c7225 */ /* 0x002fc800078e0006 */
[----:B------:R-:W-:Y:S02]  /*bcd0*/  IMAD.IADD R13, R19, 0x1, R13 ;  /* 0x00000001130d7824 */ /* 0x000fe400078e020d */
[----:B------:R-:W-:-:S04]  /*bce0*/  IMAD.WIDE.U32 R12, R235, UR7, R12 ;  /* 0x00000007eb0c7c25 */ /* 0x000fc8000f8e000c */
[----:B------:R-:W-:Y:S01]  /*bcf0*/  IMAD.IADD R5, R234, 0x1, R13 ;  /* 0x00000001ea057824 */ /* 0x000fe200078e020d */
[----:B------:R-:W-:-:S05]  /*bd00*/  LEA R24, P4, R12, R10, 0x1 ;  /* 0x0000000a0c187211 */ /* 0x000fca00078808ff */
[----:B------:R1:W-:Y:S01]  /*bd10*/  STL [R1+0x240], R24 ;  /* 0x0002401801007387 */ /* 0x0003e20000100800 */
[----:B------:R-:W-:Y:S01]  /*bd20*/  IMAD.MOV.U32 R14, RZ, RZ, R24 ;  /* 0x000000ffff0e7224 */ /* 0x000fe200078e0018 */
[----:B------:R-:W-:Y:S01]  /*bd30*/  ISETP.GT.AND P2, PT, R0, RZ, P3 ;  /* 0x000000ff0000720c */ /* 0x000fe20001f44270 */
[----:B------:R-:W-:Y:S01]  /*bd40*/  BSSY B1, `(.L_x_30) ;  /* 0x000000c000017945 */ /* 0x000fe20003800000 */
[----:B---3--:R-:W-:-:S04]  /*bd50*/  IMAD.U32 R15, R18, 0x10000, RZ ;  /* 0x00010000120f7824 */ /* 0x008fc800078e00ff */
[----:B------:R-:W-:-:S04]  /*bd60*/  FMUL R15, R15, R16 ;  /* 0x000000100f0f7220 */ /* 0x000fc80000400000 */
[----:B--2---:R-:W-:-:S05]  /*bd70*/  FFMA R15, R21, R2, R15 ;  /* 0x00000002150f7223 */ /* 0x004fca000000000f */
[----:B------:R-:W-:Y:S02]  /*bd80*/  F2FP.BF16.F32.PACK_AB R4, RZ, R15 ;  /* 0x0000000fff04723e */ /* 0x000fe400000010ff */
[----:B------:R-:W-:Y:S02]  /*bd90*/  MOV R15, R25 ;  /* 0x00000019000f7202 */ /* 0x000fe40000000f00 */
[----:B------:R-:W-:Y:S01]  /*bda0*/  LEA.HI.X R15, R12, R11, R5, 0x1, P4 ;  /* 0x0000000b0c0f7211 */ /* 0x000fe200020f0c05 */
[----:B-1----:R1:W5:Y:S04]  /*bdb0*/  LDL.LU.64 R24, [R1+0x298] ;  /* 0x0002980001187983 */ /* 0x0023680000300a00 */
[----:B------:R1:W-:Y:S04]  /*bdc0*/  @P1 STG.E.U16 desc[UR36][R8.64], R4 ;  /* 0x0000000408001986 */ /* 0x0003e8000c101524 */
[----:B------:R1:W-:Y:S01]  /*bdd0*/  STL [R1+0x244], R15 ;  /* 0x0002440f01007387 */ /* 0x0003e20000100800 */
[----:B------:R-:W-:Y:S05]  /*bde0*/  @!P2 BRA `(.L_x_31) ;  /* 0x000000000004a947 */ /* 0x000fea0003800000 */
[----:B------:R2:W5:Y:S02]  /*bdf0*/  LDG.E.LTC128B.U16 R18, desc[UR36][R14.64+0x2] ;  /* 0x000002240e127981 */ /* 0x000564000c1e1520 */
.L_x_31:
[----:B------:R-:W-:Y:S05]  /*be00*/  BSYNC B1 ;  /* 0x0000000000017941 */ /* 0x000fea0003800000 */
.L_x_30:
[----:B------:R-:W3:Y:S01]  /*be10*/  LDL.LU R5, [R1+0x224] ;  /* 0x0002240001057983 */ /* 0x000ee20000300800 */
[----:B-1---5:R-:W-:Y:S01]  /*be20*/  IMAD.U32 R4, R18, 0x10000, RZ ;  /* 0x0001000012047824 */ /* 0x022fe200078e00ff */
[----:B------:R-:W-:Y:S02]  /*be30*/  R2UR UR4, R20 ;  /* 0x00000000140472ca */ /* 0x000fe400000e0000 */
[----:B------:R-:W-:Y:S01]  /*be40*/  ISETP.GT.AND P1, PT, R0, 0x8, P0 ;  /* 0x000000080000780c */ /* 0x000fe20000724270 */
[----:B------:R-:W-:-:S04]  /*be50*/  FMUL R4, R4, R16 ;  /* 0x0000001004047220 */ /* 0x000fc80000400000 */
[----:B---3--:R-:W-:Y:S01]  /*be60*/  FFMA R20, R5, R2, R4 ;  /* 0x0000000205147223 */ /* 0x008fe20000000004 */
[C---:B------:R-:W-:Y:S01]  /*be70*/  SHF.L.U64.HI R5, R22.reuse, 0x3, R23 ;  /* 0x0000000316057819 */ /* 0x040fe20000010217 */
[----:B------:R-:W-:-:S03]  /*be80*/  IMAD.SHL.U32 R4, R22, 0x8, RZ ;  /* 0x0000000816047824 */ /* 0x000fc600078e00ff */
[----:B------:R-:W-:Y:S01]  /*be90*/  F2FP.BF16.F32.PACK_AB R20, RZ, R20 ;  /* 0x00000014ff14723e */ /* 0x000fe200000010ff */
[----:B--2---:R-:W-:-:S04]  /*bea0*/  IMAD.WIDE.U32 R14, R17, R22, R4 ;  /* 0x00000016110e7225 */ /* 0x004fc800078e0004 */
[----:B------:R-:W-:Y:S01]  /*beb0*/  IMAD.IADD R19, R19, 0x1, R15 ;  /* 0x0000000113137824 */ /* 0x000fe200078e020f */
[----:B------:R-:W-:-:S05]  /*bec0*/  IADD3 R13, P4, R232, R14, RZ ;  /* 0x0000000ee80d7210 */ /* 0x000fca0007f9e0ff */
[----:B------:R-:W-:Y:S01]  /*bed0*/  IMAD.X R21, R19, 0x1, R237, P4 ;  /* 0x0000000113157824 */ /* 0x000fe200020e06ed */
[----:B------:R-:W-:-:S04]  /*bee0*/  LEA R12, P4, R13, R10, 0x1 ;  /* 0x0000000a0d0c7211 */ /* 0x000fc800078808ff */
[----:B------:R-:W-:Y:S01]  /*bef0*/  LEA.HI.X R13, R13, R11, R21, 0x1, P4 ;  /* 0x0000000b0d0d7211 */ /* 0x000fe200020f0c15 */
[----:B------:R1:W-:Y:S04]  /*bf00*/  @P2 STG.E.U16 desc[UR36][R8.64+0x2], R20 ;  /* 0x0000021408002986 */ /* 0x0003e8000c101524 */
[----:B------:R2:W3:Y:S04]  /*bf10*/  @P1 LDG.E.LTC128B.U16 R18, desc[UR36][R12.64] ;  /* 0x000000240c121981 */ /* 0x0004e8000c1e1520 */
[----:B------:R-:W4:Y:S01]  /*bf20*/  LDL.LU R21, [R1+0x228] ;  /* 0x0002280001157983 */ /* 0x000f220000300800 */
[----:B--2---:R-:W-:-:S05]  /*bf30*/  IADD3 R12, P2, R6, R14, RZ ;  /* 0x0000000e060c7210 */ /* 0x004fca0007f5e0ff */
[----:B------:R-:W-:Y:S02]  /*bf40*/  IMAD.X R13, R7, 0x1, R19, P2 ;  /* 0x00000001070d7824 */ /* 0x000fe400010e0613 */
[----:B------:R-:W-:-:S04]  /*bf50*/  IMAD.WIDE.U32 R12, R235, UR4, R12 ;  /* 0x00000004eb0c7c25 */ /* 0x000fc8000f8e000c */
[----:B------:R-:W-:Y:S01]  /*bf60*/  IMAD.IADD R13, R234, 0x1, R13 ;  /* 0x00000001ea0d7824 */ /* 0x000fe200078e020d */
[----:B------:R-:W-:-:S04]  /*bf70*/  LEA R232, P2, R12, R10, 0x1 ;  /* 0x0000000a0ce87211 */ /* 0x000fc800078408ff */
[----:B------:R-:W-:Y:S01]  /*bf80*/  LEA.HI.X R233, R12, R11, R13, 0x1, P2 ;  /* 0x0000000b0ce97211 */ /* 0x000fe200010f0c0d */
[----:B-1----:R-:W-:-:S04]  /*bf90*/  IMAD.U32 R20, RZ, RZ, UR9 ;  /* 0x00000009ff147e24 */ /* 0x002fc8000f8e00ff */
[----:B------:R-:W-:Y:S01]  /*bfa0*/  STL.64 [R1+0x220], R232 ;  /* 0x000220e801007387 */ /* 0x000fe20000100a00 */
[----:B------:R-:W-:Y:S01]  /*bfb0*/  ISETP.GT.AND P5, PT, R0, 0x8, P3 ;  /* 0x000000080000780c */ /* 0x000fe20001fa4270 */
[----:B------:R-:W-:Y:S01]  /*bfc0*/  BSSY B1, `(.L_x_32) ;  /* 0x0000011000017945 */ /* 0x000fe20003800000 */
[----:B---3--:R-:W-:-:S04]  /*bfd0*/  IMAD.U32 R12, R18, 0x10000, RZ ;  /* 0x00010000120c7824 */ /* 0x008fc800078e00ff */
[----:B------:R-:W-:-:S04]  /*bfe0*/  FMUL R12, R12, R16 ;  /* 0x000000100c0c7220 */ /* 0x000fc80000400000 */
[----:B----4-:R-:W-:Y:S01]  /*bff0*/  FFMA R13, R21, R2, R12 ;  /* 0x00000002150d7223 */ /* 0x010fe2000000000c */
[----:B------:R-:W-:Y:S01]  /*c000*/  MOV R12, UR8 ;  /* 0x00000008000c7c02 */ /* 0x000fe20008000f00 */
[----:B------:R-:W-:-:S04]  /*c010*/  IMAD.U32 R21, RZ, RZ, UR8 ;  /* 0x00000008ff157e24 */ /* 0x000fc8000f8e00ff */
[----:B------:R-:W-:Y:S01]  /*c020*/  IMAD.SHL.U32 R12, R12, 0x10, RZ ;  /* 0x000000100c0c7824 */ /* 0x000fe200078e00ff */
[--C-:B------:R-:W-:Y:S02]  /*c030*/  SHF.L.U64.HI R21, R21, 0x4, R20.reuse ;  /* 0x0000000415157819 */ /* 0x100fe40000010214 */
[----:B------:R-:W-:Y:S02]  /*c040*/  F2FP.BF16.F32.PACK_AB R13, RZ, R13 ;  /* 0x0000000dff0d723e */ /* 0x000fe400000010ff */
[----:B------:R1:W-:Y:S02]  /*c050*/  STL [R1+0x258], R12 ;  /* 0x0002580c01007387 */ /* 0x0003e40000100800 */
[----:B------:R-:W-:Y:S02]  /*c060*/  PRMT R20, R13, 0x7610, R20 ;  /* 0x000076100d147816 */ /* 0x000fe40000000014 */
[----:B-1----:R-:W-:-:S05]  /*c070*/  IADD3 R12, P2, R12, R8, RZ ;  /* 0x000000080c0c7210 */ /* 0x002fca0007f5e0ff */
[----:B------:R-:W-:Y:S01]  /*c080*/  IMAD.X R13, R21, 0x1, R9, P2 ;  /* 0x00000001150d7824 */ /* 0x000fe200010e0609 */
[----:B------:R1:W-:Y:S04]  /*c090*/  STL [R1+0x254], R21 ;  /* 0x0002541501007387 */ /* 0x0003e80000100800 */
[----:B------:R1:W-:Y:S01]  /*c0a0*/  @P1 STG.E.U16 desc[UR36][R12.64], R20 ;  /* 0x000000140c001986 */ /* 0x0003e2000c101524 */
[----:B------:R-:W-:Y:S05]  /*c0b0*/  @!P5 BRA `(.L_x_33) ;  /* 0x000000000004d947 */ /* 0x000fea0003800000 */
[----:B------:R2:W5:Y:S02]  /*c0c0*/  LDG.E.LTC128B.U16 R18, desc[UR36][R232.64+0x2] ;  /* 0x00000224e8127981 */ /* 0x000564000c1e1520 */
.L_x_33:
[----:B------:R-:W-:Y:S05]  /*c0d0*/  BSYNC B1 ;  /* 0x0000000000017941 */ /* 0x000fea0003800000 */
.L_x_32:
[----:B-1----:R-:W3:Y:S01]  /*c0e0*/  LDL.LU R21, [R1+0x22c] ;  /* 0x00022c0001157983 */ /* 0x002ee20000300800 */
[----:B-----5:R-:W-:Y:S01]  /*c0f0*/  IMAD.U32 R20, R18, 0x10000, RZ ;  /* 0x0001000012147824 */ /* 0x020fe200078e00ff */
[----:B------:R-:W-:Y:S02]  /*c100*/  ISETP.GT.AND P2, PT, R3, 0x8, PT ;  /* 0x000000080300780c */ /* 0x000fe40003f44270 */
[----:B------:R1:W-:Y:S01]  /*c110*/  STL.64 [R1+0x298], R4 ;  /* 0x0002980401007387 */ /* 0x0003e20000100a00 */
[----:B------:R-:W-:Y:S01]  /*c120*/  FMUL R20, R20, R16 ;  /* 0x0000001014147220 */ /* 0x000fe20000400000 */
[----:B------:R-:W-:Y:S01]  /*c130*/  ISETP.GT.AND P4, PT, R0, RZ, P2 ;  /* 0x000000ff0000720c */ /* 0x000fe20001784270 */
[----:B-1----:R-:W-:Y:S02]  /*c140*/  IMAD.MOV.U32 R4, RZ, RZ, R12 ;  /* 0x000000ffff047224 */ /* 0x002fe400078e000c */
[----:B------:R-:W-:-:S05]  /*c150*/  IMAD.MOV.U32 R5, RZ, RZ, R13 ;  /* 0x000000ffff057224 */ /* 0x000fca00078e000d */
[----:B------:R-:W-:Y:S01]  /*c160*/  STL.64 [R1+0x228], R4 ;  /* 0x0002280401007387 */ /* 0x000fe20000100a00 */
[----:B---3--:R-:W-:-:S05]  /*c170*/  FFMA R20, R21, R2, R20 ;  /* 0x0000000215147223 */ /* 0x008fca0000000014 */
[----:B------:R-:W-:-:S05]  /*c180*/  F2FP.BF16.F32.PACK_AB R20, RZ, R20 ;  /* 0x00000014ff14723e */ /* 0x000fca00000010ff */
[----:B------:R1:W-:Y:S04]  /*c190*/  @P5 STG.E.U16 desc[UR36][R4.64+0x2], R20 ;  /* 0x0000021404005986 */ /* 0x0003e8000c101524 */
[----:B-1----:R1:W5:Y:S01]  /*c1a0*/  LDL.LU.64 R4, [R1+0x298] ;  /* 0x0002980001047983 */ /* 0x0023620000300a00 */
[----:B------:R-:W-:Y:S04]  /*c1b0*/  BSSY B1, `(.L_x_34) ;  /* 0x0000004000017945 */ /* 0x000fe80003800000 */
[----:B------:R-:W-:Y:S05]  /*c1c0*/  @!P4 BRA `(.L_x_35) ;  /* 0x000000000008c947 */ /* 0x000fea0003800000 */
[----:B------:R-:W3:Y:S04]  /*c1d0*/  LDL.64 R20, [R1+0x240] ;  /* 0x0002400001147983 */ /* 0x000ee80000100a00 */
[----:B---3--:R3:W5:Y:S02]  /*c1e0*/  LDG.E.LTC128B.U16 R18, desc[UR36][R20.64+0x10] ;  /* 0x0000102414127981 */ /* 0x008764000c1e1520 */
.L_x_35:
[----:B------:R-:W-:Y:S05]  /*c1f0*/  BSYNC B1 ;  /* 0x0000000000017941 */ /* 0x000fea0003800000 */
.L_x_34:
[----:B---3--:R-:W3:Y:S01]  /*c200*/  LDL.LU R21, [R1+0x230] ;  /* 0x0002300001157983 */ /* 0x008ee20000300800 */
[----:B-----5:R-:W-:Y:S01]  /*c210*/  SHF.L.U32 R20, R18, 0x10, RZ ;  /* 0x0000001012147819 */ /* 0x020fe200000006ff */
[----:B------:R-:W-:Y:S01]  /*c220*/  BSSY B1, `(.L_x_36) ;  /* 0x000000a000017945 */ /* 0x000fe20003800000 */
[----:B------:R-:W-:-:S03]  /*c230*/  ISETP.GT.AND P1, PT, R3, 0x9, PT ;  /* 0x000000090300780c */ /* 0x000fc60003f24270 */
[----:B------:R-:W-:Y:S01]  /*c240*/  FMUL R20, R20, R16 ;  /* 0x0000001014147220 */ /* 0x000fe20000400000 */
[----:B------:R-:W-:-:S03]  /*c250*/  ISETP.GT.AND P5, PT, R0, RZ, P1 ;  /* 0x000000ff0000720c */ /* 0x000fc60000fa4270 */
[----:B---3--:R-:W-:-:S05]  /*c260*/  FFMA R20, R21, R2, R20 ;  /* 0x0000000215147223 */ /* 0x008fca0000000014 */
[----:B------:R-:W-:-:S05]  /*c270*/  F2FP.BF16.F32.PACK_AB R20, RZ, R20 ;  /* 0x00000014ff14723e */ /* 0x000fca00000010ff */
[----:B------:R3:W-:Y:S01]  /*c280*/  @P4 STG.E.U16 desc[UR36][R8.64+0x10], R20 ;  /* 0x0000101408004986 */ /* 0x0007e2000c101524 */
[----:B------:R-:W-:Y:S05]  /*c290*/  @!P5 BRA `(.L_x_37) ;  /* 0x000000000008d947 */ /* 0x000fea0003800000 */
[----:B---3--:R-:W3:Y:S04]  /*c2a0*/  LDL.64 R20, [R1+0x240] ;  /* 0x0002400001147983 */ /* 0x008ee80000100a00 */
[----:B---3--:R4:W5:Y:S02]  /*c2b0*/  LDG.E.LTC128B.U16 R18, desc[UR36][R20.64+0x12] ;  /* 0x0000122414127981 */ /* 0x008964000c1e1520 */
.L_x_37:
[----:B------:R-:W-:Y:S05]  /*c2c0*/  BSYNC B1 ;  /* 0x0000000000017941 */ /* 0x000fea0003800000 */
.L_x_36:
[----:B----4-:R-:W4:Y:S01]  /*c2d0*/  LDL.LU R21, [R1+0x234] ;  /* 0x0002340001157983 */ /* 0x010f220000300800 */
[----:B---3-5:R-:W-:Y:S01]  /*c2e0*/  IMAD.U32 R20, R18, 0x10000, RZ ;  /* 0x0001000012147824 */ /* 0x028fe200078e00ff */
[----:B------:R-:W-:Y:S01]  /*c2f0*/  ISETP.GT.AND P4, PT, R0, 0x8, P2 ;  /* 0x000000080000780c */ /* 0x000fe20001784270 */
[----:B------:R-:W-:Y:S02]  /*c300*/  BSSY B1, `(.L_x_38) ;  /* 0x0000007000017945 */ /* 0x000fe40003800000 */
[----:B------:R-:W-:-:S04]  /*c310*/  FMUL R20, R20, R16 ;  /* 0x0000001014147220 */ /* 0x000fc80000400000 */
[----:B----4-:R-:W-:-:S05]  /*c320*/  FFMA R20, R21, R2, R20 ;  /* 0x0000000215147223 */ /* 0x010fca0000000014 */
[----:B------:R-:W-:-:S05]  /*c330*/  F2FP.BF16.F32.PACK_AB R20, RZ, R20 ;  /* 0x00000014ff14723e */ /* 0x000fca00000010ff */
[----:B------:R3:W-:Y:S01]  /*c340*/  @P5 STG.E.U16 desc[UR36][R8.64+0x12], R20 ;  /* 0x0000121408005986 */ /* 0x0007e2000c101524 */
[----:B------:R-:W-:Y:S05]  /*c350*/  @!P4 BRA `(.L_x_39) ;  /* 0x000000000004c947 */ /* 0x000fea0003800000 */
[----:B------:R4:W5:Y:S02]  /*c360*/  LDG.E.LTC128B.U16 R18, desc[UR36][R232.64+0x10] ;  /* 0x00001024e8127981 */ /* 0x000964000c1e1520 */
.L_x_39:
[----:B------:R-:W-:Y:S05]  /*c370*/  BSYNC B1 ;  /* 0x0000000000017941 */ /* 0x000fea0003800000 */
.L_x_38:
[----:B------:R-:W2:Y:S01]  /*c380*/  LDL.LU R21, [R1+0x238] ;  /* 0x0002380001157983 */ /* 0x000ea20000300800 */
[----:B---3-5:R-:W-:Y:S01]  /*c390*/  IMAD.U32 R20, R18, 0x10000, RZ ;  /* 0x0001000012147824 */ /* 0x028fe200078e00ff */
[----:B------:R-:W-:Y:S01]  /*c3a0*/  ISETP.GT.AND P5, PT, R0, 0x8, P1 ;  /* 0x000000080000780c */ /* 0x000fe20000fa4270 */
[----:B------:R-:W-:Y:S02]  /*c3b0*/  BSSY B1, `(.L_x_40) ;  /* 0x0000007000017945 */ /* 0x000fe40003800000 */
[----:B------:R-:W-:-:S04]  /*c3c0*/  FMUL R20, R20, R16 ;  /* 0x0000001014147220 */ /* 0x000fc80000400000 */
[----:B--2---:R-:W-:-:S05]  /*c3d0*/  FFMA R20, R21, R2, R20 ;  /* 0x0000000215147223 */ /* 0x004fca0000000014 */
[----:B------:R-:W-:-:S05]  /*c3e0*/  F2FP.BF16.F32.PACK_AB R20, RZ, R20 ;  /* 0x00000014ff14723e */ /* 0x000fca00000010ff */
[----:B------:R2:W-:Y:S01]  /*c3f0*/  @P4 STG.E.U16 desc[UR36][R12.64+0x10], R20 ;  /* 0x000010140c004986 */ /* 0x0005e2000c101524 */
[----:B------:R-:W-:Y:S05]  /*c400*/  @!P5 BRA `(.L_x_41) ;  /* 0x000000000004d947 */ /* 0x000fea0003800000 */
[----:B------:R3:W5:Y:S02]  /*c410*/  LDG.E.LTC128B.U16 R18, desc[UR36][R232.64+0x12] ;  /* 0x00001224e8127981 */ /* 0x000764000c1e1520 */
.L_x_41:
[----:B------:R-:W-:Y:S05]  /*c420*/  BSYNC B1 ;  /* 0x0000000000017941 */ /* 0x000fea0003800000 */
.L_x_40:
[----:B--2---:R-:W2:Y:S04]  /*c430*/  LDL R20, [R1+0x260] ;  /* 0x0002600001147983 */ /* 0x004ea80000100800 */
[----:B---34-:R-:W3:Y:S01]  /*c440*/  LDL.LU R233, [R1+0x23c] ;  /* 0x00023c0001e97983 */ /* 0x018ee20000300800 */
[----:B------:R-:W-:-:S03]  /*c450*/  IMAD.MOV.U32 R15, RZ, RZ, R19 ;  /* 0x000000ffff0f7224 */ /* 0x000fc600078e0013 */
[----:B------:R-:W4:Y:S04]  /*c460*/  LDL.LU R21, [R1+0x200] ;  /* 0x0002000001157983 */ /* 0x000f280000300800 */
[----:B------:R0:W-:Y:S04]  /*c470*/  STL [R1+0x2a0], R3 ;  /* 0x0002a00301007387 */ /* 0x0001e80000100800 */
[----:B------:R1:W-:Y:S01]  /*c480*/  STL.64 [R1+0x298], R8 ;  /* 0x0002980801007387 */ /* 0x0003e20000100a00 */
[----:B------:R-:W-:Y:S01]  /*c490*/  IMAD R23, R23, 0x78, RZ ;  /* 0x0000007817177824 */ /* 0x000fe200078e02ff */
[----:B------:R-:W-:-:S02]  /*c4a0*/  ISETP.GT.AND P4, PT, R0, 0x80, P0 ;  /* 0x000000800000780c */ /* 0x000fc40000784270 */
[----:B-----5:R-:W-:Y:S01]  /*c4b0*/  PRMT R232, R18, 0x7610, R232 ;  /* 0x0000761012e87816 */ /* 0x020fe200000000e8 */
[----:B0-----:R-:W4:Y:S01]  /*c4c0*/  LDL R3, [R1+0x268] ;  /* 0x0002680001037983 */ /* 0x001f220000100800 */
[----:B-1----:R-:W-:-:S03]  /*c4d0*/  IMAD.WIDE.U32 R8, R22, 0x78, R14 ;  /* 0x0000007816087825 */ /* 0x002fc600078e000e */
[----:B------:R-:W4:Y:S01]  /*c4e0*/  LDL.64 R14, [R1+0x248] ;  /* 0x00024800010e7983 */ /* 0x000f220000100a00 */
[----:B--2---:R-:W-:Y:S01]  /*c4f0*/  R2UR UR4, R20 ;  /* 0x00000000140472ca */ /* 0x004fe200000e0000 */
[----:B------:R-:W-:-:S04]  /*c500*/  IMAD.U32 R20, R18, 0x10000, RZ ;  /* 0x0001000012147824 */ /* 0x000fc800078e00ff */
[----:B------:R-:W-:-:S04]  /*c510*/  FMUL R20, R20, R16 ;  /* 0x0000001014147220 */ /* 0x000fc80000400000 */
[----:B---3--:R-:W-:-:S05]  /*c520*/  FFMA R20, R233, R2, R20 ;  /* 0x00000002e9147223 */ /* 0x008fca0000000014 */
[----:B------:R-:W-:Y:S01]  /*c530*/  F2FP.BF16.F32.PACK_AB R20, RZ, R20 ;  /* 0x00000014ff14723e */ /* 0x000fe200000010ff */
[----:B------:R-:W-:-:S04]  /*c540*/  IMAD.IADD R233, R9, 0x1, R23 ;  /* 0x0000000109e97824 */ /* 0x000fc800078e0217 */
[----:B------:R0:W-:Y:S01]  /*c550*/  @P5 STG.E.U16 desc[UR36][R12.64+0x12], R20 ;  /* 0x000012140c005986 */ /* 0x0001e2000c101524 */
[----:B----4-:R-:W-:-:S05]  /*c560*/  IADD3 R15, P5, R14, R8, RZ ;  /* 0x000000080e0f7210 */ /* 0x010fca0007fbe0ff */
[----:B------:R-:W-:Y:S01]  /*c570*/  IMAD.X R19, R233, 0x1, R237, P5 ;  /* 0x00000001e9137824 */ /* 0x000fe200028e06ed */
[----:B------:R-:W-:-:S04]  /*c580*/  LEA R14, P5, R15, R10, 0x1 ;  /* 0x0000000a0f0e7211 */ /* 0x000fc800078a08ff */
[----:B------:R-:W-:-:S05]  /*c590*/  LEA.HI.X R15, R15, R11, R19, 0x1, P5 ;  /* 0x0000000b0f0f7211 */ /* 0x000fca00028f0c13 */
[----:B------:R-:W2:Y:S01]  /*c5a0*/  @P4 LDG.E.LTC128B.U16 R232, desc[UR36][R14.64] ;  /* 0x000000240ee84981 */ /* 0x000ea2000c1e1520 */
[----:B0-----:R-:W-:-:S03]  /*c5b0*/  MOV R20, UR8 ;  /* 0x0000000800147c02 */ /* 0x001fc60008000f00 */
[----:B------:R0:W-:Y:S02]  /*c5c0*/  STL [R1+0x234], R233 ;  /* 0x000234e901007387 */ /* 0x0001e40000100800 */
[----:B0-----:R-:W-:-:S04]  /*c5d0*/  IMAD.U32 R233, RZ, RZ, UR9 ;  /* 0x00000009ffe97e24 */ /* 0x001fc8000f8e00ff */
[----:B------:R-:W-:Y:S01]  /*c5e0*/  IMAD R233, R233, 0xf0, RZ ;  /* 0x000000f0e9e97824 */ /* 0x000fe200078e02ff */
[----:B------:R-:W-:Y:S01]  /*c5f0*/  BSSY B1, `(.L_x_42) ;  /* 0x000001b000017945 */ /* 0x000fe20003800000 */
[----:B--2---:R-:W-:-:S04]  /*c600*/  IMAD.U32 R14, R232, 0x10000, RZ ;  /* 0x00010000e80e7824 */ /* 0x004fc800078e00ff */
[----:B------:R-:W-:-:S04]  /*c610*/  FMUL R14, R14, R16 ;  /* 0x000000100e0e7220 */ /* 0x000fc80000400000 */
[----:B------:R-:W-:Y:S01]  /*c620*/  FFMA R14, R21, R2, R14 ;  /* 0x00000002150e7223 */ /* 0x000fe2000000000e */
[----:B------:R-:W-:-:S04]  /*c630*/  IMAD.WIDE.U32 R20, R20, 0xf0, R12 ;  /* 0x000000f014147825 */ /* 0x000fc800078e000c */
[----:B------:R-:W-:Y:S01]  /*c640*/  F2FP.BF16.F32.PACK_AB R12, RZ, R14 ;  /* 0x0000000eff0c723e */ /* 0x000fe200000010ff */
[----:B------:R-:W-:Y:S02]  /*c650*/  IMAD.IADD R15, R21, 0x1, R233 ;  /* 0x00000001150f7824 */ /* 0x000fe400078e02e9 */
[----:B------:R-:W-:-:S05]  /*c660*/  @P4 IMAD.MOV.U32 R14, RZ, RZ, R20 ;  /* 0x000000ffff0e4224 */ /* 0x000fca00078e0014 */
[----:B------:R0:W-:Y:S02]  /*c670*/  @P4 STG.E.U16 desc[UR36][R14.64], R12 ;  /* 0x0000000c0e004986 */ /* 0x0001e4000c101524 */
[----:B0-----:R-:W-:-:S04]  /*c680*/  IMAD.WIDE.U32 R12, R22, 0x78, R4 ;  /* 0x00000078160c7825 */ /* 0x001fc800078e0004 */
[----:B------:R-:W-:Y:S02]  /*c690*/  IMAD.IADD R19, R23, 0x1, R13 ;  /* 0x0000000117137824 */ /* 0x000fe400078e020d */
[----:B------:R-:W-:Y:S01]  /*c6a0*/  IMAD.MOV.U32 R18, RZ, RZ, R12 ;  /* 0x000000ffff127224 */ /* 0x000fe200078e000c */
[----:B------:R0:W-:Y:S03]  /*c6b0*/  STL.64 [R1+0x278], R12 ;  /* 0x0002780c01007387 */ /* 0x0001e60000100a00 */
[----:B0-----:R-:W-:-:S03]  /*c6c0*/  IMAD.WIDE.U32 R12, R17, R22, R18 ;  /* 0x00000016110c7225 */ /* 0x001fc600078e0012 */
[----:B------:R-:W-:-:S04]  /*c6d0*/  IADD3 R12, P4, R6, R12, RZ ;  /* 0x0000000c060c7210 */ /* 0x000fc80007f9e0ff */
[----:B------:R-:W-:Y:S02]  /*c6e0*/  IADD3.X R13, R7, R3, R13, P4, !PT ;  /* 0x00000003070d7210 */ /* 0x000fe400027fe40d */
[----:B------:R0:W5:Y:S01]  /*c6f0*/  LDL.LU R3, [R1+0x2a0] ;  /* 0x0002a00001037983 */ /* 0x0001620000300800 */
[----:B------:R-:W-:-:S04]  /*c700*/  IMAD.WIDE.U32 R12, R235, UR4, R12 ;  /* 0x00000004eb0c7c25 */ /* 0x000fc8000f8e000c */
[----:B------:R-:W-:Y:S01]  /*c710*/  IMAD.IADD R13, R234, 0x1, R13 ;  /* 0x00000001ea0d7824 */ /* 0x000fe200078e020d */
[----:B------:R-:W-:-:S04]  /*c720*/  LEA R234, P4, R12, R10, 0x1 ;  /* 0x0000000a0cea7211 */ /* 0x000fc800078808ff */
[----:B------:R-:W-:Y:S02]  /*c730*/  LEA.HI.X R235, R12, R11, R13, 0x1, P4 ;  /* 0x0000000b0ceb7211 */ /* 0x000fe400020f0c0d */
[----:B------:R-:W-:Y:S02]  /*c740*/  IADD3 R12, P5, R4, R8, RZ ;  /* 0x00000008040c7210 */ /* 0x000fe40007fbe0ff */
[----:B------:R0:W5:Y:S04]  /*c750*/  LDL.LU.64 R8, [R1+0x298] ;  /* 0x0002980001087983 */ /* 0x0001680000300a00 */
[----:B------:R0:W-:Y:S01]  /*c760*/  STL [R1+0x200], R12 ;  /* 0x0002000c01007387 */ /* 0x0001e20000100800 */
[----:B------:R-:W-:-:S13]  /*c770*/  ISETP.GT.AND P4, PT, R0, 0x80, P3 ;  /* 0x000000800000780c */ /* 0x000fda0001f84270 */
[----:B0-----:R-:W-:Y:S05]  /*c780*/  @!P4 BRA `(.L_x_43) ;  /* 0x000000000004c947 */ /* 0x001fea0003800000 */
[----:B------:R0:W5:Y:S02]  /*c790*/  LDG.E.LTC128B.U16 R232, desc[UR36][R234.64+0x2] ;  /* 0x00000224eae87981 */ /* 0x000164000c1e1520 */
.L_x_43:
[----:B------:R-:W-:Y:S05]  /*c7a0*/  BSYNC B1 ;  /* 0x0000000000017941 */ /* 0x000fea0003800000 */
.L_x_42:
[----:B------:R-:W2:Y:S04]  /*c7b0*/  LDL R13, [R1+0x204] ;  /* 0x00020400010d7983 */ /* 0x000ea80000100800 */
[----:B------:R1:W-:Y:S04]  /*c7c0*/  STL.64 [R1+0x2b0], R14 ;  /* 0x0002b00e01007387 */ /* 0x0003e80000100a00 */
[----:B-1----:R-:W3:Y:S04]  /*c7d0*/  LDL.64 R14, [R1+0x200] ;  /* 0x00020000010e7983 */ /* 0x002ee80000100a00 */
[----:B-----5:R1:W-:Y:S04]  /*c7e0*/  STL.64 [R1+0x2a8], R8 ;  /* 0x0002a80801007387 */ /* 0x0203e80000100a00 */
[----:B-1----:R1:W4:Y:S01]  /*c7f0*/  LDL.64 R8, [R1+0x200] ;  /* 0x0002000001087983 */ /* 0x0023220000100a00 */
[----:B------:R-:W-:-:S04]  /*c800*/  IMAD.U32 R12, R232, 0x10000, RZ ;  /* 0x00010000e80c7824 */ /* 0x000fc800078e00ff */
[----:B------:R-:W-:Y:S01]  /*c810*/  FMUL R12, R12, R16 ;  /* 0x000000100c0c7220 */ /* 0x000fe20000400000 */
[----:B----4-:R-:W4:Y:S04]  /*c820*/  LDL.LU R9, [R1+0x234] ;  /* 0x0002340001097983 */ /* 0x010f280000300800 */
[----:B------:R2:W-:Y:S04]  /*c830*/  STL [R1+0x2a0], R3 ;  /* 0x0002a00301007387 */ /* 0x0005e80000100800 */
[----:B------:R0:W-:Y:S01]  /*c840*/  STL.64 [R1+0x298], R6 ;  /* 0x0002980601007387 */ /* 0x0001e20000100a00 */
[----:B--2---:R-:W-:-:S03]  /*c850*/  FFMA R3, R13, R2, R12 ;  /* 0x000000020d037223 */ /* 0x004fc6000000000c */
[----:B------:R-:W2:Y:S04]  /*c860*/  LDL.64 R12, [R1+0x248] ;  /* 0x00024800010c7983 */ /* 0x000ea80000100a00 */
[----:B0-----:R-:W2:Y:S01]  /*c870*/  LDL.64 R6, [R1+0x228] ;  /* 0x0002280001067983 */ /* 0x001ea20000100a00 */
[----:B---3--:R-:W-:-:S03]  /*c880*/  MOV R8, R14 ;  /* 0x0000000e00087202 */ /* 0x008fc60000000f00 */
[----:B------:R1:W5:Y:S01]  /*c890*/  LDL.LU.64 R14, [R1+0x2b0] ;  /* 0x0002b000010e7983 */ /* 0x0003620000300a00 */
[----:B------:R-:W-:Y:S01]  /*c8a0*/  BSSY B1, `(.L_x_44) ;  /* 0x0000019000017945 */ /* 0x000fe20003800000 */
[----:B----4-:R-:W-:-:S05]  /*c8b0*/  IMAD.X R9, R9, 0x1, R5, P5 ;  /* 0x0000000109097824 */ /* 0x010fca00028e0605 */
[----:B------:R0:W-:Y:S01]  /*c8c0*/  STL [R1+0x204], R9 ;  /* 0x0002040901007387 */ /* 0x0001e20000100800 */
[----:B--2---:R-:W-:-:S05]  /*c8d0*/  IADD3 R12, P5, R8, R12, RZ ;  /* 0x0000000c080c7210 */ /* 0x004fca0007fbe0ff */
[----:B------:R-:W-:Y:S01]  /*c8e0*/  IMAD.X R13, R9, 0x1, R237, P5 ;  /* 0x00000001090d7824 */ /* 0x000fe200028e06ed */
[----:B------:R-:W-:-:S04]  /*c8f0*/  LEA R8, P5, R12, R10, 0x1 ;  /* 0x0000000a0c087211 */ /* 0x000fc800078a08ff */
[----:B0-----:R-:W-:Y:S01]  /*c900*/  LEA.HI.X R9, R12, R11, R13, 0x1, P5 ;  /* 0x0000000b0c097211 */ /* 0x001fe200028f0c0d */
[----:B------:R-:W-:Y:S01]  /*c910*/  IMAD.U32 R13, RZ, RZ, UR8 ;  /* 0x00000008ff0d7e24 */ /* 0x000fe2000f8e00ff */
[----:B------:R-:W-:-:S03]  /*c920*/  F2FP.BF16.F32.PACK_AB R12, RZ, R3 ;  /* 0x00000003ff0c723e */ /* 0x000fc600000010ff */
[----:B------:R-:W-:Y:S01]  /*c930*/  IMAD.WIDE.U32 R6, R13, 0xf0, R6 ;  /* 0x000000f00d067825 */ /* 0x000fe200078e0006 */
[----:B------:R0:W-:Y:S03]  /*c940*/  STL.64 [R1+0x238], R8 ;  /* 0x0002380801007387 */ /* 0x0001e60000100a00 */
[----:B------:R-:W-:Y:S01]  /*c950*/  IMAD.IADD R13, R233, 0x1, R7 ;  /* 0x00000001e90d7824 */ /* 0x000fe200078e0207 */
[----:B------:R-:W-:Y:S01]  /*c960*/  PRMT R233, R12, 0x7610, R233 ;  /* 0x000076100ce97816 */ /* 0x000fe200000000e9 */
[----:B------:R-:W-:Y:S01]  /*c970*/  IMAD.MOV.U32 R12, RZ, RZ, R6 ;  /* 0x000000ffff0c7224 */ /* 0x000fe200078e0006 */
[----:B0-----:R1:W5:Y:S04]  /*c980*/  LDL.LU.64 R8, [R1+0x2a8] ;  /* 0x0002a80001087983 */ /* 0x0013680000300a00 */
[----:B------:R1:W5:Y:S04]  /*c990*/  LDL.LU R3, [R1+0x2a0] ;  /* 0x0002a00001037983 */ /* 0x0003680000300800 */
[----:B------:R0:W-:Y:S04]  /*c9a0*/  STL.64 [R1+0x230], R6 ;  /* 0x0002300601007387 */ /* 0x0001e80000100a00 */
[----:B------:R1:W-:Y:S01]  /*c9b0*/  @P4 STG.E.U16 desc[UR36][R12.64+0x2], R233 ;  /* 0x000002e90c004986 */ /* 0x0003e2000c101524 */
[----:B------:R-:W-:-:S03]  /*c9c0*/  ISETP.GT.AND P5, PT, R0, 0x88, P0 ;  /* 0x000000880000780c */ /* 0x000fc600007a4270 */
[----:B0-----:R1:W5:Y:S04]  /*c9d0*/  LDL.LU.64 R6, [R1+0x298] ;  /* 0x0002980001067983 */ /* 0x0013680000300a00 */
[----:B------:R1:W-:Y:S06]  /*c9e0*/  STL.S16 [R1+0x284], R232 ;  /* 0x000284e801007387 */ /* 0x0003ec0000100600 */
[----:B------:R-:W-:Y:S05]  /*c9f0*/  @!P5 BRA `(.L_x_45) ;  /* 0x00000000000cd947 */ /* 0x000fea0003800000 */
[----:B-1----:R-:W2:Y:S04]  /*ca00*/  LDL.LU.64 R232, [R1+0x238] ;  /* 0x0002380001e87983 */ /* 0x002ea80000300a00 */
[----:B--2---:R-:W2:Y:S04]  /*ca10*/  LDG.E.LTC128B.U16 R232, desc[UR36][R232.64] ;  /* 0x00000024e8e87981 */ /* 0x004ea8000c1e1520 */
[----:B--2---:R0:W-:Y:S02]  /*ca20*/  STL [R1+0x284], R232 ;  /* 0x000284e801007387 */ /* 0x0041e40000100800 */
.L_x_45:
[----:B------:R-:W-:Y:S05]  /*ca30*/  BSYNC B1 ;  /* 0x0000000000017941 */ /* 0x000fea0003800000 */
.L_x_44:
[----:B01----:R-:W2:Y:S04]  /*ca40*/  LDL R232, [R1+0x260] ;  /* 0x0002600001e87983 */ /* 0x003ea80000100800 */
[----:B------:R-:W3:Y:S04]  /*ca50*/  LDL R233, [R1+0x254] ;  /* 0x0002540001e97983 */ /* 0x000ee80000100800 */
[----:B------:R0:W-:Y:S04]  /*ca60*/  STL.64 [R1+0x2a8], R24 ;  /* 0x0002a81801007387 */ /* 0x0001e80000100a00 */
[----:B0-----:R-:W4:Y:S04]  /*ca70*/  LDL.LU R24, [R1+0x208] ;  /* 0x0002080001187983 */ /* 0x001f280000300800 */
[----:B------:R-:W3:Y:S04]  /*ca80*/  LDL R25, [R1+0x258] ;  /* 0x0002580001197983 */ /* 0x000ee80000100800 */
[----:B------:R0:W-:Y:S04]  /*ca90*/  STL.64 [R1+0x2a0], R12 ;  /* 0x0002a00c01007387 */ /* 0x0001e80000100a00 */
[----:B0-----:R-:W3:Y:S04]  /*caa0*/  LDL R12, [R1+0x268] ;  /* 0x00026800010c7983 */ /* 0x001ee80000100800 */
[----:B------:R-:W3:Y:S04]  /*cab0*/  LDL R13, [R1+0x250] ;  /* 0x00025000010d7983 */ /* 0x000ee80000100800 */
[----:B-----5:R0:W-:Y:S04]  /*cac0*/  STL [R1+0x298], R8 ;  /* 0x0002980801007387 */ /* 0x0201e80000100800 */
[----:B0-----:R-:W4:Y:S04]  /*cad0*/  LDL.LU R8, [R1+0x284] ;  /* 0x0002840001087983 */ /* 0x001f280000300800 */
[----:B------:R-:W-:Y:S01]  /*cae0*/  STL [R1+0x294], R3 ;  /* 0x0002940301007387 */ /* 0x000fe20000100800 */
[----:B--2---:R-:W-:Y:S01]  /*caf0*/  R2UR UR4, R232 ;  /* 0x00000000e80472ca */ /* 0x004fe200000e0000 */
[----:B----4-:R-:W-:-:S04]  /*cb00*/  IMAD.U32 R232, R8, 0x10000, RZ ;  /* 0x0001000008e87824 */ /* 0x010fc800078e00ff */
[----:B------:R-:W-:-:S04]  /*cb10*/  FMUL R232, R232, R16 ;  /* 0x00000010e8e87220 */ /* 0x000fc80000400000 */
[----:B------:R-:W-:Y:S01]  /*cb20*/  FFMA R232, R24, R2, R232 ;  /* 0x0000000218e87223 */ /* 0x000fe200000000e8 */
[----:B---3--:R-:W-:-:S04]  /*cb30*/  IADD3 R24, P4, R25, R20, RZ ;  /* 0x0000001419187210 */ /* 0x008fc80007f9e0ff */
[----:B------:R-:W-:Y:S01]  /*cb40*/  F2FP.BF16.F32.PACK_AB R232, RZ, R232 ;  /* 0x000000e8ffe8723e */ /* 0x000fe200000010ff */
[----:B------:R-:W-:-:S05]  /*cb50*/  IMAD.X R25, R15, 0x1, R233, P4 ;  /* 0x000000010f197824 */ /* 0x000fca00020e06e9 */
[----:B------:R-:W-:Y:S04]  /*cb60*/  STL.64 [R1+0x270], R24 ;  /* 0x0002701801007387 */ /* 0x000fe80000100a00 */
[----:B------:R0:W-:Y:S04]  /*cb70*/  @P5 STG.E.U16 desc[UR36][R24.64], R232 ;  /* 0x000000e818005986 */ /* 0x0001e8000c101524 */
[----:B0-----:R0:W5:Y:S04]  /*cb80*/  LDL.LU.64 R24, [R1+0x2a8] ;  /* 0x0002a80001187983 */ /* 0x0011680000300a00 */
[----:B------:R-:W2:Y:S02]  /*cb90*/  LDL.LU.64 R232, [R1+0x278] ;  /* 0x0002780001e87983 */ /* 0x000ea40000300a00 */
[----:B--2---:R-:W-:-:S04]  /*cba0*/  IADD3 R232, P4, R4, R232, RZ ;  /* 0x000000e804e87210 */ /* 0x004fc80007f9e0ff */
[----:B------:R-:W-:-:S05]  /*cbb0*/  IADD3.X R233, R19, R5, RZ, P4, !PT ;  /* 0x0000000513e97210 */ /* 0x000fca00027fe4ff */
[----:B------:R1:W-:Y:S02]  /*cbc0*/  STL.64 [R1+0x278], R232 ;  /* 0x000278e801007387 */ /* 0x0003e40000100a00 */
[----:B-1----:R-:W-:-:S03]  /*cbd0*/  IMAD.WIDE.U32 R232, R17, R22, R232 ;  /* 0x0000001611e87225 */ /* 0x002fc600078e00e8 */
[----:B------:R-:W-:-:S04]  /*cbe0*/  IADD3 R232, P4, R6, R232, RZ ;  /* 0x000000e806e87210 */ /* 0x000fc80007f9e0ff */
[----:B------:R-:W-:-:S03]  /*cbf0*/  IADD3.X R233, R7, R12, R233, P4, !PT ;  /* 0x0000000c07e97210 */ /* 0x000fc600027fe4e9 */
[----:B------:R-:W-:-:S03]  /*cc00*/  IMAD.WIDE.U32 R12, R13, UR4, R232 ;  /* 0x000000040d0c7c25 */ /* 0x000fc6000f8e00e8 */
[----:B------:R-:W2:Y:S01]  /*cc10*/  LDL R233, [R1+0x264] ;  /* 0x0002640001e97983 */ /* 0x000ea20000100800 */
[----:B------:R-:W-:Y:S02]  /*cc20*/  PRMT R3, R8, 0x7610, R3 ;  /* 0x0000761008037816 */ /* 0x000fe40000000003 */
[----:B------:R-:W-:Y:S02]  /*cc30*/  LEA R232, P4, R12, R10, 0x1 ;  /* 0x0000000a0ce87211 */ /* 0x000fe400078808ff */
[----:B------:R-:W-:Y:S01]  /*cc40*/  ISETP.GT.AND P5, PT, R0, 0x88, P3 ;  /* 0x000000880000780c */ /* 0x000fe20001fa4270 */
[----:B--2---:R-:W-:-:S05]  /*cc50*/  IMAD.IADD R233, R233, 0x1, R13 ;  /* 0x00000001e9e97824 */ /* 0x004fca00078e020d */
[----:B------:R-:W-:Y:S02]  /*cc60*/  LEA.HI.X R233, R12, R11, R233, 0x1, P4 ;  /* 0x0000000b0ce97211 */ /* 0x000fe400020f0ce9 */
[----:B------:R0:W5:Y:S04]  /*cc70*/  LDL.LU.64 R12, [R1+0x2a0] ;  /* 0x0002a000010c7983 */ /* 0x0001680000300a00 */
[----:B------:R0:W5:Y:S04]  /*cc80*/  LDL.LU R8, [R1+0x298] ;  /* 0x0002980001087983 */ /* 0x0001680000300800 */
[----:B------:R1:W-:Y:S04]  /*cc90*/  STL.S16 [R1+0x208], R3 ;  /* 0x0002080301007387 */ /* 0x0003e80000100600 */
[----:B-1----:R0:W5:Y:S01]  /*cca0*/  LDL.LU R3, [R1+0x294] ;  /* 0x0002940001037983 */ /* 0x0021620000300800 */
[----:B------:R-:W-:Y:S04]  /*ccb0*/  BSSY B1, `(.L_x_46) ;  /* 0x0000006000017945 */ /* 0x000fe80003800000 */
[----:B------:R-:W-:Y:S05]  /*ccc0*/  @!P5 BRA `(.L_x_47) ;  /* 0x000000000010d947 */ /* 0x000fea0003800000 */
[----:B------:R1:W-:Y:S04]  /*ccd0*/  STL [R1+0x294], R0 ;  /* 0x0002940001007387 */ /* 0x0003e80000100800 */
[----:B-1----:R-:W2:Y:S04]  /*cce0*/  LDG.E.LTC128B.U16 R0, desc[UR36][R232.64+0x2] ;  /* 0x00000224e8007981 */ /* 0x002ea8000c1e1520 */
[----:B--2---:R1:W-:Y:S04]  /*ccf0*/  STL [R1+0x208], R0 ;  /* 0x0002080001007387 */ /* 0x0043e80000100800 */
[----:B-1----:R1:W5:Y:S02]  /*cd00*/  LDL.LU R0, [R1+0x294] ;  /* 0x0002940001007983 */ /* 0x0023640000300800 */
.L_x_47:
[----:B------:R-:W-:Y:S05]  /*cd10*/  BSYNC B1 ;  /* 0x0000000000017941 */ /* 0x000fea0003800000 */
.L_x_46:
[----:B------:R2:W-:Y:S04]  /*cd20*/  STL.64 [R1+0x2b8], R14 ;  /* 0x0002b80e01007387 */ /* 0x0005e80000100a00 */
[----:B--2---:R-:W2:Y:S04]  /*cd30*/  LDL.64 R14, [R1+0x230] ;  /* 0x00023000010e7983 */ /* 0x004ea80000100a00 */
[----:B------:R3:W-:Y:S04]  /*cd40*/  STL [R1+0x2b0], R10 ;  /* 0x0002b00a01007387 */ /* 0x0007e80000100800 */
[----:B---3--:R-:W3:Y:S04]  /*cd50*/  LDL.LU R10, [R1+0x20c] ;  /* 0x00020c00010a7983 */ /* 0x008ee80000300800 */
[----:B------:R-:W-:Y:S04]  /*cd60*/  STL [R1+0x2ac], R9 ;  /* 0x0002ac0901007387 */ /* 0x000fe80000100800 */
[----:B-----5:R-:W-:Y:S04]  /*cd70*/  STL [R1+0x2a8], R8 ;  /* 0x0002a80801007387 */ /* 0x020fe80000100800 */
[----:B------:R4:W-:Y:S04]  /*cd80*/  STL.64 [R1+0x2a0], R6 ;  /* 0x0002a00601007387 */ /* 0x0009e80000100a00 */
[----:B----4-:R-:W2:Y:S04]  /*cd90*/  LDL R7, [R1+0x258] ;  /* 0x0002580001077983 */ /* 0x010ea80000100800 */
[----:B------:R-:W-:Y:S04]  /*cda0*/  STL [R1+0x29c], R5 ;  /* 0x00029c0501007387 */ /* 0x000fe80000100800 */
[----:B------:R4:W-:Y:S04]  /*cdb0*/  STL [R1+0x298], R4 ;  /* 0x0002980401007387 */ /* 0x0009e80000100800 */
[----:B----4-:R-:W4:Y:S04]  /*cdc0*/  LDL.LU R4, [R1+0x208] ;  /* 0x0002080001047983 */ /* 0x010f280000300800 */
[----:B------:R0:W-:Y:S01]  /*cdd0*/  STL [R1+0x294], R3 ;  /* 0x0002940301007387 */ /* 0x0001e20000100800 */
[----:B----4-:R-:W-:-:S04]  /*cde0*/  IMAD.U32 R6, R4, 0x10000, RZ ;  /* 0x0001000004067824 */ /* 0x010fc800078e00ff */
[----:B------:R-:W-:-:S04]  /*cdf0*/  FMUL R6, R6, R16 ;  /* 0x0000001006067220 */ /* 0x000fc80000400000 */
[----:B---3--:R-:W-:Y:S01]  /*ce00*/  FFMA R10, R10, R2, R6 ;  /* 0x000000020a0a7223 */ /* 0x008fe20000000006 */
[----:B--2---:R-:W-:Y:S02]  /*ce10*/  IADD3 R6, P4, R7, R14, RZ ;  /* 0x0000000e07067210 */ /* 0x004fe40007f9e0ff */
[----:B------:R2:W5:Y:S04]  /*ce20*/  LDL.LU.64 R14, [R1+0x2b8] ;  /* 0x0002b800010e7983 */ /* 0x0005680000300a00 */
[----:B------:R-:W3:Y:S01]  /*ce30*/  LDL R7, [R1+0x254] ;  /* 0x0002540001077983 */ /* 0x000ee20000100800 */
[----:B------:R-:W-:-:S03]  /*ce40*/  F2FP.BF16.F32.PACK_AB R9, RZ, R10 ;  /* 0x0000000aff09723e */ /* 0x000fc600000010ff */
[----:B------:R2:W5:Y:S01]  /*ce50*/  LDL.LU R10, [R1+0x2b0] ;  /* 0x0002b000010a7983 */ /* 0x0005620000300800 */
[----:B------:R-:W-:Y:S02]  /*ce60*/  PRMT R8, R9, 0x7610, R8 ;  /* 0x0000761009087816 */ /* 0x000fe40000000008 */
[----:B0-----:R-:W-:Y:S01]  /*ce70*/  PRMT R3, R4, 0x7610, R3 ;  /* 0x0000761004037816 */ /* 0x001fe20000000003 */
[----:B------:R2:W5:Y:S01]  /*ce80*/  LDL.LU R9, [R1+0x2ac] ;  /* 0x0002ac0001097983 */ /* 0x0005620000300800 */
[----:B------:R-:W-:-:S03]  /*ce90*/  PRMT R5, R8, 0x7610, R5 ;  /* 0x0000761008057816 */ /* 0x000fc60000000005 */
[----:B------:R2:W5:Y:S01]  /*cea0*/  LDL.LU R8, [R1+0x2a8] ;  /* 0x0002a80001087983 */ /* 0x0005620000300800 */
[----:B---3--:R-:W-:Y:S01]  /*ceb0*/  IMAD.X R7, R7, 0x1, R13, P4 ;  /* 0x0000000107077824 */ /* 0x008fe200020e060d */
[----:B------:R-:W-:-:S04]  /*cec0*/  ISETP.GT.AND P4, PT, R0, 0x80, P2 ;  /* 0x000000800000780c */ /* 0x000fc80001784270 */
[----:B------:R-:W-:Y:S04]  /*ced0*/  STL.64 [R1+0x238], R6 ;  /* 0x0002380601007387 */ /* 0x000fe80000100a00 */
[----:B------:R0:W-:Y:S04]  /*cee0*/  @P5 STG.E.U16 desc[UR36][R6.64+0x2], R5 ;  /* 0x0000020506005986 */ /* 0x0001e8000c101524 */
[----:B0-----:R2:W5:Y:S04]  /*cef0*/  LDL.LU.64 R6, [R1+0x2a0] ;  /* 0x0002a00001067983 */ /* 0x0015680000300a00 */
[----:B------:R2:W5:Y:S04]  /*cf00*/  LDL.LU R5, [R1+0x29c] ;  /* 0x00029c0001057983 */ /* 0x0005680000300800 */
[----:B------:R2:W5:Y:S04]  /*cf10*/  LDL.LU R4, [R1+0x298] ;  /* 0x0002980001047983 */ /* 0x0005680000300800 */
[----:B------:R0:W-:Y:S04]  /*cf20*/  STL.S16 [R1+0x208], R3 ;  /* 0x0002080301007387 */ /* 0x0001e80000100600 */
[----:B0-----:R2:W5:Y:S01]  /*cf30*/  LDL.LU R3, [R1+0x294] ;  /* 0x0002940001037983 */ /* 0x0015620000300800 */
[----:B------:R-:W-:Y:S04]  /*cf40*/  BSSY B1, `(.L_x_48) ;  /* 0x0000006000017945 */ /* 0x000fe80003800000 */
[----:B------:R-:W-:Y:S05]  /*cf50*/  @!P4 BRA `(.L_x_49) ;  /* 0x000000000010c947 */ /* 0x000fea0003800000 */
[----:B------:R0:W-:Y:S04]  /*cf60*/  STL [R1+0x294], R0 ;  /* 0x0002940001007387 */ /* 0x0001e80000100800 */
[----:B0-----:R-:W3:Y:S04]  /*cf70*/  LDG.E.LTC128B.U16 R0, desc[UR36][R234.64+0x10] ;  /* 0x00001024ea007981 */ /* 0x001ee8000c1e1520 */
[----:B---3--:R0:W-:Y:S04]  /*cf80*/  STL [R1+0x208], R0 ;  /* 0x0002080001007387 */ /* 0x0081e80000100800 */
[----:B0-----:R0:W5:Y:S02]  /*cf90*/  LDL.LU R0, [R1+0x294] ;  /* 0x0002940001007983 */ /* 0x0011640000300800 */
.L_x_49:
[----:B------:R-:W-:Y:S05]  /*cfa0*/  BSYNC B1 ;  /* 0x0000000000017941 */ /* 0x000fea0003800000 */
.L_x_48:
[----:B-----5:R-:W3:Y:S04]  /*cfb0*/  LDL R14, [R1+0x208] ;  /* 0x00020800010e7983 */ /* 0x020ee80000100800 */
[----:B------:R4:W-:Y:S04]  /*cfc0*/  STL [R1+0x294], R3 ;  /* 0x0002940301007387 */ /* 0x0009e80000100800 */
[----:B----4-:R-:W4:Y:S01]  /*cfd0*/  LDL.LU R3, [R1+0x210] ;  /* 0x0002100001037983 */ /* 0x010f220000300800 */
[----:B---3--:R-:W-:-:S04]  /*cfe0*/  IMAD.U32 R14, R14, 0x10000, RZ ;  /* 0x000100000e0e7824 */ /* 0x008fc800078e00ff */
[----:B------:R-:W-:-:S04]  /*cff0*/  FMUL R14, R14, R16 ;  /* 0x000000100e0e7220 */ /* 0x000fc80000400000 */
[----:B----4-:R-:W-:Y:S02]  /*d000*/  FFMA R14, R3, R2, R14 ;  /* 0x00000002030e7223 */ /* 0x010fe4000000000e */
[----:B------:R3:W5:Y:S01]  /*d010*/  LDL.LU R3, [R1+0x294] ;  /* 0x0002940001037983 */ /* 0x0007620000300800 */
[----:B------:R-:W-:Y:S02]  /*d020*/  ISETP.GT.AND P5, PT, R0, 0x80, P1 ;  /* 0x000000800000780c */ /* 0x000fe40000fa4270 */
[----:B------:R-:W-:-:S04]  /*d030*/  F2FP.BF16.F32.PACK_AB R14, RZ, R14 ;  /* 0x0000000eff0e723e */ /* 0x000fc800000010ff */
[----:B------:R-:W-:Y:S01]  /*d040*/  PRMT R21, R14, 0x7610, R21 ;  /* 0x000076100e157816 */ /* 0x000fe20000000015 */
[----:B------:R-:W-:Y:S02]  /*d050*/  @P4 IMAD.MOV.U32 R14, RZ, RZ, R20 ;  /* 0x000000ffff0e4224 */ /* 0x000fe400078e0014 */
[----:B------:R-:W4:Y:S01]  /*d060*/  LDL.LU R20, [R1+0x208] ;  /* 0x0002080001147983 */ /* 0x000f220000300800 */
[----:B------:R-:W-:Y:S03]  /*d070*/  BSSY B1, `(.L_x_50) ;  /* 0x0000005000017945 */ /* 0x000fe60003800000 */
[----:B------:R4:W-:Y:S02]  /*d080*/  @P4 STG.E.U16 desc[UR36][R14.64+0x10], R21 ;  /* 0x000010150e004986 */ /* 0x0009e4000c101524 */
[----:B----4-:R-:W-:Y:S01]  /*d090*/  PRMT R14, R20, 0x7610, R14 ;  /* 0x00007610140e7816 */ /* 0x010fe2000000000e */
[----:B---3--:R-:W-:Y:S06]  /*d0a0*/  @!P5 BRA `(.L_x_51) ;  /* 0x000000000004d947 */ /* 0x008fec0003800000 */
[----:B------:R3:W5:Y:S02]  /*d0b0*/  LDG.E.LTC128B.U16 R14, desc[UR36][R234.64+0x12] ;  /* 0x00001224ea0e7981 */ /* 0x000764000c1e1520 */
.L_x_51:
[----:B------:R-:W-:Y:S05]  /*d0c0*/  BSYNC B1 ;  /* 0x0000000000017941 */ /* 0x000fea0003800000 */
.L_x_50:
[----:B------:R-:W4:Y:S01]  /*d0d0*/  LDL.LU R20, [R1+0x214] ;  /* 0x0002140001147983 */ /* 0x000f220000300800 */
[----:B-----5:R-:W-:Y:S01]  /*d0e0*/  IMAD.U32 R15, R14, 0x10000, RZ ;  /* 0x000100000e0f7824 */ /* 0x020fe200078e00ff */
        /* <DEDUP_REMOVED lines=8> */
.L_x_53:
[----:B------:R-:W-:Y:S05]  /*d170*/  BSYNC B1 ;  /* 0x0000000000017941 */ /* 0x000fea0003800000 */
.L_x_52:
[----:B------:R1:W-:Y:S04]  /*d180*/  STL [R1+0x294], R3 ;  /* 0x0002940301007387 */ /* 0x0003e80000100800 */
[----:B-1----:R-:W2:Y:S01]  /*d190*/  LDL.LU R3, [R1+0x218] ;  /* 0x0002180001037983 */ /* 0x002ea20000300800 */
[----:B----45:R-:W-:-:S03]  /*d1a0*/  IMAD.U32 R15, R14, 0x10000, RZ ;  /* 0x000100000e0f7824 */ /* 0x030fc600078e00ff */
[----:B------:R-:W4:Y:S01]  /*d1b0*/  LDL.LU.64 R20, [R1+0x270] ;  /* 0x0002700001147983 */ /* 0x000f220000300a00 */
[----:B------:R-:W-:Y:S01]  /*d1c0*/  FMUL R15, R15, R16 ;  /* 0x000000100f0f7220 */ /* 0x000fe20000400000 */
[----:B------:R-:W-:-:S03]  /*d1d0*/  ISETP.GT.AND P5, PT, R0, 0x88, P1 ;  /* 0x000000880000780c */ /* 0x000fc60000fa4270 */
[----:B--2---:R-:W-:Y:S02]  /*d1e0*/  FFMA R15, R3, R2, R15 ;  /* 0x00000002030f7223 */ /* 0x004fe4000000000f */
[----:B------:R1:W5:Y:S01]  /*d1f0*/  LDL.LU R3, [R1+0x294] ;  /* 0x0002940001037983 */ /* 0x0003620000300800 */
[----:B------:R-:W-:Y:S02]  /*d200*/  BSSY B1, `(.L_x_54) ;  /* 0x0000006000017945 */ /* 0x000fe40003800000 */
[----:B------:R-:W-:-:S05]  /*d210*/  F2FP.BF16.F32.PACK_AB R15, RZ, R15 ;  /* 0x0000000fff0f723e */ /* 0x000fca00000010ff */
[----:B----4-:R2:W-:Y:S02]  /*d220*/  @P4 STG.E.U16 desc[UR36][R20.64+0x10], R15 ;  /* 0x0000100f14004986 */ /* 0x0105e4000c101524 */
[----:B--2---:R-:W-:Y:S01]  /*d230*/  PRMT R20, R14, 0x7610, R20 ;  /* 0x000076100e147816 */ /* 0x004fe20000000014 */
[----:B-1----:R-:W-:Y:S06]  /*d240*/  @!P5 BRA `(.L_x_55) ;  /* 0x000000000004d947 */ /* 0x002fec0003800000 */
[----:B------:R1:W5:Y:S02]  /*d250*/  LDG.E.LTC128B.U16 R20, desc[UR36][R232.64+0x12] ;  /* 0x00001224e8147981 */ /* 0x000364000c1e1520 */
.L_x_55:
[----:B------:R-:W-:Y:S05]  /*d260*/  BSYNC B1 ;  /* 0x0000000000017941 */ /* 0x000fea0003800000 */
.L_x_54:
[----:B------:R-:W2:Y:S04]  /*d270*/  LDL R14, [R1+0x260] ;  /* 0x00026000010e7983 */ /* 0x000ea80000100800 */
[----:B------:R-:W4:Y:S04]  /*d280*/  LDL.LU R15, [R1+0x21c] ;  /* 0x00021c00010f7983 */ /* 0x000f280000300800 */
[----:B------:R0:W-:Y:S04]  /*d290*/  STL.64 [R1+0x2a8], R26 ;  /* 0x0002a81a01007387 */ /* 0x0001e80000100a00 */
[----:B0-----:R-:W3:Y:S04]  /*d2a0*/  LDL.LU.64 R26, [R1+0x238] ;  /* 0x00023800011a7983 */ /* 0x001ee80000300a00 */
[----:B------:R0:W-:Y:S04]  /*d2b0*/  STL.64 [R1+0x2a0], R24 ;  /* 0x0002a01801007387 */ /* 0x0001e80000100a00 */
[----:B0-----:R-:W3:Y:S04]  /*d2c0*/  LDL.LU.64 R24, [R1+0x200] ;  /* 0x0002000001187983 */ /* 0x001ee80000300a00 */
[----:B------:R0:W-:Y:S04]  /*d2d0*/  STL.64 [R1+0x298], R12 ;  /* 0x0002980c01007387 */ /* 0x0001e80000100a00 */
[----:B0-----:R-:W3:Y:S04]  /*d2e0*/  LDL.LU R13, [R1+0x1e0] ;  /* 0x0001e000010d7983 */ /* 0x001ee80000300800 */
[----:B-----5:R0:W-:Y:S04]  /*d2f0*/  STL [R1+0x294], R3 ;  /* 0x0002940301007387 */ /* 0x0201e80000100800 */
[----:B0-----:R-:W3:Y:S01]  /*d300*/  LDL R3, [R1+0x268] ;  /* 0x0002680001037983 */ /* 0x001ee20000100800 */
[----:B--2---:R-:W-:-:S02]  /*d310*/  R2UR UR5, R14 ;  /* 0x000000000e0572ca */ /* 0x004fc400000e0000 */
[----:B------:R-:W-:-:S05]  /*d320*/  SHF.L.U32 R14, R20, 0x10, RZ ;  /* 0x00000010140e7819 */ /* 0x000fca00000006ff */
[----:B------:R-:W-:-:S04]  /*d330*/  FMUL R14, R14, R16 ;  /* 0x000000100e0e7220 */ /* 0x000fc80000400000 */
[----:B----4-:R-:W-:-:S05]  /*d340*/  FFMA R14, R15, R2, R14 ;  /* 0x000000020f0e7223 */ /* 0x010fca000000000e */
[----:B------:R-:W-:Y:S01]  /*d350*/  F2FP.BF16.F32.PACK_AB R14, RZ, R14 ;  /* 0x0000000eff0e723e */ /* 0x000fe200000010ff */
[----:B---3--:R-:W-:Y:S04]  /*d360*/  STL.64 [R1+0x200], R26 ;  /* 0x0002001a01007387 */ /* 0x008fe80000100a00 */
[----:B------:R0:W-:Y:S04]  /*d370*/  @P5 STG.E.U16 desc[UR36][R26.64+0x12], R14 ;  /* 0x0000120e1a005986 */ /* 0x0001e8000c101524 */
[----:B0-----:R0:W5:Y:S04]  /*d380*/  LDL.LU.64 R26, [R1+0x2a8] ;  /* 0x0002a800011a7983 */ /* 0x0011680000300a00 */
[----:B------:R-:W2:Y:S01]  /*d390*/  LDL.64 R14, [R1+0x248] ;  /* 0x00024800010e7983 */ /* 0x000ea20000100a00 */
[----:B------:R-:W-:Y:S01]  /*d3a0*/  IMAD.WIDE.U32 R24, R22, 0x78, R24 ;  /* 0x0000007816187825 */ /* 0x000fe200078e0018 */
[----:B------:R-:W-:-:S03]  /*d3b0*/  ISETP.GT.AND P4, PT, R0, 0x100, P0 ;  /* 0x000001000000780c */ /* 0x000fc60000784270 */
[----:B------:R-:W-:Y:S01]  /*d3c0*/  IMAD.IADD R21, R23, 0x1, R25 ;  /* 0x0000000117157824 */ /* 0x000fe200078e0219 */
[----:B------:R3:W-:Y:S01]  /*d3d0*/  STL.64 [R1+0x208], R24 ;  /* 0x0002081801007387 */ /* 0x0007e20000100a00 */
[----:B------:R-:W-:Y:S02]  /*d3e0*/  PRMT R12, R20, 0x7610, R12 ;  /* 0x00007610140c7816 */ /* 0x000fe4000000000c */
[----:B--2---:R-:W-:Y:S02]  /*d3f0*/  IADD3 R15, P5, R14, R24, RZ ;  /* 0x000000180e0f7210 */ /* 0x004fe40007fbe0ff */
[----:B---3--:R0:W5:Y:S04]  /*d400*/  LDL.LU.64 R24, [R1+0x2a0] ;  /* 0x0002a00001187983 */ /* 0x0081680000300a00 */
[----:B------:R2:W-:Y:S02]  /*d410*/  STL [R1+0x214], R21 ;  /* 0x0002141501007387 */ /* 0x0005e40000100800 */
[----:B--2---:R-:W-:Y:S01]  /*d420*/  IMAD.X R21, R21, 0x1, R237, P5 ;  /* 0x0000000115157824 */ /* 0x004fe200028e06ed */
[----:B------:R-:W-:-:S04]  /*d430*/  LEA R14, P5, R15, R10, 0x1 ;  /* 0x0000000a0f0e7211 */ /* 0x000fc800078a08ff */
[----:B------:R-:W-:Y:S01]  /*d440*/  LEA.HI.X R15, R15, R11, R21, 0x1, P5 ;  /* 0x0000000b0f0f7211 */ /* 0x000fe200028f0c15 */
[----:B------:R-:W-:Y:S01]  /*d450*/  USHF.L.U64.HI UR4, UR8, 0x9, UR9 ;  /* 0x0000000908047899 */ /* 0x000fe20008010209 */
[----:B------:R-:W2:Y:S04]  /*d460*/  LDL R21, [R1+0x264] ;  /* 0x0002640001157983 */ /* 0x000ea80000100800 */
[----:B------:R-:W3:Y:S01]  /*d470*/  @P4 LDG.E.LTC128B.U16 R12, desc[UR36][R14.64] ;  /* 0x000000240e0c4981 */ /* 0x000ee2000c1e1520 */
[----:B------:R-:W-:-:S04]  /*d480*/  IMAD.WIDE.U32 R18, R22, 0x78, R18 ;  /* 0x0000007816127825 */ /* 0x000fc800078e0012 */
[----:B---3--:R-:W-:-:S04]  /*d490*/  IMAD.U32 R14, R12, 0x10000, RZ ;  /* 0x000100000c0e7824 */ /* 0x008fc800078e00ff */
[----:B------:R-:W-:-:S04]  /*d4a0*/  FMUL R14, R14, R16 ;  /* 0x000000100e0e7220 */ /* 0x000fc80000400000 */
[----:B------:R-:W-:Y:S01]  /*d4b0*/  FFMA R20, R13, R2, R14 ;  /* 0x000000020d147223 */ /* 0x000fe2000000000e */
[----:B------:R-:W-:-:S05]  /*d4c0*/  IMAD.U32 R14, RZ, RZ, UR8 ;  /* 0x00000008ff0e7e24 */ /* 0x000fca000f8e00ff */
[----:B------:R-:W-:Y:S02]  /*d4d0*/  LEA R14, P5, R14, R8, 0x9 ;  /* 0x000000080e0e7211 */ /* 0x000fe400078a48ff */
[----:B------:R-:W-:Y:S02]  /*d4e0*/  F2FP.BF16.F32.PACK_AB R20, RZ, R20 ;  /* 0x00000014ff14723e */ /* 0x000fe400000010ff */
[----:B------:R-:W-:Y:S01]  /*d4f0*/  IADD3.X R15, R9, UR4, RZ, P5, !PT ;  /* 0x00000004090f7c10 */ /* 0x000fe2000affe4ff */
[----:B------:R-:W-:Y:S04]  /*d500*/  STL [R1+0x210], R12 ;  /* 0x0002100c01007387 */ /* 0x000fe80000100800 */
[----:B------:R3:W-:Y:S04]  /*d510*/  @P4 STG.E.U16 desc[UR36][R14.64], R20 ;  /* 0x000000140e004986 */ /* 0x0007e8000c101524 */
[----:B---3--:R-:W3:Y:S01]  /*d520*/  LDL R20, [R1+0x250] ;  /* 0x0002500001147983 */ /* 0x008ee20000100800 */
[----:B------:R-:W-:-:S04]  /*d530*/  IADD3 R12, P4, R4, R18, RZ ;  /* 0x00000012040c7210 */ /* 0x000fc80007f9e0ff */
[----:B------:R-:W-:-:S03]  /*d540*/  IADD3.X R13, R5, R23, R19, P4, !PT ;  /* 0x00000017050d7210 */ /* 0x000fc600027fe413 */
[----:B------:R-:W-:Y:S02]  /*d550*/  IMAD.WIDE.U32 R18, R17, R22, R12 ;  /* 0x0000001611127225 */ /* 0x000fe400078e000c */
[----:B------:R4:W-:Y:S01]  /*d560*/  STL.64 [R1+0x238], R12 ;  /* 0x0002380c01007387 */ /* 0x0009e20000100a00 */
[----:B------:R-:W-:-:S04]  /*d570*/  IADD3 R18, P4, R6, R18, RZ ;  /* 0x0000001206127210 */ /* 0x000fc80007f9e0ff */
[----:B------:R-:W-:Y:S01]  /*d580*/  IADD3.X R19, R7, R3, R19, P4, !PT ;  /* 0x0000000307137210 */ /* 0x000fe200027fe413 */
[----:B----4-:R0:W5:Y:S04]  /*d590*/  LDL.LU.64 R12, [R1+0x298] ;  /* 0x00029800010c7983 */ /* 0x0101680000300a00 */
[----:B------:R0:W5:Y:S01]  /*d5a0*/  LDL.LU R3, [R1+0x294] ;  /* 0x0002940001037983 */ /* 0x0001620000300800 */
[----:B------:R-:W-:Y:S01]  /*d5b0*/  BSSY B1, `(.L_x_56) ;  /* 0x0000009000017945 */ /* 0x000fe20003800000 */
[----:B---3--:R-:W-:-:S04]  /*d5c0*/  IMAD.WIDE.U32 R18, R20, UR5, R18 ;  /* 0x0000000514127c25 */ /* 0x008fc8000f8e0012 */
[----:B--2---:R-:W-:Y:S01]  /*d5d0*/  IMAD.IADD R19, R21, 0x1, R19 ;  /* 0x0000000115137824 */ /* 0x004fe200078e0213 */
[----:B------:R-:W-:-:S04]  /*d5e0*/  LEA R20, P4, R18, R10, 0x1 ;  /* 0x0000000a12147211 */ /* 0x000fc800078808ff */
[----:B------:R-:W-:Y:S02]  /*d5f0*/  LEA.HI.X R21, R18, R11, R19, 0x1, P4 ;  /* 0x0000000b12157211 */ /* 0x000fe400020f0c13 */
[----:B------:R-:W-:-:S13]  /*d600*/  ISETP.GT.AND P4, PT, R0, 0x100, P3 ;  /* 0x000001000000780c */ /* 0x000fda0001f84270 */
[----:B0-----:R-:W-:Y:S05]  /*d610*/  @!P4 BRA `(.L_x_57) ;  /* 0x000000000008c947 */ /* 0x001fea0003800000 */
[----:B------:R-:W2:Y:S04]  /*d620*/  LDG.E.LTC128B.U16 R18, desc[UR36][R20.64+0x2] ;  /* 0x0000022414127981 */ /* 0x000ea8000c1e1520 */
[----:B--2---:R0:W-:Y:S02]  /*d630*/  STL [R1+0x210], R18 ;  /* 0x0002101201007387 */ /* 0x0041e40000100800 */
.L_x_57:
[----:B------:R-:W-:Y:S05]  /*d640*/  BSYNC B1 ;  /* 0x0000000000017941 */ /* 0x000fea0003800000 */
.L_x_56:
[----:B------:R-:W2:Y:S04]  /*d650*/  LDL.LU R19, [R1+0x1e4] ;  /* 0x0001e40001137983 */ /* 0x000ea80000300800 */
[----:B------:R3:W-:Y:S04]  /*d660*/  STL.64 [R1+0x2a0], R8 ;  /* 0x0002a00801007387 */ /* 0x0007e80000100a00 */
[----:B---3--:R-:W3:Y:S04]  /*d670*/  LDL.LU.64 R8, [R1+0x208] ;  /* 0x0002080001087983 */ /* 0x008ee80000300a00 */
[----:B------:R4:W-:Y:S04]  /*d680*/  STL [R1+0x29c], R7 ;  /* 0x00029c0701007387 */ /* 0x0009e80000100800 */
[----:B----4-:R-:W4:Y:S04]  /*d690*/  LDL.LU R7, [R1+0x214] ;  /* 0x0002140001077983 */ /* 0x010f280000300800 */
[----:B------:R1:W-:Y:S04]  /*d6a0*/  STL [R1+0x298], R6 ;  /* 0x0002980601007387 */ /* 0x0003e80000100800 */
[----:B-1----:R-:W0:Y:S04]  /*d6b0*/  LDL.LU R6, [R1+0x210] ;  /* 0x0002100001067983 */ /* 0x002e280000300800 */
[----:B-----5:R-:W-:Y:S01]  /*d6c0*/  STL [R1+0x294], R3 ;  /* 0x0002940301007387 */ /* 0x020fe20000100800 */
[----:B0-----:R-:W-:-:S04]  /*d6d0*/  IMAD.U32 R18, R6, 0x10000, RZ ;  /* 0x0001000006127824 */ /* 0x001fc800078e00ff */
[----:B------:R-:W-:-:S04]  /*d6e0*/  FMUL R18, R18, R16 ;  /* 0x0000001012127220 */ /* 0x000fc80000400000 */
[----:B--2---:R-:W-:-:S05]  /*d6f0*/  FFMA R18, R19, R2, R18 ;  /* 0x0000000213127223 */ /* 0x004fca0000000012 */
[----:B------:R-:W-:-:S05]  /*d700*/  F2FP.BF16.F32.PACK_AB R18, RZ, R18 ;  /* 0x00000012ff12723e */ /* 0x000fca00000010ff */
[----:B------:R0:W-:Y:S04]  /*d710*/  @P4 STG.E.U16 desc[UR36][R14.64+0x2], R18 ;  /* 0x000002120e004986 */ /* 0x0001e8000c101524 */
[----:B0-----:R-:W2:Y:S01]  /*d720*/  LDL.64 R18, [R1+0x248] ;  /* 0x0002480001127983 */ /* 0x001ea20000100a00 */
[----:B---3--:R-:W-:-:S05]  /*d730*/  IADD3 R8, P4, R4, R8, RZ ;  /* 0x0000000804087210 */ /* 0x008fca0007f9e0ff */
[----:B----4-:R-:W-:Y:S01]  /*d740*/  IMAD.X R9, R7, 0x1, R5, P4 ;  /* 0x0000000107097824 */ /* 0x010fe200020e0605 */
[----:B------:R-:W-:Y:S02]  /*d750*/  PRMT R3, R6, 0x7610, R3 ;  /* 0x0000761006037816 */ /* 0x000fe40000000003 */
[----:B------:R-:W-:Y:S02]  /*d760*/  ISETP.GT.AND P4, PT, R0, 0x108, P0 ;  /* 0x000001080000780c */ /* 0x000fe40000784270 */
[----:B------:R0:W-:Y:S01]  /*d770*/  STL.64 [R1+0x1e0], R8 ;  /* 0x0001e00801007387 */ /* 0x0001e20000100a00 */
[----:B--2---:R-:W-:-:S04]  /*d780*/  IADD3 R19, P5, R8, R18, RZ ;  /* 0x0000001208137210 */ /* 0x004fc80007fbe0ff */
[----:B------:R-:W-:Y:S02]  /*d790*/  IADD3.X R7, R9, R237, RZ, P5, !PT ;  /* 0x000000ed09077210 */ /* 0x000fe40002ffe4ff */
[C---:B------:R-:W-:Y:S01]  /*d7a0*/  LEA R18, P5, R19.reuse, R10, 0x1 ;  /* 0x0000000a13127211 */ /* 0x040fe200078a08ff */
[----:B0-----:R0:W5:Y:S03]  /*d7b0*/  LDL.LU.64 R8, [R1+0x2a0] ;  /* 0x0002a00001087983 */ /* 0x0011660000300a00 */
[----:B------:R-:W-:Y:S02]  /*d7c0*/  LEA.HI.X R19, R19, R11, R7, 0x1, P5 ;  /* 0x0000000b13137211 */ /* 0x000fe400028f0c07 */
[----:B------:R0:W5:Y:S04]  /*d7d0*/  LDL.LU R7, [R1+0x29c] ;  /* 0x00029c0001077983 */ /* 0x0001680000300800 */
[----:B------:R0:W5:Y:S04]  /*d7e0*/  LDL.LU R6, [R1+0x298] ;  /* 0x0002980001067983 */ /* 0x0001680000300800 */
[----:B------:R1:W-:Y:S04]  /*d7f0*/  STL.S16 [R1+0x270], R3 ;  /* 0x0002700301007387 */ /* 0x0003e80000100600 */
[----:B-1----:R0:W5:Y:S01]  /*d800*/  LDL.LU R3, [R1+0x294] ;  /* 0x0002940001037983 */ /* 0x0021620000300800 */
[----:B------:R-:W-:Y:S04]  /*d810*/  BSSY B1, `(.L_x_58) ;  /* 0x0000004000017945 */ /* 0x000fe80003800000 */
[----:B------:R-:W-:Y:S05]  /*d820*/  @!P4 BRA `(.L_x_59) ;  /* 0x000000000008c947 */ /* 0x000fea0003800000 */
[----:B------:R-:W2:Y:S04]  /*d830*/  LDG.E.LTC128B.U16 R18, desc[UR36][R18.64] ;  /* 0x0000002412127981 */ /* 0x000ea8000c1e1520 */
[----:B--2---:R1:W-:Y:S02]  /*d840*/  STL [R1+0x270], R18 ;  /* 0x0002701201007387 */ /* 0x0043e40000100800 */
.L_x_59:
[----:B------:R-:W-:Y:S05]  /*d850*/  BSYNC B1 ;  /* 0x0000000000017941 */ /* 0x000fea0003800000 */
.L_x_58:
[----:B-1----:R-:W2:Y:S04]  /*d860*/  LDL R18, [R1+0x260] ;  /* 0x0002600001127983 */ /* 0x002ea80000100800 */
[----:B------:R-:W3:Y:S04]  /*d870*/  LDL R19, [R1+0x254] ;  /* 0x0002540001137983 */ /* 0x000ee80000100800 */
[----:B------:R1:W-:Y:S04]  /*d880*/  STL.64 [R1+0x2b0], R24 ;  /* 0x0002b01801007387 */ /* 0x0003e80000100a00 */
[----:B-1----:R-:W4:Y:S04]  /*d890*/  LDL.LU R24, [R1+0x1e8] ;  /* 0x0001e80001187983 */ /* 0x002f280000300800 */
[----:B------:R-:W3:Y:S04]  /*d8a0*/  LDL R25, [R1+0x258] ;  /* 0x0002580001197983 */ /* 0x000ee80000100800 */
[----:B------:R1:W-:Y:S04]  /*d8b0*/  STL.64 [R1+0x2a8], R20 ;  /* 0x0002a81401007387 */ /* 0x0003e80000100a00 */
[----:B-1----:R-:W3:Y:S04]  /*d8c0*/  LDL.LU.64 R20, [R1+0x278] ;  /* 0x0002780001147983 */ /* 0x002ee80000300a00 */
[----:B------:R1:W-:Y:S04]  /*d8d0*/  STL.64 [R1+0x2a0], R12 ;  /* 0x0002a00c01007387 */ /* 0x0003e80000100a00 */
[----:B-1----:R-:W3:Y:S04]  /*d8e0*/  LDL R12, [R1+0x268] ;  /* 0x00026800010c7983 */ /* 0x002ee80000100800 */
[----:B------:R-:W3:Y:S04]  /*d8f0*/  LDL R13, [R1+0x250] ;  /* 0x00025000010d7983 */ /* 0x000ee80000100800 */
[----:B-----5:R1:W-:Y:S04]  /*d900*/  STL [R1+0x298], R8 ;  /* 0x0002980801007387 */ /* 0x0203e80000100800 */
[----:B-1----:R-:W4:Y:S04]  /*d910*/  LDL.LU R8, [R1+0x270] ;  /* 0x0002700001087983 */ /* 0x002f280000300800 */
        /* <DEDUP_REMOVED lines=8> */
[----:B------:R1:W-:Y:S04]  /*d9a0*/  @P4 STG.E.U16 desc[UR36][R24.64], R18 ;  /* 0x0000001218004986 */ /* 0x0003e8000c101524 */
[----:B------:R2:W-:Y:S01]  /*d9b0*/  STL.64 [R1+0x218], R24 ;  /* 0x0002181801007387 */ /* 0x0005e20000100a00 */
[----:B-1----:R-:W-:-:S03]  /*d9c0*/  IMAD.WIDE.U32 R18, R22, 0x78, R20 ;  /* 0x0000007816127825 */ /* 0x002fc600078e0014 */
[----:B--2---:R1:W5:Y:S01]  /*d9d0*/  LDL.LU.64 R24, [R1+0x2b0] ;  /* 0x0002b00001187983 */ /* 0x0043620000300a00 */
[----:B------:R-:W-:-:S04]  /*d9e0*/  IADD3 R20, P4, R4, R18, RZ ;  /* 0x0000001204147210 */ /* 0x000fc80007f9e0ff */
[----:B------:R-:W-:-:S03]  /*d9f0*/  IADD3.X R21, R5, R23, R19, P4, !PT ;  /* 0x0000001705157210 */ /* 0x000fc600027fe413 */
[----:B------:R-:W-:Y:S02]  /*da00*/  IMAD.WIDE.U32 R18, R17, R22, R20 ;  /* 0x0000001611127225 */ /* 0x000fe400078e0014 */
[----:B------:R2:W-:Y:S01]  /*da10*/  STL.64 [R1+0x210], R20 ;  /* 0x0002101401007387 */ /* 0x0005e20000100a00 */
[----:B------:R-:W-:-:S04]  /*da20*/  IADD3 R18, P4, R6, R18, RZ ;  /* 0x0000001206127210 */ /* 0x000fc80007f9e0ff */
[----:B------:R-:W-:Y:S01]  /*da30*/  IADD3.X R19, R7, R12, R19, P4, !PT ;  /* 0x0000000c07137210 */ /* 0x000fe200027fe413 */
[----:B--2---:R1:W5:Y:S02]  /*da40*/  LDL.LU.64 R20, [R1+0x2a8] ;  /* 0x0002a80001147983 */ /* 0x0043640000300a00 */
[----:B------:R-:W-:-:S03]  /*da50*/  IMAD.WIDE.U32 R12, R13, UR4, R18 ;  /* 0x000000040d0c7c25 */ /* 0x000fc6000f8e0012 */
[----:B------:R-:W2:Y:S01]  /*da60*/  LDL R19, [R1+0x264] ;  /* 0x0002640001137983 */ /* 0x000ea20000100800 */
[----:B------:R-:W-:Y:S02]  /*da70*/  LEA R18, P4, R12, R10, 0x1 ;  /* 0x0000000a0c127211 */ /* 0x000fe400078808ff */
[----:B------:R-:W-:Y:S02]  /*da80*/  PRMT R3, R8, 0x7610, R3 ;  /* 0x0000761008037816 */ /* 0x000fe40000000003 */
[----:B------:R-:W-:Y:S01]  /*da90*/  ISETP.GT.AND P5, PT, R0, 0x108, P3 ;  /* 0x000001080000780c */ /* 0x000fe20001fa4270 */
[----:B--2---:R-:W-:-:S05]  /*daa0*/  IMAD.IADD R19, R19, 0x1, R13 ;  /* 0x0000000113137824 */ /* 0x004fca00078e020d */
[----:B------:R-:W-:Y:S02]  /*dab0*/  LEA.HI.X R19, R12, R11, R19, 0x1, P4 ;  /* 0x0000000b0c137211 */ /* 0x000fe400020f0c13 */
[----:B------:R1:W5:Y:S04]  /*dac0*/  LDL.LU.64 R12, [R1+0x2a0] ;  /* 0x0002a000010c7983 */ /* 0x0003680000300a00 */
[----:B------:R1:W5:Y:S04]  /*dad0*/  LDL.LU R8, [R1+0x298] ;  /* 0x0002980001087983 */ /* 0x0003680000300800 */
[----:B------:R2:W-:Y:S04]  /*dae0*/  STL.S16 [R1+0x208], R3 ;  /* 0x0002080301007387 */ /* 0x0005e80000100600 */
[----:B--2---:R1:W5:Y:S01]  /*daf0*/  LDL.LU R3, [R1+0x294] ;  /* 0x0002940001037983 */ /* 0x0043620000300800 */
[----:B------:R-:W-:Y:S04]  /*db00*/  BSSY B1, `(.L_x_60) ;  /* 0x0000006000017945 */ /* 0x000fe80003800000 */
[----:B------:R-:W-:Y:S05]  /*db10*/  @!P5 BRA `(.L_x_61) ;  /* 0x000000000010d947 */ /* 0x000fea0003800000 */
[----:B------:R2:W-:Y:S04]  /*db20*/  STL [R1+0x294], R0 ;  /* 0x0002940001007387 */ /* 0x0005e80000100800 */
[----:B--2---:R-:W2:Y:S04]  /*db30*/  LDG.E.LTC128B.U16 R0, desc[UR36][R18.64+0x2] ;  /* 0x0000022412007981 */ /* 0x004ea8000c1e1520 */
[----:B--2---:R2:W-:Y:S04]  /*db40*/  STL [R1+0x208], R0 ;  /* 0x0002080001007387 */ /* 0x0045e80000100800 */
[----:B--2---:R2:W5:Y:S02]  /*db50*/  LDL.LU R0, [R1+0x294] ;  /* 0x0002940001007983 */ /* 0x0045640000300800 */
.L_x_61:
[----:B------:R-:W-:Y:S05]  /*db60*/  BSYNC B1 ;  /* 0x0000000000017941 */ /* 0x000fea0003800000 */
.L_x_60:
[----:B------:R3:W-:Y:S04]  /*db70*/  STL [R1+0x2b0], R10 ;  /* 0x0002b00a01007387 */ /* 0x0007e80000100800 */
[----:B---3--:R-:W3:Y:S04]  /*db80*/  LDL.LU R10, [R1+0x1ec] ;  /* 0x0001ec00010a7983 */ /* 0x008ee80000300800 */
[----:B------:R-:W-:Y:S04]  /*db90*/  STL [R1+0x2ac], R9 ;  /* 0x0002ac0901007387 */ /* 0x000fe80000100800 */
[----:B-----5:R-:W-:Y:S04]  /*dba0*/  STL [R1+0x2a8], R8 ;  /* 0x0002a80801007387 */ /* 0x020fe80000100800 */
[----:B------:R4:W-:Y:S04]  /*dbb0*/  STL.64 [R1+0x2a0], R6 ;  /* 0x0002a00601007387 */ /* 0x0009e80000100a00 */
[----:B----4-:R-:W4:Y:S04]  /*dbc0*/  LDL R7, [R1+0x258] ;  /* 0x0002580001077983 */ /* 0x010f280000100800 */
[----:B------:R-:W-:Y:S04]  /*dbd0*/  STL [R1+0x29c], R5 ;  /* 0x00029c0501007387 */ /* 0x000fe80000100800 */
[----:B------:R0:W-:Y:S04]  /*dbe0*/  STL [R1+0x298], R4 ;  /* 0x0002980401007387 */ /* 0x0001e80000100800 */
[----:B0-----:R-:W2:Y:S04]  /*dbf0*/  LDL.LU R4, [R1+0x208] ;  /* 0x0002080001047983 */ /* 0x001ea80000300800 */
[----:B------:R0:W-:Y:S01]  /*dc00*/  STL [R1+0x294], R3 ;  /* 0x0002940301007387 */ /* 0x0001e20000100800 */
[----:B--2---:R-:W-:-:S04]  /*dc10*/  IMAD.U32 R6, R4, 0x10000, RZ ;  /* 0x0001000004067824 */ /* 0x004fc800078e00ff */
[----:B------:R-:W-:-:S04]  /*dc20*/  FMUL R6, R6, R16 ;  /* 0x0000001006067220 */ /* 0x000fc80000400000 */
[----:B---3--:R-:W-:Y:S01]  /*dc30*/  FFMA R10, R10, R2, R6 ;  /* 0x000000020a0a7223 */ /* 0x008fe20000000006 */
[----:B----4-:R-:W-:Y:S02]  /*dc40*/  IADD3 R6, P4, R14, R7, RZ ;  /* 0x000000070e067210 */ /* 0x010fe40007f9e0ff */
[----:B------:R-:W2:Y:S02]  /*dc50*/  LDL R7, [R1+0x254] ;  /* 0x0002540001077983 */ /* 0x000ea40000100800 */
[----:B------:R-:W-:Y:S02]  /*dc60*/  F2FP.BF16.F32.PACK_AB R9, RZ, R10 ;  /* 0x0000000aff09723e */ /* 0x000fe400000010ff */
[----:B------:R3:W5:Y:S02]  /*dc70*/  LDL.LU R10, [R1+0x2b0] ;  /* 0x0002b000010a7983 */ /* 0x0007640000300800 */
[----:B------:R-:W-:Y:S02]  /*dc80*/  PRMT R8, R9, 0x7610, R8 ;  /* 0x0000761009087816 */ /* 0x000fe40000000008 */
[----:B------:R3:W5:Y:S02]  /*dc90*/  LDL.LU R9, [R1+0x2ac] ;  /* 0x0002ac0001097983 */ /* 0x0007640000300800 */
[----:B------:R-:W-:-:S02]  /*dca0*/  PRMT R5, R8, 0x7610, R5 ;  /* 0x0000761008057816 */ /* 0x000fc40000000005 */
[----:B------:R3:W5:Y:S01]  /*dcb0*/  LDL.LU R8, [R1+0x2a8] ;  /* 0x0002a80001087983 */ /* 0x0007620000300800 */
[----:B0-----:R-:W-:Y:S01]  /*dcc0*/  PRMT R3, R4, 0x7610, R3 ;  /* 0x0000761004037816 */ /* 0x001fe20000000003 */
[----:B--2---:R-:W-:Y:S01]  /*dcd0*/  IMAD.X R7, R15, 0x1, R7, P4 ;  /* 0x000000010f077824 */ /* 0x004fe200020e0607 */
        /* <DEDUP_REMOVED lines=11> */
[----:B0-----:R-:W2:Y:S04]  /*dd90*/  LDG.E.LTC128B.U16 R0, desc[UR36][R20.64+0x10] ;  /* 0x0000102414007981 */ /* 0x001ea8000c1e1520 */
[----:B--2---:R0:W-:Y:S04]  /*dda0*/  STL [R1+0x208], R0 ;  /* 0x0002080001007387 */ /* 0x0041e80000100800 */
[----:B0-----:R0:W5:Y:S02]  /*ddb0*/  LDL.LU R0, [R1+0x294] ;  /* 0x0002940001007983 */ /* 0x0011640000300800 */
.L_x_63:
[----:B------:R-:W-:Y:S05]  /*ddc0*/  BSYNC B1 ;  /* 0x0000000000017941 */ /* 0x000fea0003800000 */
.L_x_62:
[----:B-----5:R-:W-:Y:S04]  /*ddd0*/  STL [R1+0x2ac], R9 ;  /* 0x0002ac0901007387 */ /* 0x020fe80000100800 */
[----:B------:R2:W-:Y:S04]  /*dde0*/  STL [R1+0x2a8], R8 ;  /* 0x0002a80801007387 */ /* 0x0005e80000100800 */
[----:B--2---:R-:W2:Y:S04]  /*ddf0*/  LDL.LU R8, [R1+0x1f0] ;  /* 0x0001f00001087983 */ /* 0x004ea80000300800 */
[----:B------:R-:W-:Y:S04]  /*de00*/  STL [R1+0x2a4], R7 ;  /* 0x0002a40701007387 */ /* 0x000fe80000100800 */
[----:B------:R-:W-:Y:S04]  /*de10*/  STL [R1+0x2a0], R6 ;  /* 0x0002a00601007387 */ /* 0x000fe80000100800 */
[----:B------:R-:W-:Y:S04]  /*de20*/  STL [R1+0x29c], R5 ;  /* 0x00029c0501007387 */ /* 0x000fe80000100800 */
[----:B------:R4:W-:Y:S04]  /*de30*/  STL [R1+0x298], R4 ;  /* 0x0002980401007387 */ /* 0x0009e80000100800 */
[----:B----4-:R-:W4:Y:S04]  /*de40*/  LDL.LU R4, [R1+0x208] ;  /* 0x0002080001047983 */ /* 0x010f280000300800 */
[----:B------:R1:W-:Y:S01]  /*de50*/  STL [R1+0x294], R3 ;  /* 0x0002940301007387 */ /* 0x0003e20000100800 */
[----:B----4-:R-:W-:-:S04]  /*de60*/  IMAD.U32 R9, R4, 0x10000, RZ ;  /* 0x0001000004097824 */ /* 0x010fc800078e00ff */
[----:B------:R-:W-:-:S04]  /*de70*/  FMUL R9, R9, R16 ;  /* 0x0000001009097220 */ /* 0x000fc80000400000 */
[----:B--2---:R-:W-:Y:S01]  /*de80*/  FFMA R8, R8, R2, R9 ;  /* 0x0000000208087223 */ /* 0x004fe20000000009 */
[----:B-1----:R-:W-:Y:S01]  /*de90*/  PRMT R3, R4, 0x7610, R3 ;  /* 0x0000761004037816 */ /* 0x002fe20000000003 */
[----:B------:R1:W5:Y:S03]  /*dea0*/  LDL.LU R9, [R1+0x2ac] ;  /* 0x0002ac0001097983 */ /* 0x0003660000300800 */
[----:B------:R-:W-:Y:S02]  /*deb0*/  F2FP.BF16.F32.PACK_AB R7, RZ, R8 ;  /* 0x00000008ff07723e */ /* 0x000fe400000010ff */
[----:B------:R1:W5:Y:S02]  /*dec0*/  LDL.LU R8, [R1+0x2a8] ;  /* 0x0002a80001087983 */ /* 0x0003640000300800 */
[----:B------:R-:W-:Y:S02]  /*ded0*/  PRMT R6, R7, 0x7610, R6 ;  /* 0x0000761007067816 */ /* 0x000fe40000000006 */
[----:B------:R1:W5:Y:S01]  /*dee0*/  LDL.LU R7, [R1+0x2a4] ;  /* 0x0002a40001077983 */ /* 0x0003620000300800 */
[----:B------:R-:W-:-:S02]  /*def0*/  ISETP.GT.AND P5, PT, R0, 0x100, P1 ;  /* 0x000001000000780c */ /* 0x000fc40000fa4270 */
[----:B------:R-:W-:Y:S02]  /*df00*/  PRMT R5, R6, 0x7610, R5 ;  /* 0x0000761006057816 */ /* 0x000fe40000000005 */
[----:B------:R1:W5:Y:S04]  /*df10*/  LDL.LU R6, [R1+0x2a0] ;  /* 0x0002a00001067983 */ /* 0x0003680000300800 */
[----:B------:R2:W-:Y:S04]  /*df20*/  @P4 STG.E.U16 desc[UR36][R14.64+0x10], R5 ;  /* 0x000010050e004986 */ /* 0x0005e8000c101524 */
[----:B--2---:R1:W5:Y:S04]  /*df30*/  LDL.LU R5, [R1+0x29c] ;  /* 0x00029c0001057983 */ /* 0x0043680000300800 */
        /* <DEDUP_REMOVED lines=9> */
.L_x_65:
[----:B------:R-:W-:Y:S05]  /*dfd0*/  BSYNC B1 ;  /* 0x0000000000017941 */ /* 0x000fea0003800000 */
.L_x_64:
[----:B-----5:R4:W-:Y:S04]  /*dfe0*/  STL [R1+0x2a4], R7 ;  /* 0x0002a40701007387 */ /* 0x0209e80000100800 */
[----:B----4-:R-:W4:Y:S04]  /*dff0*/  LDL R7, [R1+0x1f0] ;  /* 0x0001f00001077983 */ /* 0x010f280000100800 */
[----:B------:R0:W-:Y:S04]  /*e000*/  STL [R1+0x2a0], R6 ;  /* 0x0002a00601007387 */ /* 0x0001e80000100800 */
[----:B0-----:R-:W3:Y:S04]  /*e010*/  LDL.LU R6, [R1+0x1f4] ;  /* 0x0001f40001067983 */ /* 0x001ee80000300800 */
[----:B------:R0:W-:Y:S04]  /*e020*/  STL [R1+0x29c], R5 ;  /* 0x00029c0501007387 */ /* 0x0001e80000100800 */
[----:B------:R1:W-:Y:S04]  /*e030*/  STL [R1+0x298], R4 ;  /* 0x0002980401007387 */ /* 0x0003e80000100800 */
[----:B------:R2:W-:Y:S01]  /*e040*/  STL [R1+0x294], R3 ;  /* 0x0002940301007387 */ /* 0x0005e20000100800 */
[----:B----4-:R-:W-:-:S04]  /*e050*/  IMAD.U32 R7, R7, 0x10000, RZ ;  /* 0x0001000007077824 */ /* 0x010fc800078e00ff */
[----:B------:R-:W-:-:S04]  /*e060*/  FMUL R7, R7, R16 ;  /* 0x0000001007077220 */ /* 0x000fc80000400000 */
[----:B---3--:R-:W-:Y:S02]  /*e070*/  FFMA R6, R6, R2, R7 ;  /* 0x0000000206067223 */ /* 0x008fe40000000007 */
[----:B------:R3:W5:Y:S03]  /*e080*/  LDL.LU R7, [R1+0x2a4] ;  /* 0x0002a40001077983 */ /* 0x0007660000300800 */
[----:B0-----:R-:W-:Y:S02]  /*e090*/  F2FP.BF16.F32.PACK_AB R5, RZ, R6 ;  /* 0x00000006ff05723e */ /* 0x001fe400000010ff */
[----:B------:R3:W5:Y:S02]  /*e0a0*/  LDL.LU R6, [R1+0x2a0] ;  /* 0x0002a00001067983 */ /* 0x0007640000300800 */
[----:B-1----:R-:W-:Y:S02]  /*e0b0*/  PRMT R4, R5, 0x7610, R4 ;  /* 0x0000761005047816 */ /* 0x002fe40000000004 */
[----:B------:R3:W5:Y:S01]  /*e0c0*/  LDL.LU R5, [R1+0x29c] ;  /* 0x00029c0001057983 */ /* 0x0007620000300800 */
[----:B------:R-:W-:-:S02]  /*e0d0*/  ISETP.GT.AND P4, PT, R0, 0x108, P2 ;  /* 0x000001080000780c */ /* 0x000fc40001784270 */
[----:B--2---:R-:W-:Y:S02]  /*e0e0*/  PRMT R3, R4, 0x7610, R3 ;  /* 0x0000761004037816 */ /* 0x004fe40000000003 */
[----:B------:R3:W5:Y:S04]  /*e0f0*/  LDL.LU R4, [R1+0x298] ;  /* 0x0002980001047983 */ /* 0x0007680000300800 */
[----:B------:R0:W-:Y:S04]  /*e100*/  @P5 STG.E.U16 desc[UR36][R14.64+0x12], R3 ;  /* 0x000012030e005986 */ /* 0x0001e8000c101524 */
[----:B0-----:R3:W5:Y:S04]  /*e110*/  LDL.LU R3, [R1+0x294] ;  /* 0x0002940001037983 */ /* 0x0017680000300800 */
[----:B------:R-:W2:Y:S01]  /*e120*/  LDL.LU R15, [R1+0x1f0] ;  /* 0x0001f000010f7983 */ /* 0x000ea20000300800 */
[----:B------:R-:W-:Y:S01]  /*e130*/  BSSY B1, `(.L_x_66) ;  /* 0x0000004000017945 */ /* 0x000fe20003800000 */
[----:B--2---:R-:W-:-:S03]  /*e140*/  PRMT R14, R15, 0x7610, R14 ;  /* 0x000076100f0e7816 */ /* 0x004fc6000000000e */
[----:B---3--:R-:W-:Y:S05]  /*e150*/  @!P4 BRA `(.L_x_67) ;  /* 0x000000000004c947 */ /* 0x008fea0003800000 */
[----:B------:R0:W5:Y:S02]  /*e160*/  LDG.E.LTC128B.U16 R14, desc[UR36][R18.64+0x10] ;  /* 0x00001024120e7981 */ /* 0x000164000c1e1520 */
.L_x_67:
[----:B------:R-:W-:Y:S05]  /*e170*/  BSYNC B1 ;  /* 0x0000000000017941 */ /* 0x000fea0003800000 */
.L_x_66:
[----:B-----5:R1:W-:Y:S04]  /*e180*/  STL [R1+0x2a0], R3 ;  /* 0x0002a00301007387 */ /* 0x0203e80000100800 */
[----:B-1----:R-:W2:Y:S04]  /*e190*/  LDL.LU R3, [R1+0x1f8] ;  /* 0x0001f80001037983 */ /* 0x002ea80000300800 */
[----:B------:R1:W-:Y:S04]  /*e1a0*/  STL.64 [R1+0x298], R4 ;  /* 0x0002980401007387 */ /* 0x0003e80000100a00 */
[----:B-1----:R-:W3:Y:S01]  /*e1b0*/  LDL.LU.64 R4, [R1+0x218] ;  /* 0x0002180001047983 */ /* 0x002ee20000300a00 */
[----:B------:R-:W-:-:S05]  /*e1c0*/  SHF.L.U32 R15, R14, 0x10, RZ ;  /* 0x000000100e0f7819 */ /* 0x000fca00000006ff */
[----:B------:R-:W-:Y:S01]  /*e1d0*/  FMUL R15, R15, R16 ;  /* 0x000000100f0f7220 */ /* 0x000fe20000400000 */
[----:B------:R-:W-:Y:S01]  /*e1e0*/  ISETP.GT.AND P5, PT, R0, 0x108, P1 ;  /* 0x000001080000780c */ /* 0x000fe20000fa4270 */
[----:B------:R-:W-:Y:S02]  /*e1f0*/  BSSY B1, `(.L_x_68) ;  /* 0x000000a000017945 */ /* 0x000fe40003800000 */
[----:B--2---:R-:W-:Y:S02]  /*e200*/  FFMA R15, R3, R2, R15 ;  /* 0x00000002030f7223 */ /* 0x004fe4000000000f */
[----:B------:R1:W5:Y:S03]  /*e210*/  LDL.LU R3, [R1+0x2a0] ;  /* 0x0002a00001037983 */ /* 0x0003660000300800 */
[----:B------:R-:W-:-:S05]  /*e220*/  F2FP.BF16.F32.PACK_AB R15, RZ, R15 ;  /* 0x0000000fff0f723e */ /* 0x000fca00000010ff */
[----:B---3--:R2:W-:Y:S04]  /*e230*/  @P4 STG.E.U16 desc[UR36][R4.64+0x10], R15 ;  /* 0x0000100f04004986 */ /* 0x0085e8000c101524 */
[----:B--2---:R1:W5:Y:S04]  /*e240*/  LDL.LU.64 R4, [R1+0x298] ;  /* 0x0002980001047983 */ /* 0x0043680000300a00 */
[----:B------:R1:W-:Y:S01]  /*e250*/  STL.S16 [R1+0x1f0], R14 ;  /* 0x0001f00e01007387 */ /* 0x0003e20000100600 */
[----:B------:R-:W-:Y:S05]  /*e260*/  @!P5 BRA `(.L_x_69) ;  /* 0x000000000008d947 */ /* 0x000fea0003800000 */
[----:B-1----:R-:W2:Y:S04]  /*e270*/  LDG.E.LTC128B.U16 R14, desc[UR36][R18.64+0x12] ;  /* 0x00001224120e7981 */ /* 0x002ea8000c1e1520 */
[----:B--2---:R2:W-:Y:S02]  /*e280*/  STL [R1+0x1f0], R14 ;  /* 0x0001f00e01007387 */ /* 0x0045e40000100800 */
.L_x_69:
[----:B------:R-:W-:Y:S05]  /*e290*/  BSYNC B1 ;  /* 0x0000000000017941 */ /* 0x000fea0003800000 */
.L_x_68:
[----:B-12---:R-:W2:Y:S04]  /*e2a0*/  LDL R14, [R1+0x260] ;  /* 0x00026000010e7983 */ /* 0x006ea80000100800 */
[----:B------:R-:W3:Y:S04]  /*e2b0*/  LDL.LU R15, [R1+0x1fc] ;  /* 0x0001fc00010f7983 */ /* 0x000ee80000300800 */
[----:B------:R1:W-:Y:S04]  /*e2c0*/  STL.64 [R1+0x2c8], R30 ;  /* 0x0002c81e01007387 */ /* 0x0003e80000100a00 */
[----:B-1----:R-:W4:Y:S04]  /*e2d0*/  LDL.LU R30, [R1+0x1f0] ;  /* 0x0001f000011e7983 */ /* 0x002f280000300800 */
[----:B------:R-:W3:Y:S04]  /*e2e0*/  LDL.LU R31, [R1+0x1c0] ;  /* 0x0001c000011f7983 */ /* 0x000ee80000300800 */
[----:B------:R-:W-:Y:S04]  /*e2f0*/  STL.64 [R1+0x2c0], R28 ;  /* 0x0002c01c01007387 */ /* 0x000fe80000100a00 */
[----:B------:R-:W-:Y:S04]  /*e300*/  STL.64 [R1+0x2b8], R26 ;  /* 0x0002b81a01007387 */ /* 0x000fe80000100a00 */
[----:B------:R1:W-:Y:S04]  /*e310*/  STL.64 [R1+0x2b0], R24 ;  /* 0x0002b01801007387 */ /* 0x0003e80000100a00 */
[----:B-1----:R-:W3:Y:S04]  /*e320*/  LDL.LU.64 R24, [R1+0x1e0] ;  /* 0x0001e00001187983 */ /* 0x002ee80000300a00 */
[----:B------:R1:W-:Y:S04]  /*e330*/  STL.64 [R1+0x2a8], R20 ;  /* 0x0002a81401007387 */ /* 0x0003e80000100a00 */
[----:B-1----:R-:W3:Y:S04]  /*e340*/  LDL.LU.64 R20, [R1+0x248] ;  /* 0x0002480001147983 */ /* 0x002ee80000300a00 */
[----:B------:R-:W-:Y:S04]  /*e350*/  STL [R1+0x2a4], R18 ;  /* 0x0002a41201007387 */ /* 0x000fe80000100800 */
[----:B-----5:R-:W-:Y:S04]  /*e360*/  STL [R1+0x2a0], R3 ;  /* 0x0002a00301007387 */ /* 0x020fe80000100800 */
[----:B------:R1:W-:Y:S04]  /*e370*/  STL.64 [R1+0x298], R12 ;  /* 0x0002980c01007387 */ /* 0x0003e80000100a00 */
[----:B-1----:R-:W3:Y:S01]  /*e380*/  LDL.LU.64 R12, [R1+0x1e8] ;  /* 0x0001e800010c7983 */ /* 0x002ee20000300a00 */
[----:B------:R-:W-:Y:S01]  /*e390*/  ISETP.GT.AND P4, PT, R0, 0x180, P0 ;  /* 0x000001800000780c */ /* 0x000fe20000784270 */
[----:B------:R-:W-:-:S02]  /*e3a0*/  UIMAD UR4, UR9, 0x300, URZ ;  /* 0x00000300090478a4 */ /* 0x000fc4000f8e023f */
[----:B------:R-:W3:Y:S04]  /*e3b0*/  LDL R26, [R1+0x268] ;  /* 0x00026800011a7983 */ /* 0x000ee80000100800 */
[----:B------:R-:W3:Y:S04]  /*e3c0*/  LDL R27, [R1+0x250] ;  /* 0x00025000011b7983 */ /* 0x000ee80000100800 */
[----:B0-----:R-:W3:Y:S01]  /*e3d0*/  LDL R18, [R1+0x264] ;  /* 0x0002640001127983 */ /* 0x001ee20000100800 */
[----:B--2---:R-:W-:Y:S01]  /*e3e0*/  R2UR UR5, R14 ;  /* 0x000000000e0572ca */ /* 0x004fe200000e0000 */
[----:B----4-:R-:W-:-:S04]  /*e3f0*/  IMAD.U32 R14, R30, 0x10000, RZ ;  /* 0x000100001e0e7824 */ /* 0x010fc800078e00ff */
[----:B------:R-:W-:-:S04]  /*e400*/  FMUL R14, R14, R16 ;  /* 0x000000100e0e7220 */ /* 0x000fc80000400000 */
[----:B---3--:R-:W-:-:S05]  /*e410*/  FFMA R14, R15, R2, R14 ;  /* 0x000000020f0e7223 */ /* 0x008fca000000000e */
[----:B------:R-:W-:-:S04]  /*e420*/  F2FP.BF16.F32.PACK_AB R14, RZ, R14 ;  /* 0x0000000eff0e723e */ /* 0x000fc800000010ff */
[----:B------:R-:W-:Y:S01]  /*e430*/  PRMT R236, R14, 0x7610, R236 ;  /* 0x000076100eec7816 */ /* 0x000fe200000000ec */
[----:B------:R-:W-:-:S04]  /*e440*/  IMAD.WIDE.U32 R24, R22, 0x78, R24 ;  /* 0x0000007816187825 */ /* 0x000fc800078e0018 */
[----:B------:R-:W-:Y:S02]  /*e450*/  IMAD.IADD R3, R23, 0x1, R25 ;  /* 0x0000000117037824 */ /* 0x000fe400078e0219 */
[----:B------:R-:W-:Y:S02]  /*e460*/  @P5 IMAD.MOV.U32 R14, RZ, RZ, R12 ;  /* 0x000000ffff0e5224 */ /* 0x000fe400078e000c */
[----:B------:R-:W-:Y:S02]  /*e470*/  @P5 IMAD.MOV.U32 R15, RZ, RZ, R13 ;  /* 0x000000ffff0f5224 */ /* 0x000fe400078e000d */
[----:B------:R-:W2:Y:S04]  /*e480*/  LDL.LU.64 R12, [R1+0x210] ;  /* 0x00021000010c7983 */ /* 0x000ea80000300a00 */
[----:B------:R0:W-:Y:S02]  /*e490*/  @P5 STG.E.U16 desc[UR36][R14.64+0x12], R236 ;  /* 0x000012ec0e005986 */ /* 0x0001e4000c101524 */
[----:B0-----:R-:W-:-:S05]  /*e4a0*/  IADD3 R15, P5, R20, R24, RZ ;  /* 0x00000018140f7210 */ /* 0x001fca0007fbe0ff */
[----:B------:R-:W-:Y:S01]  /*e4b0*/  IMAD.X R236, R3, 0x1, R237, P5 ;  /* 0x0000000103ec7824 */ /* 0x000fe200028e06ed */
[----:B------:R-:W-:-:S04]  /*e4c0*/  LEA R14, P5, R15, R10, 0x1 ;  /* 0x0000000a0f0e7211 */ /* 0x000fc800078a08ff */
[--C-:B------:R-:W-:Y:S02]  /*e4d0*/  LEA.HI.X R15, R15, R11, R236.reuse, 0x1, P5 ;  /* 0x0000000b0f0f7211 */ /* 0x100fe400028f0cec */
[----:B------:R-:W-:-:S06]  /*e4e0*/  PRMT R236, R30, 0x7610, R236 ;  /* 0x000076101eec7816 */ /* 0x000fcc00000000ec */
[----:B------:R0:W3:Y:S02]  /*e4f0*/  @P4 LDG.E.LTC128B.U16 R236, desc[UR36][R14.64] ;  /* 0x000000240eec4981 */ /* 0x0000e4000c1e1520 */
[----:B0-----:R-:W-:Y:S02]  /*e500*/  IMAD.U32 R15, RZ, RZ, UR8 ;  /* 0x00000008ff0f7e24 */ /* 0x001fe4000f8e00ff */
[----:B---3--:R-:W-:-:S04]  /*e510*/  IMAD.U32 R14, R236, 0x10000, RZ ;  /* 0x00010000ec0e7824 */ /* 0x008fc800078e00ff */
[----:B------:R-:W-:-:S04]  /*e520*/  FMUL R14, R14, R16 ;  /* 0x000000100e0e7220 */ /* 0x000fc80000400000 */
[----:B------:R-:W-:Y:S01]  /*e530*/  FFMA R14, R31, R2, R14 ;  /* 0x000000021f0e7223 */ /* 0x000fe2000000000e */
[----:B------:R-:W-:-:S04]  /*e540*/  IMAD.WIDE.U32 R30, R15, 0x300, R8 ;  /* 0x000003000f1e7825 */ /* 0x000fc800078e0008 */
[----:B------:R-:W-:Y:S01]  /*e550*/  F2FP.BF16.F32.PACK_AB R14, RZ, R14 ;  /* 0x0000000eff0e723e */ /* 0x000fe200000010ff */
[----:B------:R-:W-:Y:S01]  /*e560*/  @P4 IMAD.MOV.U32 R28, RZ, RZ, R30 ;  /* 0x000000ffff1c4224 */ /* 0x000fe200078e001e */
[----:B------:R-:W-:Y:S02]  /*e570*/  IADD3 R29, R31, UR4, RZ ;  /* 0x000000041f1d7c10 */ /* 0x000fe4000fffe0ff */
[----:B------:R-:W-:Y:S01]  /*e580*/  PRMT R15, R14, 0x7610, R15 ;  /* 0x000076100e0f7816 */ /* 0x000fe2000000000f */
[----:B------:R0:W-:Y:S04]  /*e590*/  STL.64 [R1+0x1e8], R30 ;  /* 0x0001e81e01007387 */ /* 0x0001e80000100a00 */
[----:B------:R-:W-:Y:S04]  /*e5a0*/  @P4 STG.E.U16 desc[UR36][R28.64], R15 ;  /* 0x0000000f1c004986 */ /* 0x000fe8000c101524 */
[----:B0-----:R0:W5:Y:S04]  /*e5b0*/  LDL.LU.64 R30, [R1+0x2c8] ;  /* 0x0002c800011e7983 */ /* 0x0011680000300a00 */
[----:B------:R1:W-:Y:S04]  /*e5c0*/  STL.64 [R1+0x1e0], R28 ;  /* 0x0001e01c01007387 */ /* 0x0003e80000100a00 */
[----:B-1----:R0:W5:Y:S04]  /*e5d0*/  LDL.LU.64 R28, [R1+0x2c0] ;  /* 0x0002c000011c7983 */ /* 0x0021680000300a00 */
[----:B------:R-:W3:Y:S01]  /*e5e0*/  LDL.LU.64 R14, [R1+0x238] ;  /* 0x00023800010e7983 */ /* 0x000ee20000300a00 */
[----:B--2---:R-:W-:-:S04]  /*e5f0*/  IMAD.WIDE.U32 R12, R22, 0x78, R12 ;  /* 0x00000078160c7825 */ /* 0x004fc800078e000c */
[----:B---3--:R-:W-:-:S03]  /*e600*/  IMAD.WIDE.U32 R14, R22, 0x78, R14 ;  /* 0x00000078160e7825 */ /* 0x008fc600078e000e */
[----:B------:R-:W-:-:S04]  /*e610*/  IADD3 R14, P4, R4, R14, RZ ;  /* 0x0000000e040e7210 */ /* 0x000fc80007f9e0ff */
[----:B------:R-:W-:-:S03]  /*e620*/  IADD3.X R15, R5, R23, R15, P4, !PT ;  /* 0x00000017050f7210 */ /* 0x000fc600027fe40f */
[----:B------:R-:W-:-:S03]  /*e630*/  IMAD.WIDE.U32 R14, R17, R22, R14 ;  /* 0x00000016110e7225 */ /* 0x000fc600078e000e */
[----:B------:R-:W-:-:S04]  /*e640*/  IADD3 R14, P4, R6, R14, RZ ;  /* 0x0000000e060e7210 */ /* 0x000fc80007f9e0ff */
[----:B------:R-:W-:-:S03]  /*e650*/  IADD3.X R15, R7, R26, R15, P4, !PT ;  /* 0x0000001a070f7210 */ /* 0x000fc600027fe40f */
[----:B------:R-:W-:-:S04]  /*e660*/  IMAD.WIDE.U32 R26, R27, UR5, R14 ;  /* 0x000000051b1a7c25 */ /* 0x000fc8000f8e000e */
[----:B------:R-:W-:Y:S01]  /*e670*/  IMAD.IADD R15, R18, 0x1, R27 ;  /* 0x00000001120f7824 */ /* 0x000fe200078e021b */
[----:B------:R-:W-:-:S04]  /*e680*/  LEA R14, P4, R26, R10, 0x1 ;  /* 0x0000000a1a0e7211 */ /* 0x000fc800078808ff */
[----:B------:R-:W-:Y:S02]  /*e690*/  LEA.HI.X R15, R26, R11, R15, 0x1, P4 ;  /* 0x0000000b1a0f7211 */ /* 0x000fe400020f0c0f */
[----:B------:R-:W-:Y:S01]  /*e6a0*/  IADD3 R18, P4, P5, R20, R24, R4 ;  /* 0x0000001814127210 */ /* 0x000fe20007d9e004 */
[----:B------:R0:W5:Y:S03]  /*e6b0*/  LDL.LU.64 R26, [R1+0x2b8] ;  /* 0x0002b800011a7983 */ /* 0x0001660000300a00 */
[----:B------:R-:W-:Y:S01]  /*e6c0*/  IADD3.X R3, R237, R3, R5, P4, P5 ;  /* 0x00000003ed037210 */ /* 0x000fe200027ea405 */
[----:B------:R0:W5:Y:S01]  /*e6d0*/  LDL.LU.64 R24, [R1+0x2b0] ;  /* 0x0002b00001187983 */ /* 0x0001620000300a00 */
[----:B------:R-:W-:-:S03]  /*e6e0*/  IADD3 R4, P5, R4, R12, RZ ;  /* 0x0000000c04047210 */ /* 0x000fc60007fbe0ff */
[----:B------:R0:W5:Y:S01]  /*e6f0*/  LDL.LU.64 R20, [R1+0x2a8] ;  /* 0x0002a80001147983 */ /* 0x0001620000300a00 */
[----:B------:R-:W-:-:S03]  /*e700*/  IADD3.X R5, R5, R23, R13, P5, !PT ;  /* 0x0000001705057210 */ /* 0x000fc60002ffe40d */
[----:B------:R1:W-:Y:S04]  /*e710*/  STL [R1+0x1f8], R18 ;  /* 0x0001f81201007387 */ /* 0x0003e80000100800 */
[----:B-1----:R0:W5:Y:S04]  /*e720*/  LDL.LU R18, [R1+0x2a4] ;  /* 0x0002a40001127983 */ /* 0x0021680000300800 */
[----:B------:R1:W-:Y:S04]  /*e730*/  STL [R1+0x1fc], R3 ;  /* 0x0001fc0301007387 */ /* 0x0003e80000100800 */
[----:B-1----:R0:W5:Y:S04]  /*e740*/  LDL.LU R3, [R1+0x2a0] ;  /* 0x0002a00001037983 */ /* 0x0021680000300800 */
[----:B------:R0:W5:Y:S01]  /*e750*/  LDL.LU.64 R12, [R1+0x298] ;  /* 0x00029800010c7983 */ /* 0x0001620000300a00 */
[----:B------:R-:W-:Y:S01]  /*e760*/  ISETP.GT.AND P4, PT, R0, 0x180, P3 ;  /* 0x000001800000780c */ /* 0x000fe20001f84270 */
[----:B------:R-:W-:-:S12]  /*e770*/  BSSY B1, `(.L_x_70) ;  /* 0x0000003000017945 */ /* 0x000fd80003800000 */
[----:B0-----:R-:W-:Y:S05]  /*e780*/  @!P4 BRA `(.L_x_71) ;  /* 0x000000000004c947 */ /* 0x001fea0003800000 */
[----:B------:R0:W5:Y:S02]  /*e790*/  LDG.E.LTC128B.U16 R236, desc[UR36][R14.64+0x2] ;  /* 0x000002240eec7981 */ /* 0x000164000c1e1520 */
.L_x_71:
[----:B------:R-:W-:Y:S05]  /*e7a0*/  BSYNC B1 ;  /* 0x0000000000017941 */ /* 0x000fea0003800000 */
.L_x_70:
[----:B-----5:R1:W-:Y:S04]  /*e7b0*/  STL [R1+0x2a0], R12 ;  /* 0x0002a00c01007387 */ /* 0x0203e80000100800 */
[----:B-1----:R-:W2:Y:S04]  /*e7c0*/  LDL.LU R12, [R1+0x1f8] ;  /* 0x0001f800010c7983 */ /* 0x002ea80000300800 */
[----:B------:R1:W-:Y:S04]  /*e7d0*/  STL.64 [R1+0x298], R8 ;  /* 0x0002980801007387 */ /* 0x0003e80000100a00 */
[----:B-1----:R-:W3:Y:S01]  /*e7e0*/  LDL.LU R9, [R1+0x1c4] ;  /* 0x0001c40001097983 */ /* 0x002ee20000300800 */
[----:B------:R-:W-:-:S03]  /*e7f0*/  IMAD.U32 R23, R236, 0x10000, RZ ;  /* 0x00010000ec177824 */ /* 0x000fc600078e00ff */
[----:B------:R1:W-:Y:S01]  /*e800*/  STL [R1+0x294], R3 ;  /* 0x0002940301007387 */ /* 0x0003e20000100800 */
[----:B------:R-:W-:-:S03]  /*e810*/  FMUL R23, R23, R16 ;  /* 0x0000001017177220 */ /* 0x000fc60000400000 */
[----:B-1----:R-:W4:Y:S01]  /*e820*/  LDL.LU R3, [R1+0x268] ;  /* 0x0002680001037983 */ /* 0x002f220000300800 */
[----:B--2---:R-:W-:Y:S01]  /*e830*/  LEA R8, P5, R12, R10, 0x1 ;  /* 0x0000000a0c087211 */ /* 0x004fe200078a08ff */
[----:B---3--:R-:W-:Y:S02]  /*e840*/  FFMA R237, R9, R2, R23 ;  /* 0x0000000209ed7223 */ /* 0x008fe40000000017 */
[----:B------:R-:W2:Y:S01]  /*e850*/  LDL.LU R9, [R1+0x1fc] ;  /* 0x0001fc0001097983 */ /* 0x000ea20000300800 */
[----:B------:R-:W-:Y:S02]  /*e860*/  IMAD.WIDE.U32 R22, R17, R22, R4 ;  /* 0x0000001611167225 */ /* 0x000fe400078e0004 */
[----:B------:R-:W-:-:S04]  /*e870*/  F2FP.BF16.F32.PACK_AB R4, RZ, R237 ;  /* 0x000000edff04723e */ /* 0x000fc800000010ff */
[----:B------:R-:W-:Y:S02]  /*e880*/  PRMT R17, R4, 0x7610, R17 ;  /* 0x0000761004117816 */ /* 0x000fe40000000011 */
[----:B--2---:R-:W-:Y:S02]  /*e890*/  LEA.HI.X R9, R12, R11, R9, 0x1, P5 ;  /* 0x0000000b0c097211 */ /* 0x004fe400028f0c09 */
[----:B------:R-:W-:Y:S01]  /*e8a0*/  IADD3 R6, P5, R6, R22, RZ ;  /* 0x0000001606067210 */ /* 0x000fe20007fbe0ff */
[----:B------:R1:W5:Y:S04]  /*e8b0*/  LDL.LU R12, [R1+0x2a0] ;  /* 0x0002a000010c7983 */ /* 0x0003680000300800 */
[----:B------:R2:W-:Y:S01]  /*e8c0*/  STL.64 [R1+0x1c0], R8 ;  /* 0x0001c00801007387 */ /* 0x0005e20000100a00 */
[----:B----4-:R-:W-:-:S03]  /*e8d0*/  IADD3.X R7, R7, R3, R23, P5, !PT ;  /* 0x0000000307077210 */ /* 0x010fc60002ffe417 */
[----:B--2---:R1:W5:Y:S01]  /*e8e0*/  LDL.LU.64 R8, [R1+0x298] ;  /* 0x0002980001087983 */ /* 0x0043620000300a00 */
[----:B------:R-:W-:-:S03]  /*e8f0*/  ISETP.GT.AND P0, PT, R0, 0x188, P0 ;  /* 0x000001880000780c */ /* 0x000fc60000704270 */
[----:B------:R-:W2:Y:S04]  /*e900*/  LDL.64 R4, [R1+0x1e0] ;  /* 0x0001e00001047983 */ /* 0x000ea80000100a00 */
[----:B------:R1:W5:Y:S04]  /*e910*/  LDL.LU R3, [R1+0x294] ;  /* 0x0002940001037983 */ /* 0x0003680000300800 */
[----:B------:R-:W2:Y:S01]  /*e920*/  LDL.64 R22, [R1+0x1e8] ;  /* 0x0001e80001167983 */ /* 0x000ea20000100a00 */
[----:B------:R-:W-:Y:S01]  /*e930*/  BSSY B1, `(.L_x_72) ;  /* 0x0000006000017945 */ /* 0x000fe20003800000 */
[----:B--2---:R-:W-:-:S05]  /*e940*/  @P4 IMAD.MOV.U32 R4, RZ, RZ, R22 ;  /* 0x000000ffff044224 */ /* 0x004fca00078e0016 */
[----:B------:R1:W-:Y:S01]  /*e950*/  @P4 STG.E.U16 desc[UR36][R4.64+0x2], R17 ;  /* 0x0000021104004986 */ /* 0x0003e2000c101524 */
[----:B------:R-:W-:Y:S05]  /*e960*/  @!P0 BRA `(.L_x_73) ;  /* 0x0000000000088947 */ /* 0x000fea0003800000 */
[----:B-1----:R-:W2:Y:S04]  /*e970*/  LDL.LU.64 R4, [R1+0x1c0] ;  /* 0x0001c00001047983 */ /* 0x002ea80000300a00 */
[----:B--2---:R2:W5:Y:S02]  /*e980*/  LDG.E.LTC128B.U16 R236, desc[UR36][R4.64] ;  /* 0x0000002404ec7981 */ /* 0x004564000c1e1520 */
.L_x_73:
[----:B------:R-:W-:Y:S05]  /*e990*/  BSYNC B1 ;  /* 0x0000000000017941 */ /* 0x000fea0003800000 */
.L_x_72:
[----:B-12---:R-:W2:Y:S04]  /*e9a0*/  LDL R4, [R1+0x260] ;  /* 0x0002600001047983 */ /* 0x006ea80000100800 */
[----:B-----5:R1:W-:Y:S04]  /*e9b0*/  STL [R1+0x2a0], R3 ;  /* 0x0002a00301007387 */ /* 0x0203e80000100800 */
[----:B-1----:R-:W3:Y:S04]  /*e9c0*/  LDL.LU R3, [R1+0x250] ;  /* 0x0002500001037983 */ /* 0x002ee80000300800 */
[----:B------:R-:W4:Y:S04]  /*e9d0*/  LDL.LU R17, [R1+0x1c8] ;  /* 0x0001c80001117983 */ /* 0x000f280000300800 */
[----:B------:R-:W4:Y:S04]  /*e9e0*/  LDL.LU R5, [R1+0x264] ;  /* 0x0002640001057983 */ /* 0x000f280000300800 */
[----:B------:R1:W-:Y:S04]  /*e9f0*/  STL.64 [R1+0x298], R8 ;  /* 0x0002980801007387 */ /* 0x0003e80000100a00 */
[----:B-1----:R-:W4:Y:S01]  /*ea00*/  LDL.64 R8, [R1+0x1e0] ;  /* 0x0001e00001087983 */ /* 0x002f220000100a00 */
[----:B--2---:R-:W-:Y:S01]  /*ea10*/  R2UR UR4, R4 ;  /* 0x00000000040472ca */ /* 0x004fe200000e0000 */
[----:B------:R-:W-:-:S04]  /*ea20*/  IMAD.U32 R4, R236, 0x10000, RZ ;  /* 0x00010000ec047824 */ /* 0x000fc800078e00ff */
[----:B------:R-:W-:-:S08]  /*ea30*/  FMUL R4, R4, R16 ;  /* 0x0000001004047220 */ /* 0x000fd00000400000 */
[----:B---3--:R-:W-:Y:S02]  /*ea40*/  IMAD.WIDE.U32 R6, R3, UR4, R6 ;  /* 0x0000000403067c25 */ /* 0x008fe4000f8e0006 */
[----:B------:R1:W5:Y:S02]  /*ea50*/  LDL.LU R3, [R1+0x2a0] ;  /* 0x0002a00001037983 */ /* 0x0003640000300800 */
[----:B----4-:R-:W-:Y:S02]  /*ea60*/  FFMA R17, R17, R2, R4 ;  /* 0x0000000211117223 */ /* 0x010fe40000000004 */
[----:B------:R-:W2:Y:S01]  /*ea70*/  LDL R4, [R1+0x258] ;  /* 0x0002580001047983 */ /* 0x000ea20000100800 */
[C---:B------:R-:W-:Y:S01]  /*ea80*/  LEA R10, P5, R6.reuse, R10, 0x1 ;  /* 0x0000000a060a7211 */ /* 0x040fe200078a08ff */
[----:B------:R-:W-:Y:S01]  /*ea90*/  IMAD.IADD R5, R5, 0x1, R7 ;  /* 0x0000000105057824 */ /* 0x000fe200078e0207 */
[----:B------:R-:W-:Y:S02]  /*eaa0*/  F2FP.BF16.F32.PACK_AB R7, RZ, R17 ;  /* 0x00000011ff07723e */ /* 0x000fe400000010ff */
[----:B------:R-:W3:Y:S02]  /*eab0*/  LDL R17, [R1+0x254] ;  /* 0x0002540001117983 */ /* 0x000ee40000100800 */
[----:B------:R-:W-:-:S02]  /*eac0*/  LEA.HI.X R11, R6, R11, R5, 0x1, P5 ;  /* 0x0000000b060b7211 */ /* 0x000fc400028f0c05 */
[----:B------:R-:W-:Y:S02]  /*ead0*/  ISETP.GT.AND P3, PT, R0, 0x188, P3 ;  /* 0x000001880000780c */ /* 0x000fe40001f64270 */
[----:B--2---:R-:W-:-:S05]  /*eae0*/  IADD3 R4, P4, R4, R22, RZ ;  /* 0x0000001604047210 */ /* 0x004fca0007f9e0ff */
[----:B---3--:R-:W-:Y:S02]  /*eaf0*/  IMAD.X R5, R9, 0x1, R17, P4 ;  /* 0x0000000109057824 */ /* 0x008fe400020e0611 */
[----:B------:R1:W5:Y:S04]  /*eb00*/  LDL.LU.64 R8, [R1+0x298] ;  /* 0x0002980001087983 */ /* 0x0003680000300a00 */
[----:B------:R1:W-:Y:S01]  /*eb10*/  @P0 STG.E.U16 desc[UR36][R4.64], R7 ;  /* 0x0000000704000986 */ /* 0x0003e2000c101524 */
[----:B------:R-:W-:Y:S01]  /*eb20*/  BSSY B1, `(.L_x_74) ;  /* 0x0000004000017945 */ /* 0x000fe20003800000 */
[----:B------:R-:W-:-:S03]  /*eb30*/  PRMT R6, R236, 0x7610, R6 ;  /* 0x00007610ec067816 */ /* 0x000fc60000000006 */
[----:B------:R-:W-:Y:S05]  /*eb40*/  @!P3 BRA `(.L_x_75) ;  /* 0x000000000004b947 */ /* 0x000fea0003800000 */
[----:B------:R2:W5:Y:S02]  /*eb50*/  LDG.E.LTC128B.U16 R6, desc[UR36][R10.64+0x2] ;  /* 0x000002240a067981 */ /* 0x000564000c1e1520 */
.L_x_75:
[----:B------:R-:W-:Y:S05]  /*eb60*/  BSYNC B1 ;  /* 0x0000000000017941 */ /* 0x000fea0003800000 */
.L_x_74:
[----:B------:R-:W3:Y:S01]  /*eb70*/  LDL.LU R17, [R1+0x1cc] ;  /* 0x0001cc0001117983 */ /* 0x000ee20000300800 */
[----:B-1---5:R-:W-:Y:S01]  /*eb80*/  SHF.L.U32 R7, R6, 0x10, RZ ;  /* 0x0000001006077819 */ /* 0x022fe200000006ff */
[----:B------:R-:W-:Y:S01]  /*eb90*/  BSSY B1, `(.L_x_76) ;  /* 0x0000008000017945 */ /* 0x000fe20003800000 */
[----:B------:R-:W-:-:S03]  /*eba0*/  ISETP.GT.AND P0, PT, R0, 0x180, P2 ;  /* 0x000001800000780c */ /* 0x000fc60001704270 */
[----:B------:R-:W-:-:S04]  /*ebb0*/  FMUL R7, R7, R16 ;  /* 0x0000001007077220 */ /* 0x000fc80000400000 */
[----:B---3--:R-:W-:-:S05]  /*ebc0*/  FFMA R7, R17, R2, R7 ;  /* 0x0000000211077223 */ /* 0x008fca0000000007 */
[----:B------:R-:W-:-:S05]  /*ebd0*/  F2FP.BF16.F32.PACK_AB R7, RZ, R7 ;  /* 0x00000007ff07723e */ /* 0x000fca00000010ff */
[----:B------:R1:W-:Y:S01]  /*ebe0*/  @P3 STG.E.U16 desc[UR36][R4.64+0x2], R7 ;  /* 0x0000020704003986 */ /* 0x0003e2000c101524 */
[----:B------:R-:W-:Y:S05]  /*ebf0*/  @!P0 BRA `(.L_x_77) ;  /* 0x0000000000048947 */ /* 0x000fea0003800000 */
[----:B------:R3:W5:Y:S02]  /*ec00*/  LDG.E.LTC128B.U16 R6, desc[UR36][R14.64+0x10] ;  /* 0x000010240e067981 */ /* 0x000764000c1e1520 */
.L_x_77:
[----:B------:R-:W-:Y:S05]  /*ec10*/  BSYNC B1 ;  /* 0x0000000000017941 */ /* 0x000fea0003800000 */
.L_x_76:
[----:B------:R-:W4:Y:S04]  /*ec20*/  LDL.LU R17, [R1+0x1d0] ;  /* 0x0001d00001117983 */ /* 0x000f280000300800 */
[----:B------:R1:W-:Y:S04]  /*ec30*/  STL.64 [R1+0x298], R4 ;  /* 0x0002980401007387 */ /* 0x0003e80000100a00 */
[----:B-1----:R-:W2:Y:S01]  /*ec40*/  LDL.64 R4, [R1+0x1e0] ;  /* 0x0001e00001047983 */ /* 0x002ea20000100a00 */
[----:B-----5:R-:W-:Y:S01]  /*ec50*/  IMAD.U32 R7, R6, 0x10000, RZ ;  /* 0x0001000006077824 */ /* 0x020fe200078e00ff */
[----:B------:R-:W-:-:S03]  /*ec60*/  ISETP.GT.AND P3, PT, R0, 0x180, P1 ;  /* 0x000001800000780c */ /* 0x000fc60000f64270 */
[----:B------:R-:W-:Y:S01]  /*ec70*/  FMUL R7, R7, R16 ;  /* 0x0000001007077220 */ /* 0x000fe20000400000 */
[----:B------:R-:W-:Y:S03]  /*ec80*/  BSSY B1, `(.L_x_78) ;  /* 0x0000008000017945 */ /* 0x000fe60003800000 */
[----:B----4-:R-:W-:-:S05]  /*ec90*/  FFMA R7, R17, R2, R7 ;  /* 0x0000000211077223 */ /* 0x010fca0000000007 */
[----:B------:R-:W-:Y:S01]  /*eca0*/  F2FP.BF16.F32.PACK_AB R7, RZ, R7 ;  /* 0x00000007ff07723e */ /* 0x000fe200000010ff */
[----:B--2---:R-:W-:Y:S02]  /*ecb0*/  @P0 IMAD.MOV.U32 R23, RZ, RZ, R5 ;  /* 0x000000ffff170224 */ /* 0x004fe400078e0005 */
[----:B------:R1:W5:Y:S04]  /*ecc0*/  LDL.LU.64 R4, [R1+0x298] ;  /* 0x0002980001047983 */ /* 0x0003680000300a00 */
[----:B------:R1:W-:Y:S01]  /*ecd0*/  @P0 STG.E.U16 desc[UR36][R22.64+0x10], R7 ;  /* 0x0000100716000986 */ /* 0x0003e2000c101524 */
[----:B------:R-:W-:Y:S05]  /*ece0*/  @!P3 BRA `(.L_x_79) ;  /* 0x000000000004b947 */ /* 0x000fea0003800000 */
[----:B------:R2:W5:Y:S02]  /*ecf0*/  LDG.E.LTC128B.U16 R6, desc[UR36][R14.64+0x12] ;  /* 0x000012240e067981 */ /* 0x000564000c1e1520 */
.L_x_79:
[----:B------:R-:W-:Y:S05]  /*ed00*/  BSYNC B1 ;  /* 0x0000000000017941 */ /* 0x000fea0003800000 */
.L_x_78:
[----:B------:R-:W4:Y:S04]  /*ed10*/  LDL.LU R17, [R1+0x1d4] ;  /* 0x0001d40001117983 */ /* 0x000f280000300800 */
[----:B-----5:R0:W-:Y:S04]  /*ed20*/  STL.64 [R1+0x298], R4 ;  /* 0x0002980401007387 */ /* 0x0201e80000100a00 */
[----:B0-----:R-:W3:Y:S04]  /*ed30*/  LDL.LU.64 R4, [R1+0x1e0] ;  /* 0x0001e00001047983 */ /* 0x001ee80000300a00 */
[----:B-1----:R-:W3:Y:S01]  /*ed40*/  LDL.LU.64 R22, [R1+0x1e8] ;  /* 0x0001e80001167983 */ /* 0x002ee20000300a00 */
[----:B------:R-:W-:Y:S01]  /*ed50*/  IMAD.U32 R7, R6, 0x10000, RZ ;  /* 0x0001000006077824 */ /* 0x000fe200078e00ff */
[----:B------:R-:W-:-:S03]  /*ed60*/  ISETP.GT.AND P2, PT, R0, 0x188, P2 ;  /* 0x000001880000780c */ /* 0x000fc60001744270 */
[----:B------:R-:W-:Y:S01]  /*ed70*/  FMUL R7, R7, R16 ;  /* 0x0000001007077220 */ /* 0x000fe20000400000 */
[----:B------:R-:W-:Y:S03]  /*ed80*/  BSSY B1, `(.L_x_80) ;  /* 0x0000008000017945 */ /* 0x000fe60003800000 */
[----:B----4-:R-:W-:-:S05]  /*ed90*/  FFMA R7, R17, R2, R7 ;  /* 0x0000000211077223 */ /* 0x010fca0000000007 */
[----:B------:R-:W-:Y:S01]  /*eda0*/  F2FP.BF16.F32.PACK_AB R7, RZ, R7 ;  /* 0x00000007ff07723e */ /* 0x000fe200000010ff */
[----:B---3--:R-:W-:Y:S02]  /*edb0*/  @P3 IMAD.MOV.U32 R23, RZ, RZ, R5 ;  /* 0x000000ffff173224 */ /* 0x008fe400078e0005 */
[----:B------:R0:W5:Y:S04]  /*edc0*/  LDL.LU.64 R4, [R1+0x298] ;  /* 0x0002980001047983 */ /* 0x0001680000300a00 */
[----:B------:R0:W-:Y:S01]  /*edd0*/  @P3 STG.E.U16 desc[UR36][R22.64+0x12], R7 ;  /* 0x0000120716003986 */ /* 0x0001e2000c101524 */
[----:B------:R-:W-:Y:S05]  /*ede0*/  @!P2 BRA `(.L_x_81) ;  /* 0x000000000004a947 */ /* 0x000fea0003800000 */
[----:B------:R1:W5:Y:S02]  /*edf0*/  LDG.E.LTC128B.U16 R6, desc[UR36][R10.64+0x10] ;  /* 0x000010240a067981 */ /* 0x000364000c1e1520 */
.L_x_81:
[----:B------:R-:W-:Y:S05]  /*ee00*/  BSYNC B1 ;  /* 0x0000000000017941 */ /* 0x000fea0003800000 */
.L_x_80:
[----:B------:R-:W3:Y:S01]  /*ee10*/  LDL.LU R17, [R1+0x1d8] ;  /* 0x0001d80001117983 */ /* 0x000ee20000300800 */
[----:B0----5:R-:W-:Y:S01]  /*ee20*/  IMAD.U32 R7, R6, 0x10000, RZ ;  /* 0x0001000006077824 */ /* 0x021fe200078e00ff */
[----:B------:R-:W-:Y:S01]  /*ee30*/  ISETP.GT.AND P1, PT, R0, 0x188, P1 ;  /* 0x000001880000780c */ /* 0x000fe20000f24270 */
[----:B------:R-:W-:Y:S02]  /*ee40*/  BSSY B1, `(.L_x_82) ;  /* 0x0000007000017945 */ /* 0x000fe40003800000 */
[----:B------:R-:W-:-:S04]  /*ee50*/  FMUL R7, R7, R16 ;  /* 0x0000001007077220 */ /* 0x000fc80000400000 */
[----:B---3--:R-:W-:-:S05]  /*ee60*/  FFMA R7, R17, R2, R7 ;  /* 0x0000000211077223 */ /* 0x008fca0000000007 */
[----:B------:R-:W-:-:S05]  /*ee70*/  F2FP.BF16.F32.PACK_AB R7, RZ, R7 ;  /* 0x00000007ff07723e */ /* 0x000fca00000010ff */
[----:B------:R0:W-:Y:S01]  /*ee80*/  @P2 STG.E.U16 desc[UR36][R4.64+0x10], R7 ;  /* 0x0000100704002986 */ /* 0x0001e2000c101524 */
[----:B------:R-:W-:Y:S05]  /*ee90*/  @!P1 BRA `(.L_x_83) ;  /* 0x0000000000049947 */ /* 0x000fea0003800000 */
[----:B------:R3:W5:Y:S02]  /*eea0*/  LDG.E.LTC128B.U16 R6, desc[UR36][R10.64+0x12] ;  /* 0x000012240a067981 */ /* 0x000764000c1e1520 */
.L_x_83:
[----:B------:R-:W-:Y:S05]  /*eeb0*/  BSYNC B1 ;  /* 0x0000000000017941 */ /* 0x000fea0003800000 */
.L_x_82:
[----:B------:R-:W4:Y:S04]  /*eec0*/  LDL.LU R17, [R1+0x1dc] ;  /* 0x0001dc0001117983 */ /* 0x000f280000300800 */
[----:B------:R1:W5:Y:S02]  /*eed0*/  LDL.64 R22, [R1+0x240] ;  /* 0x0002400001167983 */ /* 0x0003640000100a00 */
[----:B0----5:R-:W-:Y:S01]  /*eee0*/  IMAD.U32 R7, R6, 0x10000, RZ ;  /* 0x0001000006077824 */ /* 0x021fe200078e00ff */
[----:B------:R-:W-:Y:S01]  /*eef0*/  ISETP.GT.AND P3, PT, R3, 0x10, PT ;  /* 0x000000100300780c */ /* 0x000fe20003f64270 */
[----:B------:R-:W-:Y:S02]  /*ef00*/  BSSY B1, `(.L_x_84) ;  /* 0x0000008000017945 */ /* 0x000fe40003800000 */
[----:B------:R-:W-:Y:S01]  /*ef10*/  FMUL R7, R7, R16 ;  /* 0x0000001007077220 */ /* 0x000fe20000400000 */
[----:B------:R-:W-:-:S03]  /*ef20*/  ISETP.GT.AND P0, PT, R0, RZ, P3 ;  /* 0x000000ff0000720c */ /* 0x000fc60001f04270 */
[----:B----4-:R-:W-:-:S05]  /*ef30*/  FFMA R7, R17, R2, R7 ;  /* 0x0000000211077223 */ /* 0x010fca0000000007 */
[----:B------:R-:W-:-:S05]  /*ef40*/  F2FP.BF16.F32.PACK_AB R7, RZ, R7 ;  /* 0x00000007ff07723e */ /* 0x000fca00000010ff */
[----:B------:R1:W-:Y:S01]  /*ef50*/  @P1 STG.E.U16 desc[UR36][R4.64+0x12], R7 ;  /* 0x0000120704001986 */ /* 0x0003e2000c101524 */
[----:B------:R-:W-:Y:S05]  /*ef60*/  @!P0 BRA `(.L_x_85) ;  /* 0x0000000000048947 */ /* 0x000fea0003800000 */
[----:B------:R0:W5:Y:S02]  /*ef70*/  LDG.E.LTC128B.U16 R6, desc[UR36][R22.64+0x20] ;  /* 0x0000202416067981 */ /* 0x000164000c1e1520 */
.L_x_85:
[----:B------:R-:W-:Y:S05]  /*ef80*/  BSYNC B1 ;  /* 0x0000000000017941 */ /* 0x000fea0003800000 */
.L_x_84:
[----:B-1----:R-:W4:Y:S01]  /*ef90*/  LDL.LU R5, [R1+0x1a0] ;  /* 0x0001a00001057983 */ /* 0x002f220000300800 */
[----:B-----5:R-:W-:Y:S01]  /*efa0*/  IMAD.U32 R4, R6, 0x10000, RZ ;  /* 0x0001000006047824 */ /* 0x020fe200078e00ff */
        /* <DEDUP_REMOVED lines=9> */
.L_x_87:
[----:B------:R-:W-:Y:S05]  /*f040*/  BSYNC B1 ;  /* 0x0000000000017941 */ /* 0x000fea0003800000 */
.L_x_86:
[----:B------:R-:W2:Y:S01]  /*f050*/  LDL.LU R5, [R1+0x1a4] ;  /* 0x0001a40001057983 */ /* 0x000ea20000300800 */
[----:B-1---5:R-:W-:Y:S01]  /*f060*/  SHF.L.U32 R4, R6, 0x10, RZ ;  /* 0x0000001006047819 */ /* 0x022fe200000006ff */
[----:B------:R-:W-:Y:S01]  /*f070*/  BSSY B1, `(.L_x_88) ;  /* 0x0000009000017945 */ /* 0x000fe20003800000 */
[----:B------:R-:W-:-:S03]  /*f080*/  ISETP.GT.AND P0, PT, R0, 0x8, P3 ;  /* 0x000000080000780c */ /* 0x000fc60001f04270 */
[----:B------:R-:W-:-:S04]  /*f090*/  FMUL R4, R4, R16 ;  /* 0x0000001004047220 */ /* 0x000fc80000400000 */
[----:B--2---:R-:W-:-:S05]  /*f0a0*/  FFMA R4, R5, R2, R4 ;  /* 0x0000000205047223 */ /* 0x004fca0000000004 */
[----:B------:R-:W-:-:S05]  /*f0b0*/  F2FP.BF16.F32.PACK_AB R4, RZ, R4 ;  /* 0x00000004ff04723e */ /* 0x000fca00000010ff */
[----:B------:R1:W-:Y:S01]  /*f0c0*/  @P1 STG.E.U16 desc[UR36][R8.64+0x22], R4 ;  /* 0x0000220408001986 */ /* 0x0003e2000c101524 */
[----:B------:R-:W-:Y:S05]  /*f0d0*/  @!P0 BRA `(.L_x_89) ;  /* 0x0000000000088947 */ /* 0x000fea0003800000 */
[----:B0---4-:R-:W2:Y:S04]  /*f0e0*/  LDL.64 R22, [R1+0x220] ;  /* 0x0002200001167983 */ /* 0x011ea80000100a00 */
[----:B--2---:R2:W5:Y:S02]  /*f0f0*/  LDG.E.LTC128B.U16 R6, desc[UR36][R22.64+0x20] ;  /* 0x0000202416067981 */ /* 0x004564000c1e1520 */
.L_x_89:
[----:B------:R-:W-:Y:S05]  /*f100*/  BSYNC B1 ;  /* 0x0000000000017941 */ /* 0x000fea0003800000 */
.L_x_88:
[----:B------:R-:W3:Y:S04]  /*f110*/  LDL.LU R5, [R1+0x1a8] ;  /* 0x0001a80001057983 */ /* 0x000ee80000300800 */
[----:B0-2-4-:R-:W2:Y:S01]  /*f120*/  LDL.64 R22, [R1+0x228] ;  /* 0x0002280001167983 */ /* 0x015ea20000100a00 */
[----:B-1---5:R-:W-:Y:S01]  /*f130*/  IMAD.U32 R4, R6, 0x10000, RZ ;  /* 0x0001000006047824 */ /* 0x022fe200078e00ff */
[----:B------:R-:W-:Y:S01]  /*f140*/  ISETP.GT.AND P4, PT, R0, 0x8, P2 ;  /* 0x000000080000780c */ /* 0x000fe20001784270 */
[----:B------:R-:W-:Y:S02]  /*f150*/  BSSY B1, `(.L_x_90) ;  /* 0x0000008000017945 */ /* 0x000fe40003800000 */
[----:B------:R-:W-:-:S04]  /*f160*/  FMUL R4, R4, R16 ;  /* 0x0000001004047220 */ /* 0x000fc80000400000 */
[----:B---3--:R-:W-:-:S05]  /*f170*/  FFMA R4, R5, R2, R4 ;  /* 0x0000000205047223 */ /* 0x008fca0000000004 */
[----:B------:R-:W-:-:S05]  /*f180*/  F2FP.BF16.F32.PACK_AB R4, RZ, R4 ;  /* 0x00000004ff04723e */ /* 0x000fca00000010ff */
[----:B--2---:R0:W-:Y:S01]  /*f190*/  @P0 STG.E.U16 desc[UR36][R22.64+0x20], R4 ;  /* 0x0000200416000986 */ /* 0x0041e2000c101524 */
[----:B------:R-:W-:Y:S05]  /*f1a0*/  @!P4 BRA `(.L_x_91) ;  /* 0x000000000008c947 */ /* 0x000fea0003800000 */
[----:B0-----:R-:W2:Y:S04]  /*f1b0*/  LDL.64 R4, [R1+0x220] ;  /* 0x0002200001047983 */ /* 0x001ea80000100a00 */
[----:B--2---:R1:W5:Y:S02]  /*f1c0*/  LDG.E.LTC128B.U16 R6, desc[UR36][R4.64+0x22] ;  /* 0x0000222404067981 */ /* 0x004364000c1e1520 */
.L_x_91:
[----:B------:R-:W-:Y:S05]  /*f1d0*/  BSYNC B1 ;  /* 0x0000000000017941 */ /* 0x000fea0003800000 */
.L_x_90:
[----:B-1----:R-:W2:Y:S01]  /*f1e0*/  LDL.LU R5, [R1+0x1ac] ;  /* 0x0001ac0001057983 */ /* 0x002ea20000300800 */
[----:B0----5:R-:W-:Y:S01]  /*f1f0*/  IMAD.U32 R4, R6, 0x10000, RZ ;  /* 0x0001000006047824 */ /* 0x021fe200078e00ff */
[----:B------:R-:W-:Y:S01]  /*f200*/  ISETP.GT.AND P1, PT, R3, 0x18, PT ;  /* 0x000000180300780c */ /* 0x000fe20003f24270 */
[----:B------:R-:W-:Y:S02]  /*f210*/  BSSY B1, `(.L_x_92) ;  /* 0x0000009000017945 */ /* 0x000fe40003800000 */
[----:B------:R-:W-:Y:S01]  /*f220*/  FMUL R4, R4, R16 ;  /* 0x0000001004047220 */ /* 0x000fe20000400000 */
[----:B------:R-:W-:-:S03]  /*f230*/  ISETP.GT.AND P5, PT, R0, RZ, P1 ;  /* 0x000000ff0000720c */ /* 0x000fc60000fa4270 */
[----:B--2---:R-:W-:-:S05]  /*f240*/  FFMA R4, R5, R2, R4 ;  /* 0x0000000205047223 */ /* 0x004fca0000000004 */
[----:B------:R-:W-:-:S05]  /*f250*/  F2FP.BF16.F32.PACK_AB R4, RZ, R4 ;  /* 0x00000004ff04723e */ /* 0x000fca00000010ff */
[----:B------:R0:W-:Y:S01]  /*f260*/  @P4 STG.E.U16 desc[UR36][R22.64+0x22], R4 ;  /* 0x0000220416004986 */ /* 0x0001e2000c101524 */
[----:B------:R-:W-:Y:S05]  /*f270*/  @!P5 BRA `(.L_x_93) ;  /* 0x000000000008d947 */ /* 0x000fea0003800000 */
[----:B0-----:R-:W2:Y:S04]  /*f280*/  LDL.64 R4, [R1+0x240] ;  /* 0x0002400001047983 */ /* 0x001ea80000100a00 */
[----:B--2---:R1:W5:Y:S02]  /*f290*/  LDG.E.LTC128B.U16 R6, desc[UR36][R4.64+0x30] ;  /* 0x0000302404067981 */ /* 0x004364000c1e1520 */
.L_x_93:
[----:B------:R-:W-:Y:S05]  /*f2a0*/  BSYNC B1 ;  /* 0x0000000000017941 */ /* 0x000fea0003800000 */
.L_x_92:
        /* <DEDUP_REMOVED lines=12> */
.L_x_95:
[----:B------:R-:W-:Y:S05]  /*f370*/  BSYNC B1 ;  /* 0x0000000000017941 */ /* 0x000fea0003800000 */
.L_x_94:
[----:B-1----:R-:W2:Y:S01]  /*f380*/  LDL.LU R5, [R1+0x1b4] ;  /* 0x0001b40001057983 */ /* 0x002ea20000300800 */
[----:B0----5:R-:W-:Y:S01]  /*f390*/  IMAD.U32 R4, R6, 0x10000, RZ ;  /* 0x0001000006047824 */ /* 0x021fe200078e00ff */
[----:B------:R-:W-:Y:S01]  /*f3a0*/  ISETP.GT.AND P5, PT, R0, 0x8, P1 ;  /* 0x000000080000780c */ /* 0x000fe20000fa4270 */
[----:B------:R-:W-:Y:S02]  /*f3b0*/  BSSY B1, `(.L_x_96) ;  /* 0x0000008000017945 */ /* 0x000fe40003800000 */
[----:B------:R-:W-:-:S04]  /*f3c0*/  FMUL R4, R4, R16 ;  /* 0x0000001004047220 */ /* 0x000fc80000400000 */
[----:B--2---:R-:W-:-:S05]  /*f3d0*/  FFMA R4, R5, R2, R4 ;  /* 0x0000000205047223 */ /* 0x004fca0000000004 */
[----:B------:R-:W-:-:S05]  /*f3e0*/  F2FP.BF16.F32.PACK_AB R4, RZ, R4 ;  /* 0x00000004ff04723e */ /* 0x000fca00000010ff */
[----:B------:R0:W-:Y:S01]  /*f3f0*/  @P4 STG.E.U16 desc[UR36][R8.64+0x32], R4 ;  /* 0x0000320408004986 */ /* 0x0001e2000c101524 */
[----:B------:R-:W-:Y:S05]  /*f400*/  @!P5 BRA `(.L_x_97) ;  /* 0x000000000008d947 */ /* 0x000fea0003800000 */
[----:B0-----:R-:W2:Y:S04]  /*f410*/  LDL.64 R4, [R1+0x220] ;  /* 0x0002200001047983 */ /* 0x001ea80000100a00 */
[----:B--2---:R1:W5:Y:S02]  /*f420*/  LDG.E.LTC128B.U16 R6, desc[UR36][R4.64+0x30] ;  /* 0x0000302404067981 */ /* 0x004364000c1e1520 */
.L_x_97:
[----:B------:R-:W-:Y:S05]  /*f430*/  BSYNC B1 ;  /* 0x0000000000017941 */ /* 0x000fea0003800000 */
.L_x_96:
        /* <DEDUP_REMOVED lines=11> */
.L_x_99:
[----:B------:R-:W-:Y:S05]  /*f4f0*/  BSYNC B1 ;  /* 0x0000000000017941 */ /* 0x000fea0003800000 */
.L_x_98:
        /* <DEDUP_REMOVED lines=10> */
.L_x_101:
[----:B------:R-:W-:Y:S05]  /*f5a0*/  BSYNC B1 ;  /* 0x0000000000017941 */ /* 0x000fea0003800000 */
.L_x_100:
[----:B------:R-:W2:Y:S01]  /*f5b0*/  LDL.LU R5, [R1+0x180] ;  /* 0x0001800001057983 */ /* 0x000ea20000300800 */
        /* <DEDUP_REMOVED lines=9> */
.L_x_103:
[----:B------:R-:W-:Y:S05]  /*f650*/  BSYNC B1 ;  /* 0x0000000000017941 */ /* 0x000fea0003800000 */
.L_x_102:
[----:B------:R-:W3:Y:S01]  /*f660*/  LDL.LU R5, [R1+0x184] ;  /* 0x0001840001057983 */ /* 0x000ee20000300800 */
[----:B0----5:R-:W-:Y:S01]  /*f670*/  SHF.L.U32 R4, R6, 0x10, RZ ;  /* 0x0000001006047819 */ /* 0x021fe200000006ff */
        /* <DEDUP_REMOVED lines=8> */
.L_x_105:
[----:B------:R-:W-:Y:S05]  /*f700*/  BSYNC B1 ;  /* 0x0000000000017941 */ /* 0x000fea0003800000 */
.L_x_104:
[----:B------:R-:W4:Y:S04]  /*f710*/  LDL.LU R5, [R1+0x188] ;  /* 0x0001880001057983 */ /* 0x000f280000300800 */
[----:B------:R-:W2:Y:S01]  /*f720*/  LDL.64 R22, [R1+0x200] ;  /* 0x0002000001167983 */ /* 0x000ea20000100a00 */
[----:B0----5:R-:W-:Y:S01]  /*f730*/  IMAD.U32 R4, R6, 0x10000, RZ ;  /* 0x0001000006047824 */ /* 0x021fe200078e00ff */
[----:B------:R-:W-:Y:S01]  /*f740*/  ISETP.GT.AND P4, PT, R0, 0x88, P2 ;  /* 0x000000880000780c */ /* 0x000fe20001784270 */
[----:B------:R-:W-:Y:S02]  /*f750*/  BSSY B1, `(.L_x_106) ;  /* 0x0000007000017945 */ /* 0x000fe40003800000 */
[----:B------:R-:W-:-:S04]  /*f760*/  FMUL R4, R4, R16 ;  /* 0x0000001004047220 */ /* 0x000fc80000400000 */
[----:B----4-:R-:W-:-:S05]  /*f770*/  FFMA R4, R5, R2, R4 ;  /* 0x0000000205047223 */ /* 0x010fca0000000004 */
[----:B------:R-:W-:-:S05]  /*f780*/  F2FP.BF16.F32.PACK_AB R4, RZ, R4 ;  /* 0x00000004ff04723e */ /* 0x000fca00000010ff */
[----:B--2---:R0:W-:Y:S01]  /*f790*/  @P5 STG.E.U16 desc[UR36][R22.64+0x20], R4 ;  /* 0x0000200416005986 */ /* 0x0041e2000c101524 */
[----:B------:R-:W-:Y:S05]  /*f7a0*/  @!P4 BRA `(.L_x_107) ;  /* 0x000000000004c947 */ /* 0x000fea0003800000 */
[----:B------:R2:W5:Y:S02]  /*f7b0*/  LDG.E.LTC128B.U16 R6, desc[UR36][R232.64+0x22] ;  /* 0x00002224e8067981 */ /* 0x000564000c1e1520 */
.L_x_107:
[----:B------:R-:W-:Y:S05]  /*f7c0*/  BSYNC B1 ;  /* 0x0000000000017941 */ /* 0x000fea0003800000 */
.L_x_106:
[----:B------:R-:W4:Y:S01]  /*f7d0*/  LDL.LU R5, [R1+0x18c] ;  /* 0x00018c0001057983 */ /* 0x000f220000300800 */
[----:B0----5:R-:W-:Y:S01]  /*f7e0*/  IMAD.U32 R4, R6, 0x10000, RZ ;  /* 0x0001000006047824 */ /* 0x021fe200078e00ff */
        /* <DEDUP_REMOVED lines=8> */
.L_x_109:
[----:B------:R-:W-:Y:S05]  /*f870*/  BSYNC B1 ;  /* 0x0000000000017941 */ /* 0x000fea0003800000 */
.L_x_108:
        /* <DEDUP_REMOVED lines=10> */
.L_x_111:
[----:B------:R-:W-:Y:S05]  /*f920*/  BSYNC B1 ;  /* 0x0000000000017941 */ /* 0x000fea0003800000 */
.L_x_110:
        /* <DEDUP_REMOVED lines=10> */
.L_x_113:
[----:B------:R-:W-:Y:S05]  /*f9d0*/  BSYNC B1 ;  /* 0x0000000000017941 */ /* 0x000fea0003800000 */
.L_x_112:
        /* <DEDUP_REMOVED lines=10> */
.L_x_115:
[----:B------:R-:W-:Y:S05]  /*fa80*/  BSYNC B1 ;  /* 0x0000000000017941 */ /* 0x000fea0003800000 */
.L_x_114:
[----:B------:R-:W3:Y:S01]  /*fa90*/  LDL.LU R5, [R1+0x19c] ;  /* 0x00019c0001057983 */ /* 0x000ee20000300800 */
[----:B0----5:R-:W-:Y:S01]  /*faa0*/  IMAD.U32 R4, R6, 0x10000, RZ ;  /* 0x0001000006047824 */ /* 0x021fe200078e00ff */
[----:B------:R-:W-:Y:S01]  /*fab0*/  ISETP.GT.AND P5, PT, R0, 0x100, P3 ;  /* 0x000001000000780c */ /* 0x000fe20001fa4270 */
[----:B------:R-:W-:Y:S01]  /*fac0*/  IMAD.U32 R17, RZ, RZ, UR9 ;  /* 0x00000009ff117e24 */ /* 0x000fe2000f8e00ff */
[----:B------:R0:W-:Y:S01]  /*fad0*/  STL.64 [R1+0x298], R8 ;  /* 0x0002980801007387 */ /* 0x0001e20000100a00 */
[----:B------:R-:W-:-:S03]  /*fae0*/  FMUL R4, R4, R16 ;  /* 0x0000001004047220 */ /* 0x000fc60000400000 */
[----:B0-----:R-:W4:Y:S01]  /*faf0*/  LDL.LU.64 R8, [R1+0x230] ;  /* 0x0002300001087983 */ /* 0x001f220000300a00 */
[----:B---3--:R-:W-:-:S05]  /*fb00*/  FFMA R4, R5, R2, R4 ;  /* 0x0000000205047223 */ /* 0x008fca0000000004 */
[----:B------:R-:W-:-:S05]  /*fb10*/  F2FP.BF16.F32.PACK_AB R4, RZ, R4 ;  /* 0x00000004ff04723e */ /* 0x000fca00000010ff */
[----:B------:R0:W-:Y:S04]  /*fb20*/  @P4 STG.E.U16 desc[UR36][R22.64+0x32], R4 ;  /* 0x0000320416004986 */ /* 0x0001e8000c101524 */
[----:B------:R-:W3:Y:S01]  /*fb30*/  @P5 LDG.E.LTC128B.U16 R6, desc[UR36][R20.64+0x20] ;  /* 0x0000202414065981 */ /* 0x000ee2000c1e1520 */
[----:B------:R-:W-:-:S04]  /*fb40*/  IMAD.U32 R5, RZ, RZ, UR8 ;  /* 0x00000008ff057e24 */ /* 0x000fc8000f8e00ff */
[----:B------:R-:W-:Y:S02]  /*fb50*/  IMAD.SHL.U32 R5, R5, 0x100, RZ ;  /* 0x0000010005057824 */ /* 0x000fe400078e00ff */
[----:B0-----:R-:W-:-:S05]  /*fb60*/  IMAD.U32 R22, RZ, RZ, UR8 ;  /* 0x00000008ff167e24 */ /* 0x001fca000f8e00ff */
[----:B------:R-:W-:Y:S02]  /*fb70*/  SHF.L.U64.HI R23, R22, 0x8, R17 ;  /* 0x0000000816177819 */ /* 0x000fe40000010211 */
[----:B------:R-:W2:Y:S04]  /*fb80*/  LDL.LU R17, [R1+0x160] ;  /* 0x0001600001117983 */ /* 0x000ea80000300800 */
[----:B------:R0:W-:Y:S01]  /*fb90*/  STL [R1+0x180], R5 ;  /* 0x0001800501007387 */ /* 0x0001e20000100800 */
[----:B------:R-:W-:Y:S01]  /*fba0*/  BSSY B1, `(.L_x_116) ;  /* 0x000000d000017945 */ /* 0x000fe20003800000 */
[----:B---3--:R-:W-:-:S05]  /*fbb0*/  SHF.L.U32 R4, R6, 0x10, RZ ;  /* 0x0000001006047819 */ /* 0x008fca00000006ff */
[----:B------:R-:W-:Y:S01]  /*fbc0*/  FMUL R7, R4, R16 ;  /* 0x0000001004077220 */ /* 0x000fe20000400000 */
[----:B----4-:R-:W-:Y:S02]  /*fbd0*/  IADD3 R4, P4, R5, R8, RZ ;  /* 0x0000000805047210 */ /* 0x010fe40007f9e0ff */
[----:B------:R3:W5:Y:S01]  /*fbe0*/  LDL.LU.64 R8, [R1+0x298] ;  /* 0x0002980001087983 */ /* 0x0007620000300a00 */
[----:B--2---:R-:W-:Y:S02]  /*fbf0*/  FFMA R7, R17, R2, R7 ;  /* 0x0000000211077223 */ /* 0x004fe40000000007 */
[----:B0-----:R-:W-:-:S03]  /*fc00*/  IMAD.X R5, R23, 0x1, R13, P4 ;  /* 0x0000000117057824 */ /* 0x001fc600020e060d */
[----:B------:R-:W-:Y:S01]  /*fc10*/  F2FP.BF16.F32.PACK_AB R7, RZ, R7 ;  /* 0x00000007ff07723e */ /* 0x000fe200000010ff */
[----:B------:R3:W-:Y:S04]  /*fc20*/  STL [R1+0x184], R23 ;  /* 0x0001841701007387 */ /* 0x0007e80000100800 */
[----:B------:R3:W-:Y:S01]  /*fc30*/  @P5 STG.E.U16 desc[UR36][R4.64+0x20], R7 ;  /* 0x0000200704005986 */ /* 0x0007e2000c101524 */
[----:B------:R-:W-:-:S13]  /*fc40*/  ISETP.GT.AND P4, PT, R0, 0x100, P2 ;  /* 0x000001000000780c */ /* 0x000fda0001784270 */
[----:B---3--:R-:W-:Y:S05]  /*fc50*/  @!P4 BRA `(.L_x_117) ;  /* 0x000000000004c947 */ /* 0x008fea0003800000 */
[----:B------:R0:W5:Y:S02]  /*fc60*/  LDG.E.LTC128B.U16 R6, desc[UR36][R20.64+0x22] ;  /* 0x0000222414067981 */ /* 0x000164000c1e1520 */
.L_x_117:
[----:B------:R-:W-:Y:S05]  /*fc70*/  BSYNC B1 ;  /* 0x0000000000017941 */ /* 0x000fea0003800000 */
.L_x_116:
[----:B------:R2:W-:Y:S04]  /*fc80*/  STL [R1+0x294], R3 ;  /* 0x0002940301007387 */ /* 0x0005e80000100800 */
[----:B--2---:R-:W2:Y:S01]  /*fc90*/  LDL.LU R3, [R1+0x164] ;  /* 0x0001640001037983 */ /* 0x004ea20000300800 */
[----:B-----5:R-:W-:Y:S01]  /*fca0*/  IMAD.U32 R7, R6, 0x10000, RZ ;  /* 0x0001000006077824 */ /* 0x020fe200078e00ff */
[----:B------:R-:W-:Y:S02]  /*fcb0*/  ISETP.GT.AND P5, PT, R0, 0x108, P3 ;  /* 0x000001080000780c */ /* 0x000fe40001fa4270 */
[----:B------:R-:W3:Y:S01]  /*fcc0*/  LDL.LU R23, [R1+0x168] ;  /* 0x0001680001177983 */ /* 0x000ee20000300800 */
[----:B------:R-:W-:-:S03]  /*fcd0*/  FMUL R7, R7, R16 ;  /* 0x0000001007077220 */ /* 0x000fc60000400000 */
[----:B------:R-:W4:Y:S04]  /*fce0*/  LDL R22, [R1+0x258] ;  /* 0x0002580001167983 */ /* 0x000f280000100800 */
[----:B------:R-:W3:Y:S01]  /*fcf0*/  LDL R17, [R1+0x254] ;  /* 0x0002540001117983 */ /* 0x000ee20000100800 */
[----:B--2---:R-:W-:-:S03]  /*fd00*/  FFMA R7, R3, R2, R7 ;  /* 0x0000000203077223 */ /* 0x004fc60000000007 */
[----:B------:R2:W5:Y:S02]  /*fd10*/  LDL.LU R3, [R1+0x294] ;  /* 0x0002940001037983 */ /* 0x0005640000300800 */
[----:B------:R-:W-:-:S05]  /*fd20*/  F2FP.BF16.F32.PACK_AB R7, RZ, R7 ;  /* 0x00000007ff07723e */ /* 0x000fca00000010ff */
[----:B------:R1:W-:Y:S04]  /*fd30*/  @P4 STG.E.U16 desc[UR36][R4.64+0x22], R7 ;  /* 0x0000220704004986 */ /* 0x0003e8000c101524 */
[----:B------:R-:W1:Y:S01]  /*fd40*/  @P5 LDG.E.LTC128B.U16 R6, desc[UR36][R18.64+0x20] ;  /* 0x0000202412065981 */ /* 0x000e62000c1e1520 */
[----:B----4-:R-:W-:-:S05]  /*fd50*/  IADD3 R236, P4, R22, R4, RZ ;  /* 0x0000000416ec7210 */ /* 0x010fca0007f9e0ff */
[----:B---3--:R-:W-:Y:S01]  /*fd60*/  IMAD.X R237, R17, 0x1, R5, P4 ;  /* 0x0000000111ed7824 */ /* 0x008fe200020e0605 */
[----:B------:R-:W-:Y:S01]  /*fd70*/  ISETP.GT.AND P4, PT, R0, 0x108, P2 ;  /* 0x000001080000780c */ /* 0x000fe20001784270 */
[----:B-1----:R-:W-:-:S04]  /*fd80*/  IMAD.U32 R7, R6, 0x10000, RZ ;  /* 0x0001000006077824 */ /* 0x002fc800078e00ff */
[----:B------:R-:W-:-:S04]  /*fd90*/  FMUL R7, R7, R16 ;  /* 0x0000001007077220 */ /* 0x000fc80000400000 */
[----:B------:R-:W-:Y:S02]  /*fda0*/  FFMA R7, R23, R2, R7 ;  /* 0x0000000217077223 */ /* 0x000fe40000000007 */
[----:B------:R-:W3:Y:S03]  /*fdb0*/  LDL.LU R23, [R1+0x16c] ;  /* 0x00016c0001177983 */ /* 0x000ee60000300800 */
[----:B------:R-:W-:-:S05]  /*fdc0*/  F2FP.BF16.F32.PACK_AB R7, RZ, R7 ;  /* 0x00000007ff07723e */ /* 0x000fca00000010ff */
[----:B------:R1:W-:Y:S04]  /*fdd0*/  @P5 STG.E.U16 desc[UR36][R236.64+0x20], R7 ;  /* 0x00002007ec005986 */ /* 0x0003e8000c101524 */
[----:B------:R-:W1:Y:S01]  /*fde0*/  @P4 LDG.E.LTC128B.U16 R6, desc[UR36][R18.64+0x22] ;  /* 0x0000222412064981 */ /* 0x000e62000c1e1520 */
[----:B------:R-:W-:Y:S01]  /*fdf0*/  IADD3 R22, P5, R4, R22, RZ ;  /* 0x0000001604167210 */ /* 0x000fe20007fbe0ff */
[----:B------:R-:W-:Y:S01]  /*fe00*/  BSSY B1, `(.L_x_118) ;  /* 0x000000a000017945 */ /* 0x000fe20003800000 */
[----:B-1----:R-:W-:-:S05]  /*fe10*/  SHF.L.U32 R7, R6, 0x10, RZ ;  /* 0x0000001006077819 */ /* 0x002fca00000006ff */
[----:B------:R-:W-:-:S04]  /*fe20*/  FMUL R7, R7, R16 ;  /* 0x0000001007077220 */ /* 0x000fc80000400000 */
[----:B---3--:R-:W-:Y:S01]  /*fe30*/  FFMA R7, R23, R2, R7 ;  /* 0x0000000217077223 */ /* 0x008fe20000000007 */
[----:B------:R-:W-:-:S04]  /*fe40*/  IMAD.X R23, R5, 0x1, R17, P5 ;  /* 0x0000000105177824 */ /* 0x000fc800028e0611 */
[----:B------:R-:W-:-:S05]  /*fe50*/  F2FP.BF16.F32.PACK_AB R7, RZ, R7 ;  /* 0x00000007ff07723e */ /* 0x000fca00000010ff */
[----:B------:R2:W-:Y:S01]  /*fe60*/  @P4 STG.E.U16 desc[UR36][R22.64+0x22], R7 ;  /* 0x0000220716004986 */ /* 0x0005e2000c101524 */
[----:B------:R-:W-:-:S13]  /*fe70*/  ISETP.GT.AND P5, PT, R0, 0x100, P1 ;  /* 0x000001000000780c */ /* 0x000fda0000fa4270 */
[----:B--2---:R-:W-:Y:S05]  /*fe80*/  @!P5 BRA `(.L_x_119) ;  /* 0x000000000004d947 */ /* 0x004fea0003800000 */
[----:B------:R1:W5:Y:S02]  /*fe90*/  LDG.E.LTC128B.U16 R6, desc[UR36][R20.64+0x30] ;  /* 0x0000302414067981 */ /* 0x000364000c1e1520 */
.L_x_119:
[----:B------:R-:W-:Y:S05]  /*fea0*/  BSYNC B1 ;  /* 0x0000000000017941 */ /* 0x000fea0003800000 */
.L_x_118:
[----:B------:R-:W2:Y:S01]  /*feb0*/  LDL.LU R17, [R1+0x170] ;  /* 0x0001700001117983 */ /* 0x000ea20000300800 */
[----:B-----5:R-:W-:Y:S01]  /*fec0*/  IMAD.U32 R7, R6, 0x10000, RZ ;  /* 0x0001000006077824 */ /* 0x020fe200078e00ff */
        /* <DEDUP_REMOVED lines=8> */
.L_x_121:
[----:B------:R-:W-:Y:S05]  /*ff50*/  BSYNC B1 ;  /* 0x0000000000017941 */ /* 0x000fea0003800000 */
.L_x_120:
[----:B------:R-:W4:Y:S01]  /*ff60*/  LDL.LU R17, [R1+0x174] ;  /* 0x0001740001117983 */ /* 0x000f220000300800 */
[----:B--2--5:R-:W-:Y:S01]  /*ff70*/  IMAD.U32 R7, R6, 0x10000, RZ ;  /* 0x0001000006077824 */ /* 0x024fe200078e00ff */
        /* <DEDUP_REMOVED lines=8> */
.L_x_123:
[----:B------:R-:W-:Y:S05]  /*10000*/  BSYNC B1 ;  /* 0x0000000000017941 */ /* 0x000fea0003800000 */
.L_x_122:
[----:B------:R-:W3:Y:S01]  /*10010*/  LDL.LU R17, [R1+0x178] ;  /* 0x0001780001117983 */ /* 0x000ee20000300800 */
[----:B--2--5:R-:W-:Y:S01]  /*10020*/  IMAD.U32 R7, R6, 0x10000, RZ ;  /* 0x0001000006077824 */ /* 0x024fe200078e00ff */
        /* <DEDUP_REMOVED lines=8> */
.L_x_125:
[----:B------:R-:W-:Y:S05]  /*100b0*/  BSYNC B1 ;  /* 0x0000000000017941 */ /* 0x000fea0003800000 */
.L_x_124:
[----:B------:R-:W4:Y:S01]  /*100c0*/  LDL.LU R22, [R1+0x17c] ;  /* 0x00017c0001167983 */ /* 0x000f220000300800 */
[----:B--2--5:R-:W-:Y:S01]  /*100d0*/  IMAD.U32 R7, R6, 0x10000, RZ ;  /* 0x0001000006077824 */ /* 0x024fe200078e00ff */
[----:B------:R-:W-:Y:S01]  /*100e0*/  ISETP.GT.AND P5, PT, R0, 0x180, P3 ;  /* 0x000001800000780c */ /* 0x000fe20001fa4270 */
[----:B------:R-:W-:Y:S01]  /*100f0*/  BSSY B1, `(.L_x_126) ;  /* 0x0000008000017945 */ /* 0x000fe20003800000 */
[----:B------:R-:W-:Y:S01]  /*10100*/  PRMT R17, R6, 0x7610, R17 ;  /* 0x0000761006117816 */ /* 0x000fe20000000011 */
[----:B------:R-:W-:-:S04]  /*10110*/  FMUL R7, R7, R16 ;  /* 0x0000001007077220 */ /* 0x000fc80000400000 */
[----:B----4-:R-:W-:-:S05]  /*10120*/  FFMA R7, R22, R2, R7 ;  /* 0x0000000216077223 */ /* 0x010fca0000000007 */
[----:B------:R-:W-:-:S05]  /*10130*/  F2FP.BF16.F32.PACK_AB R7, RZ, R7 ;  /* 0x00000007ff07723e */ /* 0x000fca00000010ff */
[----:B------:R2:W-:Y:S01]  /*10140*/  @P4 STG.E.U16 desc[UR36][R236.64+0x32], R7 ;  /* 0x00003207ec004986 */ /* 0x0005e2000c101524 */
[----:B------:R-:W-:Y:S05]  /*10150*/  @!P5 BRA `(.L_x_127) ;  /* 0x000000000004d947 */ /* 0x000fea0003800000 */
[----:B------:R4:W5:Y:S02]  /*10160*/  LDG.E.LTC128B.U16 R17, desc[UR36][R14.64+0x20] ;  /* 0x000020240e117981 */ /* 0x000964000c1e1520 */
.L_x_127:
[----:B------:R-:W-:Y:S05]  /*10170*/  BSYNC B1 ;  /* 0x0000000000017941 */ /* 0x000fea0003800000 */
.L_x_126:
[----:B--2---:R-:W2:Y:S01]  /*10180*/  LDL R7, [R1+0x180] ;  /* 0x0001800001077983 */ /* 0x004ea20000100800 */
[----:B-----5:R-:W-:-:S03]  /*10190*/  IMAD.U32 R6, R17, 0x10000, RZ ;  /* 0x0001000011067824 */ /* 0x020fc600078e00ff */
[----:B------:R-:W3:Y:S01]  /*101a0*/  LDL R23, [R1+0x184] ;  /* 0x0001840001177983 */ /* 0x000ee20000100800 */
[----:B------:R-:W-:Y:S01]  /*101b0*/  FMUL R22, R6, R16 ;  /* 0x0000001006167220 */ /* 0x000fe20000400000 */
[----:B--2---:R-:W-:Y:S02]  /*101c0*/  IADD3 R6, P4, R7, R4, RZ ;  /* 0x0000000407067210 */ /* 0x004fe40007f9e0ff */
[----:B------:R-:W2:Y:S01]  /*101d0*/  LDL.LU R7, [R1+0x140] ;  /* 0x0001400001077983 */ /* 0x000ea20000300800 */
[----:B------:R-:W-:Y:S01]  /*101e0*/  BSSY B1, `(.L_x_128) ;  /* 0x0000008000017945 */ /* 0x000fe20003800000 */
[----:B--2---:R-:W-:Y:S01]  /*101f0*/  FFMA R22, R7, R2, R22 ;  /* 0x0000000207167223 */ /* 0x004fe20000000016 */
[----:B---3--:R-:W-:Y:S01]  /*10200*/  IMAD.X R7, R23, 0x1, R5, P4 ;  /* 0x0000000117077824 */ /* 0x008fe200020e0605 */
[----:B------:R-:W-:-:S03]  /*10210*/  ISETP.GT.AND P4, PT, R0, 0x180, P2 ;  /* 0x000001800000780c */ /* 0x000fc60001784270 */
[----:B------:R-:W-:-:S05]  /*10220*/  F2FP.BF16.F32.PACK_AB R22, RZ, R22 ;  /* 0x00000016ff16723e */ /* 0x000fca00000010ff */
[----:B------:R2:W-:Y:S05]  /*10230*/  @P5 STG.E.U16 desc[UR36][R6.64+0x20], R22 ;  /* 0x0000201606005986 */ /* 0x0005ea000c101524 */
[----:B------:R-:W-:Y:S05]  /*10240*/  @!P4 BRA `(.L_x_129) ;  /* 0x000000000004c947 */ /* 0x000fea0003800000 */
[----:B------:R3:W5:Y:S02]  /*10250*/  LDG.E.LTC128B.U16 R17, desc[UR36][R14.64+0x22] ;  /* 0x000022240e117981 */ /* 0x000764000c1e1520 */
.L_x_129:
[----:B------:R-:W-:Y:S05]  /*10260*/  BSYNC B1 ;  /* 0x0000000000017941 */ /* 0x000fea0003800000 */
.L_x_128:
[----:B------:R-:W4:Y:S01]  /*10270*/  LDL.LU R23, [R1+0x144] ;  /* 0x0001440001177983 */ /* 0x000f220000300800 */
[----:B--2--5:R-:W-:Y:S01]  /*10280*/  SHF.L.U32 R22, R17, 0x10, RZ ;  /* 0x0000001011167819 */ /* 0x024fe200000006ff */
[----:B------:R-:W-:Y:S01]  /*10290*/  BSSY B1, `(.L_x_130) ;  /* 0x0000008000017945 */ /* 0x000fe20003800000 */
[----:B------:R-:W-:-:S03]  /*102a0*/  ISETP.GT.AND P3, PT, R0, 0x188, P3 ;  /* 0x000001880000780c */ /* 0x000fc60001f64270 */
[----:B------:R-:W-:-:S04]  /*102b0*/  FMUL R22, R22, R16 ;  /* 0x0000001016167220 */ /* 0x000fc80000400000 */
[----:B----4-:R-:W-:-:S05]  /*102c0*/  FFMA R22, R23, R2, R22 ;  /* 0x0000000217167223 */ /* 0x010fca0000000016 */
[----:B------:R-:W-:-:S05]  /*102d0*/  F2FP.BF16.F32.PACK_AB R22, RZ, R22 ;  /* 0x00000016ff16723e */ /* 0x000fca00000010ff */
[----:B------:R2:W-:Y:S01]  /*102e0*/  @P4 STG.E.U16 desc[UR36][R6.64+0x22], R22 ;  /* 0x0000221606004986 */ /* 0x0005e2000c101524 */
[----:B------:R-:W-:Y:S05]  /*102f0*/  @!P3 BRA `(.L_x_131) ;  /* 0x000000000004b947 */ /* 0x000fea0003800000 */
[----:B------:R4:W5:Y:S02]  /*10300*/  LDG.E.LTC128B.U16 R17, desc[UR36][R10.64+0x20] ;  /* 0x000020240a117981 */ /* 0x000964000c1e1520 */
.L_x_131:
[----:B------:R-:W-:Y:S05]  /*10310*/  BSYNC B1 ;  /* 0x0000000000017941 */ /* 0x000fea0003800000 */
.L_x_130:
[----:B------:R-:W3:Y:S01]  /*10320*/  LDL.LU R23, [R1+0x148] ;  /* 0x0001480001177983 */ /* 0x000ee20000300800 */
[----:B--2--5:R-:W-:-:S03]  /*10330*/  IMAD.U32 R22, R17, 0x10000, RZ ;  /* 0x0001000011167824 */ /* 0x024fc600078e00ff */
[----:B------:R2:W-:Y:S01]  /*10340*/  STL [R1+0x298], R4 ;  /* 0x0002980401007387 */ /* 0x0005e20000100800 */
[----:B------:R-:W-:-:S03]  /*10350*/  FMUL R22, R22, R16 ;  /* 0x0000001016167220 */ /* 0x000fc60000400000 */
[----:B------:R0:W-:Y:S01]  /*10360*/  STL [R1+0x294], R3 ;  /* 0x0002940301007387 */ /* 0x0001e20000100800 */
[----:B---3--:R-:W-:-:S03]  /*10370*/  FFMA R23, R23, R2, R22 ;  /* 0x0000000217177223 */ /* 0x008fc60000000016 */
[----:B------:R-:W3:Y:S02]  /*10380*/  LDL R22, [R1+0x258] ;  /* 0x0002580001167983 */ /* 0x000ee40000100800 */
[----:B------:R-:W-:-:S04]  /*10390*/  F2FP.BF16.F32.PACK_AB R23, RZ, R23 ;  /* 0x00000017ff17723e */ /* 0x000fc800000010ff */
[----:B--2---:R-:W-:Y:S02]  /*103a0*/  PRMT R4, R23, 0x7610, R4 ;  /* 0x0000761017047816 */ /* 0x004fe40000000004 */
[----:B------:R-:W2:Y:S02]  /*103b0*/  LDL R23, [R1+0x254] ;  /* 0x0002540001177983 */ /* 0x000ea40000100800 */
[----:B0-----:R-:W-:Y:S02]  /*103c0*/  PRMT R3, R4, 0x7610, R3 ;  /* 0x0000761004037816 */ /* 0x001fe40000000003 */
[----:B------:R0:W5:Y:S01]  /*103d0*/  LDL.LU R4, [R1+0x298] ;  /* 0x0002980001047983 */ /* 0x0001620000300800 */
[----:B---3--:R-:W-:-:S05]  /*103e0*/  IADD3 R22, P4, R22, R6, RZ ;  /* 0x0000000616167210 */ /* 0x008fca0007f9e0ff */
[----:B--2---:R-:W-:-:S05]  /*103f0*/  IMAD.X R23, R23, 0x1, R7, P4 ;  /* 0x0000000117177824 */ /* 0x004fca00020e0607 */
[----:B------:R2:W-:Y:S04]  /*10400*/  @P3 STG.E.U16 desc[UR36][R22.64+0x20], R3 ;  /* 0x0000200316003986 */ /* 0x0005e8000c101524 */
[----:B--2---:R0:W5:Y:S01]  /*10410*/  LDL.LU R3, [R1+0x294] ;  /* 0x0002940001037983 */ /* 0x0041620000300800 */
[----:B------:R-:W-:Y:S01]  /*10420*/  ISETP.GT.AND P2, PT, R0, 0x188, P2 ;  /* 0x000001880000780c */ /* 0x000fe20001744270 */
[----:B------:R-:W-:-:S12]  /*10430*/  BSSY B1, `(.L_x_132) ;  /* 0x0000003000017945 */ /* 0x000fd80003800000 */
[----:B0-----:R-:W-:Y:S05]  /*10440*/  @!P2 BRA `(.L_x_133) ;  /* 0x000000000004a947 */ /* 0x001fea0003800000 */
[----:B------:R0:W5:Y:S02]  /*10450*/  LDG.E.LTC128B.U16 R17, desc[UR36][R10.64+0x22] ;  /* 0x000022240a117981 */ /* 0x000164000c1e1520 */
.L_x_133:
[----:B------:R-:W-:Y:S05]  /*10460*/  BSYNC B1 ;  /* 0x0000000000017941 */ /* 0x000fea0003800000 */
.L_x_132:
[----:B------:R-:W-:Y:S04]  /*10470*/  STL [R1+0x2b0], R12 ;  /* 0x0002b00c01007387 */ /* 0x000fe80000100800 */
[----:B------:R0:W-:Y:S04]  /*10480*/  STL [R1+0x2ac], R11 ;  /* 0x0002ac0b01007387 */ /* 0x0001e80000100800 */
[----:B0---4-:R-:W2:Y:S04]  /*10490*/  LDL.LU R11, [R1+0x14c] ;  /* 0x00014c00010b7983 */ /* 0x011ea80000300800 */
[----:B------:R-:W-:Y:S04]  /*104a0*/  STL [R1+0x2a8], R10 ;  /* 0x0002a80a01007387 */ /* 0x000fe80000100800 */
[----:B------:R0:W-:Y:S04]  /*104b0*/  STL [R1+0x2a4], R9 ;  /* 0x0002a40901007387 */ /* 0x0001e80000100800 */
[----:B0-----:R-:W3:Y:S04]  /*104c0*/  LDL.LU R9, [R1+0x184] ;  /* 0x0001840001097983 */ /* 0x001ee80000300800 */
[----:B------:R-:W-:Y:S04]  /*104d0*/  STL [R1+0x2a0], R8 ;  /* 0x0002a00801007387 */ /* 0x000fe80000100800 */
[----:B------:R0:W-:Y:S04]  /*104e0*/  STL.64 [R1+0x298], R6 ;  /* 0x0002980601007387 */ /* 0x0001e80000100a00 */
[----:B0-----:R-:W4:Y:S04]  /*104f0*/  LDL.LU R6, [R1+0x180] ;  /* 0x0001800001067983 */ /* 0x001f280000300800 */
[----:B------:R-:W4:Y:S01]  /*10500*/  LDL.LU R7, [R1+0x258] ;  /* 0x0002580001077983 */ /* 0x000f220000300800 */
[----:B-----5:R-:W-:-:S03]  /*10510*/  IMAD.U32 R12, R17, 0x10000, RZ ;  /* 0x00010000110c7824 */ /* 0x020fc600078e00ff */
[----:B------:R0:W-:Y:S01]  /*10520*/  STL [R1+0x294], R3 ;  /* 0x0002940301007387 */ /* 0x0001e20000100800 */
[----:B------:R-:W-:-:S04]  /*10530*/  FMUL R12, R12, R16 ;  /* 0x000000100c0c7220 */ /* 0x000fc80000400000 */
[----:B--2---:R-:W-:Y:S02]  /*10540*/  FFMA R11, R11, R2, R12 ;  /* 0x000000020b0b7223 */ /* 0x004fe4000000000c */
[----:B------:R2:W5:Y:S01]  /*10550*/  LDL.LU R12, [R1+0x2b0] ;  /* 0x0002b000010c7983 */ /* 0x0005620000300800 */
[----:B----4-:R-:W-:-:S03]  /*10560*/  IADD3 R6, P4, P5, R7, R4, R6 ;  /* 0x0000000407067210 */ /* 0x010fc60007d9e006 */
[----:B------:R-:W3:Y:S01]  /*10570*/  LDL.LU R7, [R1+0x254] ;  /* 0x0002540001077983 */ /* 0x000ee20000300800 */
[----:B------:R-:W-:-:S03]  /*10580*/  F2FP.BF16.F32.PACK_AB R10, RZ, R11 ;  /* 0x0000000bff0a723e */ /* 0x000fc600000010ff */
[----:B------:R2:W5:Y:S01]  /*10590*/  LDL.LU R11, [R1+0x2ac] ;  /* 0x0002ac00010b7983 */ /* 0x0005620000300800 */
[----:B------:R-:W-:-:S03]  /*105a0*/  PRMT R8, R10, 0x7610, R8 ;  /* 0x000076100a087816 */ /* 0x000fc60000000008 */
[----:B------:R2:W5:Y:S01]  /*105b0*/  LDL.LU R10, [R1+0x2a8] ;  /* 0x0002a800010a7983 */ /* 0x0005620000300800 */
[----:B0-----:R-:W-:Y:S02]  /*105c0*/  PRMT R3, R8, 0x7610, R3 ;  /* 0x0000761008037816 */ /* 0x001fe40000000003 */
[----:B------:R-:W-:Y:S02]  /*105d0*/  ISETP.GT.AND P3, PT, R0, 0x180, P1 ;  /* 0x000001800000780c */ /* 0x000fe40000f64270 */
[----:B---3--:R-:W-:Y:S02]  /*105e0*/  IADD3.X R7, R7, R5, R9, P4, P5 ;  /* 0x0000000507077210 */ /* 0x008fe400027ea409 */
[----:B------:R2:W5:Y:S04]  /*105f0*/  LDL.LU R9, [R1+0x2a4] ;  /* 0x0002a40001097983 */ /* 0x0005680000300800 */
[----:B------:R2:W5:Y:S04]  /*10600*/  LDL.LU R8, [R1+0x2a0] ;  /* 0x0002a00001087983 */ /* 0x0005680000300800 */
[----:B------:R0:W-:Y:S04]  /*10610*/  @P2 STG.E.U16 desc[UR36][R6.64+0x22], R3 ;  /* 0x0000220306002986 */ /* 0x0001e8000c101524 */
[----:B0-----:R2:W5:Y:S04]  /*10620*/  LDL.LU.64 R6, [R1+0x298] ;  /* 0x0002980001067983 */ /* 0x0015680000300a00 */
[----:B------:R2:W5:Y:S01]  /*10630*/  LDL.LU R3, [R1+0x294] ;  /* 0x0002940001037983 */ /* 0x0005620000300800 */
[----:B------:R-:W-:Y:S04]  /*10640*/  BSSY B1, `(.L_x_134) ;  /* 0x0000003000017945 */ /* 0x000fe80003800000 */
[----:B------:R-:W-:Y:S05]  /*10650*/  @!P3 BRA `(.L_x_135) ;  /* 0x000000000004b947 */ /* 0x000fea0003800000 */
[----:B------:R0:W5:Y:S02]  /*10660*/  LDG.E.LTC128B.U16 R17, desc[UR36][R14.64+0x30] ;  /* 0x000030240e117981 */ /* 0x000164000c1e1520 */
.L_x_135:
[----:B------:R-:W-:Y:S05]  /*10670*/  BSYNC B1 ;  /* 0x0000000000017941 */ /* 0x000fea0003800000 */
.L_x_134:
[----:B-----5:R-:W-:Y:S04]  /*10680*/  STL [R1+0x2a4], R9 ;  /* 0x0002a40901007387 */ /* 0x020fe80000100800 */
[----:B------:R3:W-:Y:S04]  /*10690*/  STL [R1+0x2a0], R8 ;  /* 0x0002a00801007387 */ /* 0x0007e80000100800 */
[----:B---3--:R-:W3:Y:S01]  /*106a0*/  LDL.LU R8, [R1+0x150] ;  /* 0x0001500001087983 */ /* 0x008ee20000300800 */
[----:B------:R-:W-:-:S03]  /*106b0*/  IMAD.U32 R9, R17, 0x10000, RZ ;  /* 0x0001000011097824 */ /* 0x000fc600078e00ff */
[----:B------:R4:W-:Y:S01]  /*106c0*/  STL [R1+0x29c], R5 ;  /* 0x00029c0501007387 */ /* 0x0009e20000100800 */
[----:B------:R-:W-:-:S03]  /*106d0*/  FMUL R9, R9, R16 ;  /* 0x0000001009097220 */ /* 0x000fc60000400000 */
[----:B------:R1:W-:Y:S04]  /*106e0*/  STL [R1+0x298], R4 ;  /* 0x0002980401007387 */ /* 0x0003e80000100800 */
[----:B------:R2:W-:Y:S01]  /*106f0*/  STL [R1+0x294], R3 ;  /* 0x0002940301007387 */ /* 0x0005e20000100800 */
[----:B---3--:R-:W-:-:S03]  /*10700*/  FFMA R8, R8, R2, R9 ;  /* 0x0000000208087223 */ /* 0x008fc60000000009 */
[----:B------:R3:W5:Y:S02]  /*10710*/  LDL.LU R9, [R1+0x2a4] ;  /* 0x0002a40001097983 */ /* 0x0007640000300800 */
[----:B----4-:R-:W-:Y:S02]  /*10720*/  F2FP.BF16.F32.PACK_AB R5, RZ, R8 ;  /* 0x00000008ff05723e */ /* 0x010fe400000010ff */
[----:B------:R3:W5:Y:S02]  /*10730*/  LDL.LU R8, [R1+0x2a0] ;  /* 0x0002a00001087983 */ /* 0x0007640000300800 */
[----:B-1----:R-:W-:Y:S02]  /*10740*/  PRMT R4, R5, 0x7610, R4 ;  /* 0x0000761005047816 */ /* 0x002fe40000000004 */
[----:B------:R3:W5:Y:S01]  /*10750*/  LDL.LU R5, [R1+0x29c] ;  /* 0x00029c0001057983 */ /* 0x0007620000300800 */
[----:B------:R-:W-:Y:S02]  /*10760*/  ISETP.GT.AND P2, PT, R0, 0x180, P0 ;  /* 0x000001800000780c */ /* 0x000fe40000744270 */
[----:B--2---:R-:W-:-:S02]  /*10770*/  PRMT R3, R4, 0x7610, R3 ;  /* 0x0000761004037816 */ /* 0x004fc40000000003 */
[----:B------:R3:W5:Y:S04]  /*10780*/  LDL.LU R4, [R1+0x298] ;  /* 0x0002980001047983 */ /* 0x0007680000300800 */
[----:B------:R1:W-:Y:S04]  /*10790*/  @P3 STG.E.U16 desc[UR36][R6.64+0x30], R3 ;  /* 0x0000300306003986 */ /* 0x0003e8000c101524 */
[----:B-1----:R3:W5:Y:S01]  /*107a0*/  LDL.LU R3, [R1+0x294] ;  /* 0x0002940001037983 */ /* 0x0027620000300800 */
[----:B------:R-:W-:Y:S04]  /*107b0*/  BSSY B1, `(.L_x_136) ;  /* 0x0000003000017945 */ /* 0x000fe80003800000 */
[----:B------:R-:W-:Y:S05]  /*107c0*/  @!P2 BRA `(.L_x_137) ;  /* 0x000000000004a947 */ /* 0x000fea0003800000 */
[----:B------:R1:W5:Y:S02]  /*107d0*/  LDG.E.LTC128B.U16 R17, desc[UR36][R14.64+0x32] ;  /* 0x000032240e117981 */ /* 0x000364000c1e1520 */
.L_x_137:
[----:B------:R-:W-:Y:S05]  /*107e0*/  BSYNC B1 ;  /* 0x0000000000017941 */ /* 0x000fea0003800000 */
.L_x_136:
[----:B-----5:R-:W-:Y:S04]  /*107f0*/  STL [R1+0x2a4], R9 ;  /* 0x0002a40901007387 */ /* 0x020fe80000100800 */
[----:B------:R2:W-:Y:S04]  /*10800*/  STL [R1+0x2a0], R8 ;  /* 0x0002a00801007387 */ /* 0x0005e80000100800 */
[----:B--2---:R-:W2:Y:S01]  /*10810*/  LDL.LU R8, [R1+0x154] ;  /* 0x0001540001087983 */ /* 0x004ea20000300800 */
[----:B------:R-:W-:-:S03]  /*10820*/  IMAD.U32 R9, R17, 0x10000, RZ ;  /* 0x0001000011097824 */ /* 0x000fc600078e00ff */
[----:B------:R4:W-:Y:S01]  /*10830*/  STL [R1+0x29c], R5 ;  /* 0x00029c0501007387 */ /* 0x0009e20000100800 */
[----:B------:R-:W-:-:S03]  /*10840*/  FMUL R9, R9, R16 ;  /* 0x0000001009097220 */ /* 0x000fc60000400000 */
[----:B------:R0:W-:Y:S04]  /*10850*/  STL [R1+0x298], R4 ;  /* 0x0002980401007387 */ /* 0x0001e80000100800 */
[----:B------:R3:W-:Y:S01]  /*10860*/  STL [R1+0x294], R3 ;  /* 0x0002940301007387 */ /* 0x0007e20000100800 */
[----:B--2---:R-:W-:-:S03]  /*10870*/  FFMA R8, R8, R2, R9 ;  /* 0x0000000208087223 */ /* 0x004fc60000000009 */
[----:B------:R2:W5:Y:S02]  /*10880*/  LDL.LU R9, [R1+0x2a4] ;  /* 0x0002a40001097983 */ /* 0x0005640000300800 */
[----:B----4-:R-:W-:Y:S02]  /*10890*/  F2FP.BF16.F32.PACK_AB R5, RZ, R8 ;  /* 0x00000008ff05723e */ /* 0x010fe400000010ff */
[----:B------:R2:W5:Y:S02]  /*108a0*/  LDL.LU R8, [R1+0x2a0] ;  /* 0x0002a00001087983 */ /* 0x0005640000300800 */
[----:B0-----:R-:W-:Y:S02]  /*108b0*/  PRMT R4, R5, 0x7610, R4 ;  /* 0x0000761005047816 */ /* 0x001fe40000000004 */
[----:B------:R2:W5:Y:S01]  /*108c0*/  LDL.LU R5, [R1+0x29c] ;  /* 0x00029c0001057983 */ /* 0x0005620000300800 */
[----:B------:R-:W-:Y:S02]  /*108d0*/  ISETP.GT.AND P1, PT, R0, 0x188, P1 ;  /* 0x000001880000780c */ /* 0x000fe40000f24270 */
[----:B---3--:R-:W-:-:S02]  /*108e0*/  PRMT R3, R4, 0x7610, R3 ;  /* 0x0000761004037816 */ /* 0x008fc40000000003 */
[----:B------:R2:W5:Y:S04]  /*108f0*/  LDL.LU R4, [R1+0x298] ;  /* 0x0002980001047983 */ /* 0x0005680000300800 */
[----:B------:R0:W-:Y:S04]  /*10900*/  @P2 STG.E.U16 desc[UR36][R6.64+0x32], R3 ;  /* 0x0000320306002986 */ /* 0x0001e8000c101524 */
[----:B0-----:R2:W5:Y:S01]  /*10910*/  LDL.LU R3, [R1+0x294] ;  /* 0x0002940001037983 */ /* 0x0015620000300800 */
[----:B------:R-:W-:Y:S04]  /*10920*/  BSSY B1, `(.L_x_138) ;  /* 0x0000003000017945 */ /* 0x000fe80003800000 */
[----:B------:R-:W-:Y:S05]  /*10930*/  @!P1 BRA `(.L_x_139) ;  /* 0x0000000000049947 */ /* 0x000fea0003800000 */
[----:B------:R0:W5:Y:S02]  /*10940*/  LDG.E.LTC128B.U16 R17, desc[UR36][R10.64+0x30] ;  /* 0x000030240a117981 */ /* 0x000164000c1e1520 */
.L_x_139:
[----:B------:R-:W-:Y:S05]  /*10950*/  BSYNC B1 ;  /* 0x0000000000017941 */ /* 0x000fea0003800000 */
.L_x_138:
[----:B------:R-:W-:Y:S04]  /*10960*/  STL [R1+0x2a4], R7 ;  /* 0x0002a40701007387 */ /* 0x000fe80000100800 */
[----:B------:R3:W-:Y:S04]  /*10970*/  STL [R1+0x2a0], R6 ;  /* 0x0002a00601007387 */ /* 0x0007e80000100800 */
[----:B---3--:R-:W3:Y:S01]  /*10980*/  LDL.LU R6, [R1+0x158] ;  /* 0x0001580001067983 */ /* 0x008ee20000300800 */
[----:B-----5:R-:W-:-:S03]  /*10990*/  IMAD.U32 R7, R17, 0x10000, RZ ;  /* 0x0001000011077824 */ /* 0x020fc600078e00ff */
        /* <DEDUP_REMOVED lines=18> */
.L_x_141:
[----:B------:R-:W-:Y:S05]  /*10ac0*/  BSYNC B1 ;  /* 0x0000000000017941 */ /* 0x000fea0003800000 */
.L_x_140:
[----:B------:R-:W-:Y:S04]  /*10ad0*/  STL [R1+0x2a4], R8 ;  /* 0x0002a40801007387 */ /* 0x000fe80000100800 */
[----:B-----5:R2:W-:Y:S04]  /*10ae0*/  STL [R1+0x2a0], R7 ;  /* 0x0002a00701007387 */ /* 0x0205e80000100800 */
[----:B--2---:R-:W2:Y:S01]  /*10af0*/  LDL.LU R7, [R1+0x15c] ;  /* 0x00015c0001077983 */ /* 0x004ea20000300800 */
[----:B------:R-:W-:-:S03]  /*10b00*/  IMAD.U32 R8, R17, 0x10000, RZ ;  /* 0x0001000011087824 */ /* 0x000fc600078e00ff */
[----:B------:R4:W-:Y:S01]  /*10b10*/  STL [R1+0x29c], R6 ;  /* 0x00029c0601007387 */ /* 0x0009e20000100800 */
[----:B------:R-:W-:-:S03]  /*10b20*/  FMUL R8, R8, R16 ;  /* 0x0000001008087220 */ /* 0x000fc60000400000 */
[----:B------:R0:W-:Y:S04]  /*10b30*/  STL [R1+0x298], R5 ;  /* 0x0002980501007387 */ /* 0x0001e80000100800 */
[----:B------:R3:W-:Y:S01]  /*10b40*/  STL [R1+0x294], R4 ;  /* 0x0002940401007387 */ /* 0x0007e20000100800 */
[----:B--2---:R-:W-:-:S03]  /*10b50*/  FFMA R7, R7, R2, R8 ;  /* 0x0000000207077223 */ /* 0x004fc60000000008 */
[----:B------:R2:W5:Y:S01]  /*10b60*/  LDL.LU R8, [R1+0x2a4] ;  /* 0x0002a40001087983 */ /* 0x0005620000300800 */
[----:B------:R-:W-:Y:S02]  /*10b70*/  ISETP.GT.AND P3, PT, R3, 0x20, PT ;  /* 0x000000200300780c */ /* 0x000fe40003f64270 */
[----:B----4-:R-:W-:Y:S02]  /*10b80*/  F2FP.BF16.F32.PACK_AB R6, RZ, R7 ;  /* 0x00000007ff06723e */ /* 0x010fe400000010ff */
[----:B------:R2:W5:Y:S02]  /*10b90*/  LDL.LU R7, [R1+0x2a0] ;  /* 0x0002a00001077983 */ /* 0x0005640000300800 */
[----:B0-----:R-:W-:Y:S02]  /*10ba0*/  PRMT R5, R6, 0x7610, R5 ;  /* 0x0000761006057816 */ /* 0x001fe40000000005 */
[----:B------:R2:W5:Y:S01]  /*10bb0*/  LDL.LU R6, [R1+0x29c] ;  /* 0x00029c0001067983 */ /* 0x0005620000300800 */
[----:B------:R-:W-:-:S02]  /*10bc0*/  ISETP.GT.AND P1, PT, R0, RZ, P3 ;  /* 0x000000ff0000720c */ /* 0x000fc40001f24270 */
[----:B---3--:R-:W-:Y:S02]  /*10bd0*/  PRMT R4, R5, 0x7610, R4 ;  /* 0x0000761005047816 */ /* 0x008fe40000000004 */
[----:B------:R2:W5:Y:S04]  /*10be0*/  LDL.LU R5, [R1+0x298] ;  /* 0x0002980001057983 */ /* 0x0005680000300800 */
[----:B------:R0:W-:Y:S04]  /*10bf0*/  @P0 STG.E.U16 desc[UR36][R22.64+0x32], R4 ;  /* 0x0000320416000986 */ /* 0x0001e8000c101524 */
[----:B0-----:R2:W5:Y:S01]  /*10c00*/  LDL.LU R4, [R1+0x294] ;  /* 0x0002940001047983 */ /* 0x0015620000300800 */
[----:B------:R-:W-:Y:S04]  /*10c10*/  BSSY B1, `(.L_x_142) ;  /* 0x0000006000017945 */ /* 0x000fe80003800000 */
[----:B------:R-:W-:Y:S05]  /*10c20*/  @!P1 BRA `(.L_x_143) ;  /* 0x0000000000109947 */ /* 0x000fea0003800000 */
[----:B------:R0:W-:Y:S04]  /*10c30*/  STL.64 [R1+0x298], R2 ;  /* 0x0002980201007387 */ /* 0x0001e80000100a00 */
[----:B0-----:R-:W3:Y:S04]  /*10c40*/  LDL.64 R2, [R1+0x240] ;  /* 0x0002400001027983 */ /* 0x001ee80000100a00 */
[----:B---3--:R0:W5:Y:S04]  /*10c50*/  LDG.E.LTC128B.U16 R17, desc[UR36][R2.64+0x40] ;  /* 0x0000402402117981 */ /* 0x008168000c1e1520 */
[----:B------:R0:W5:Y:S02]  /*10c60*/  LDL.LU.64 R2, [R1+0x298] ;  /* 0x0002980001027983 */ /* 0x0001640000300a00 */
.L_x_143:
[----:B------:R-:W-:Y:S05]  /*10c70*/  BSYNC B1 ;  /* 0x0000000000017941 */ /* 0x000fea0003800000 */
.L_x_142:
[----:B------:R-:W-:Y:S04]  /*10c80*/  STL [R1+0x2a4], R10 ;  /* 0x0002a40a01007387 */ /* 0x000fe80000100800 */
[----:B-----5:R3:W-:Y:S04]  /*10c90*/  STL [R1+0x2a0], R7 ;  /* 0x0002a00701007387 */ /* 0x0207e80000100800 */
[----:B---3--:R-:W3:Y:S01]  /*10ca0*/  LDL.LU R7, [R1+0x120] ;  /* 0x0001200001077983 */ /* 0x008ee20000300800 */
[----:B-1----:R-:W-:-:S03]  /*10cb0*/  SHF.L.U32 R10, R17, 0x10, RZ ;  /* 0x00000010110a7819 */ /* 0x002fc600000006ff */
[----:B------:R1:W-:Y:S02]  /*10cc0*/  STL [R1+0x29c], R6 ;  /* 0x00029c0601007387 */ /* 0x0003e40000100800 */
[----:B------:R-:W-:Y:S02]  /*10cd0*/  FMUL R10, R10, R16 ;  /* 0x000000100a0a7220 */ /* 0x000fe40000400000 */
[----:B------:R4:W-:Y:S04]  /*10ce0*/  STL [R1+0x298], R5 ;  /* 0x0002980501007387 */ /* 0x0009e80000100800 */
[----:B------:R2:W-:Y:S01]  /*10cf0*/  STL [R1+0x294], R4 ;  /* 0x0002940401007387 */ /* 0x0005e20000100800 */
[----:B---3--:R-:W-:-:S03]  /*10d00*/  FFMA R7, R7, R2, R10 ;  /* 0x0000000207077223 */ /* 0x008fc6000000000a */
[----:B------:R3:W5:Y:S01]  /*10d10*/  LDL.LU R10, [R1+0x2a4] ;  /* 0x0002a400010a7983 */ /* 0x0007620000300800 */
[----:B------:R-:W-:Y:S02]  /*10d20*/  ISETP.GT.AND P2, PT, R3, 0x21, PT ;  /* 0x000000210300780c */ /* 0x000fe40003f44270 */
[----:B-1----:R-:W-:Y:S02]  /*10d30*/  F2FP.BF16.F32.PACK_AB R6, RZ, R7 ;  /* 0x00000007ff06723e */ /* 0x002fe400000010ff */
[----:B------:R3:W5:Y:S02]  /*10d40*/  LDL.LU R7, [R1+0x2a0] ;  /* 0x0002a00001077983 */ /* 0x0007640000300800 */
[----:B----4-:R-:W-:Y:S02]  /*10d50*/  PRMT R5, R6, 0x7610, R5 ;  /* 0x0000761006057816 */ /* 0x010fe40000000005 */
[----:B------:R3:W5:Y:S01]  /*10d60*/  LDL.LU R6, [R1+0x29c] ;  /* 0x00029c0001067983 */ /* 0x0007620000300800 */
[----:B------:R-:W-:-:S02]  /*10d70*/  ISETP.GT.AND P0, PT, R0, RZ, P2 ;  /* 0x000000ff0000720c */ /* 0x000fc40001704270 */
[----:B--2---:R-:W-:Y:S02]  /*10d80*/  PRMT R4, R5, 0x7610, R4 ;  /* 0x0000761005047816 */ /* 0x004fe40000000004 */
[----:B------:R3:W5:Y:S04]  /*10d90*/  LDL.LU R5, [R1+0x298] ;  /* 0x0002980001057983 */ /* 0x0007680000300800 */
[----:B------:R1:W-:Y:S04]  /*10da0*/  @P1 STG.E.U16 desc[UR36][R8.64+0x40], R4 ;  /* 0x0000400408001986 */ /* 0x0003e8000c101524 */
[----:B-1----:R3:W5:Y:S01]  /*10db0*/  LDL.LU R4, [R1+0x294] ;  /* 0x0002940001047983 */ /* 0x0027620000300800 */
[----:B------:R-:W-:Y:S04]  /*10dc0*/  BSSY B1, `(.L_x_144) ;  /* 0x0000006000017945 */ /* 0x000fe80003800000 */
[----:B------:R-:W-:Y:S05]  /*10dd0*/  @!P0 BRA `(.L_x_145) ;  /* 0x0000000000108947 */ /* 0x000fea0003800000 */
[----:B------:R0:W-:Y:S04]  /*10de0*/  STL.64 [R1+0x298], R2 ;  /* 0x0002980201007387 */ /* 0x0001e80000100a00 */
[----:B0-----:R-:W2:Y:S04]  /*10df0*/  LDL.64 R2, [R1+0x240] ;  /* 0x0002400001027983 */ /* 0x001ea80000100a00 */
[----:B--2---:R1:W5:Y:S04]  /*10e00*/  LDG.E.LTC128B.U16 R17, desc[UR36][R2.64+0x42] ;  /* 0x0000422402117981 */ /* 0x004368000c1e1520 */
[----:B------:R1:W5:Y:S02]  /*10e10*/  LDL.LU.64 R2, [R1+0x298] ;  /* 0x0002980001027983 */ /* 0x0003640000300a00 */
.L_x_145:
[----:B------:R-:W-:Y:S05]  /*10e20*/  BSYNC B1 ;  /* 0x0000000000017941 */ /* 0x000fea0003800000 */
.L_x_144:
        /* <DEDUP_REMOVED lines=15> */
[----:B-1----:R-:W-:-:S02]  /*10f20*/  PRMT R3, R4, 0x7610, R3 ;  /* 0x0000761004037816 */ /* 0x002fc40000000003 */
[----:B------:R2:W5:Y:S04]  /*10f30*/  LDL.LU R4, [R1+0x298] ;  /* 0x0002980001047983 */ /* 0x0005680000300800 */
[----:B------:R0:W-:Y:S04]  /*10f40*/  @P0 STG.E.U16 desc[UR36][R8.64+0x42], R3 ;  /* 0x0000420308000986 */ /* 0x0001e8000c101524 */
[----:B0-----:R2:W5:Y:S01]  /*10f50*/  LDL.LU R3, [R1+0x294] ;  /* 0x0002940001037983 */ /* 0x0015620000300800 */
[----:B------:R-:W-:Y:S04]  /*10f60*/  BSSY B1, `(.L_x_146) ;  /* 0x0000006000017945 */ /* 0x000fe80003800000 */
[----:B------:R-:W-:Y:S05]  /*10f70*/  @!P1 BRA `(.L_x_147) ;  /* 0x0000000000109947 */ /* 0x000fea0003800000 */
[----:B-----5:R0:W-:Y:S04]  /*10f80*/  STL.64 [R1+0x298], R2 ;  /* 0x0002980201007387 */ /* 0x0201e80000100a00 */
[----:B0-----:R-:W4:Y:S04]  /*10f90*/  LDL.64 R2, [R1+0x220] ;  /* 0x0002200001027983 */ /* 0x001f280000100a00 */
[----:B----4-:R0:W5:Y:S04]  /*10fa0*/  LDG.E.LTC128B.U16 R17, desc[UR36][R2.64+0x40] ;  /* 0x0000402402117981 */ /* 0x010168000c1e1520 */
[----:B------:R0:W5:Y:S02]  /*10fb0*/  LDL.LU.64 R2, [R1+0x298] ;  /* 0x0002980001027983 */ /* 0x0001640000300a00 */
.L_x_147:
[----:B------:R-:W-:Y:S05]  /*10fc0*/  BSYNC B1 ;  /* 0x0000000000017941 */ /* 0x000fea0003800000 */
.L_x_146:
[----:B------:R-:W-:Y:S04]  /*10fd0*/  STL [R1+0x2ac], R9 ;  /* 0x0002ac0901007387 */ /* 0x000fe80000100800 */
[----:B------:R1:W-:Y:S04]  /*10fe0*/  STL [R1+0x2a8], R8 ;  /* 0x0002a80801007387 */ /* 0x0003e80000100800 */
[----:B-1----:R-:W4:Y:S04]  /*10ff0*/  LDL.LU R8, [R1+0x128] ;  /* 0x0001280001087983 */ /* 0x002f280000300800 */
[----:B-----5:R-:W-:Y:S04]  /*11000*/  STL [R1+0x2a4], R7 ;  /* 0x0002a40701007387 */ /* 0x020fe80000100800 */
[----:B------:R-:W-:Y:S04]  /*11010*/  STL [R1+0x2a0], R6 ;  /* 0x0002a00601007387 */ /* 0x000fe80000100800 */
[----:B------:R1:W-:Y:S04]  /*11020*/  STL.64 [R1+0x298], R4 ;  /* 0x0002980401007387 */ /* 0x0003e80000100a00 */
[----:B-1----:R-:W2:Y:S01]  /*11030*/  LDL.64 R4, [R1+0x228] ;  /* 0x0002280001047983 */ /* 0x002ea20000100a00 */
[----:B------:R-:W-:-:S03]  /*11040*/  IMAD.U32 R9, R17, 0x10000, RZ ;  /* 0x0001000011097824 */ /* 0x000fc600078e00ff */
[----:B------:R0:W-:Y:S01]  /*11050*/  STL [R1+0x294], R3 ;  /* 0x0002940301007387 */ /* 0x0001e20000100800 */
[----:B------:R-:W-:-:S04]  /*11060*/  FMUL R9, R9, R16 ;  /* 0x0000001009097220 */ /* 0x000fc80000400000 */
[----:B----4-:R-:W-:Y:S02]  /*11070*/  FFMA R8, R8, R2, R9 ;  /* 0x0000000208087223 */ /* 0x010fe40000000009 */
[----:B------:R1:W5:Y:S03]  /*11080*/  LDL.LU R9, [R1+0x2ac] ;  /* 0x0002ac0001097983 */ /* 0x0003660000300800 */
[----:B------:R-:W-:Y:S02]  /*11090*/  F2FP.BF16.F32.PACK_AB R7, RZ, R8 ;  /* 0x00000008ff07723e */ /* 0x000fe400000010ff */
[----:B------:R1:W5:Y:S02]  /*110a0*/  LDL.LU R8, [R1+0x2a8] ;  /* 0x0002a80001087983 */ /* 0x0003640000300800 */
[----:B------:R-:W-:Y:S02]  /*110b0*/  PRMT R6, R7, 0x7610, R6 ;  /* 0x0000761007067816 */ /* 0x000fe40000000006 */
[----:B------:R1:W5:Y:S01]  /*110c0*/  LDL.LU R7, [R1+0x2a4] ;  /* 0x0002a40001077983 */ /* 0x0003620000300800 */
[----:B------:R-:W-:-:S02]  /*110d0*/  ISETP.GT.AND P0, PT, R0, 0x8, P2 ;  /* 0x000000080000780c */ /* 0x000fc40001704270 */
[----:B0-----:R-:W-:Y:S02]  /*110e0*/  PRMT R3, R6, 0x7610, R3 ;  /* 0x0000761006037816 */ /* 0x001fe40000000003 */
[----:B------:R1:W5:Y:S04]  /*110f0*/  LDL.LU R6, [R1+0x2a0] ;  /* 0x0002a00001067983 */ /* 0x0003680000300800 */
[----:B--2---:R0:W-:Y:S04]  /*11100*/  @P1 STG.E.U16 desc[UR36][R4.64+0x40], R3 ;  /* 0x0000400304001986 */ /* 0x0041e8000c101524 */
[----:B0-----:R1:W5:Y:S04]  /*11110*/  LDL.LU.64 R4, [R1+0x298] ;  /* 0x0002980001047983 */ /* 0x0013680000300a00 */
[----:B------:R1:W5:Y:S01]  /*11120*/  LDL.LU R3, [R1+0x294] ;  /* 0x0002940001037983 */ /* 0x0003620000300800 */
[----:B------:R-:W-:Y:S04]  /*11130*/  BSSY B1, `(.L_x_148) ;  /* 0x0000006000017945 */ /* 0x000fe80003800000 */
[----:B------:R-:W-:Y:S05]  /*11140*/  @!P0 BRA `(.L_x_149) ;  /* 0x0000000000108947 */ /* 0x000fea0003800000 */
[----:B-----5:R0:W-:Y:S04]  /*11150*/  STL.64 [R1+0x298], R2 ;  /* 0x0002980201007387 */ /* 0x0201e80000100a00 */
[----:B0-----:R-:W2:Y:S04]  /*11160*/  LDL.64 R2, [R1+0x220] ;  /* 0x0002200001027983 */ /* 0x001ea80000100a00 */
[----:B--2---:R0:W5:Y:S04]  /*11170*/  LDG.E.LTC128B.U16 R17, desc[UR36][R2.64+0x42] ;  /* 0x0000422402117981 */ /* 0x004168000c1e1520 */
[----:B------:R0:W5:Y:S02]  /*11180*/  LDL.LU.64 R2, [R1+0x298] ;  /* 0x0002980001027983 */ /* 0x0001640000300a00 */
.L_x_149:
[----:B------:R-:W-:Y:S05]  /*11190*/  BSYNC B1 ;  /* 0x0000000000017941 */ /* 0x000fea0003800000 */
.L_x_148:
[----:B------:R-:W-:Y:S04]  /*111a0*/  STL [R1+0x2ac], R10 ;  /* 0x0002ac0a01007387 */ /* 0x000fe80000100800 */
[----:B-----5:R2:W-:Y:S04]  /*111b0*/  STL [R1+0x2a8], R9 ;  /* 0x0002a80901007387 */ /* 0x0205e80000100800 */
[----:B--2---:R-:W2:Y:S04]  /*111c0*/  LDL.LU R9, [R1+0x12c] ;  /* 0x00012c0001097983 */ /* 0x004ea80000300800 */
[----:B------:R-:W-:Y:S04]  /*111d0*/  STL [R1+0x2a4], R8 ;  /* 0x0002a40801007387 */ /* 0x000fe80000100800 */
[----:B------:R-:W-:Y:S04]  /*111e0*/  STL [R1+0x2a0], R5 ;  /* 0x0002a00501007387 */ /* 0x000fe80000100800 */
[----:B------:R4:W-:Y:S04]  /*111f0*/  STL.64 [R1+0x298], R6 ;  /* 0x0002980601007387 */ /* 0x0009e80000100a00 */
[----:B----4-:R-:W4:Y:S01]  /*11200*/  LDL.64 R6, [R1+0x228] ;  /* 0x0002280001067983 */ /* 0x010f220000100a00 */
[----:B------:R-:W-:-:S03]  /*11210*/  IMAD.U32 R10, R17, 0x10000, RZ ;  /* 0x00010000110a7824 */ /* 0x000fc600078e00ff */
[----:B------:R1:W-:Y:S01]  /*11220*/  STL [R1+0x294], R4 ;  /* 0x0002940401007387 */ /* 0x0003e20000100800 */
[----:B------:R-:W-:-:S04]  /*11230*/  FMUL R10, R10, R16 ;  /* 0x000000100a0a7220 */ /* 0x000fc80000400000 */
[----:B--2---:R-:W-:Y:S02]  /*11240*/  FFMA R9, R9, R2, R10 ;  /* 0x0000000209097223 */ /* 0x004fe4000000000a */
[----:B------:R2:W5:Y:S01]  /*11250*/  LDL.LU R10, [R1+0x2ac] ;  /* 0x0002ac00010a7983 */ /* 0x0005620000300800 */
[----:B------:R-:W-:Y:S02]  /*11260*/  ISETP.GT.AND P1, PT, R3, 0x28, PT ;  /* 0x000000280300780c */ /* 0x000fe40003f24270 */
[----:B------:R-:W-:Y:S02]  /*11270*/  F2FP.BF16.F32.PACK_AB R8, RZ, R9 ;  /* 0x00000009ff08723e */ /* 0x000fe400000010ff */
[----:B------:R2:W5:Y:S02]  /*11280*/  LDL.LU R9, [R1+0x2a8] ;  /* 0x0002a80001097983 */ /* 0x0005640000300800 */
[----:B------:R-:W-:Y:S02]  /*11290*/  PRMT R5, R8, 0x7610, R5 ;  /* 0x0000761008057816 */ /* 0x000fe40000000005 */
[----:B------:R2:W5:Y:S01]  /*112a0*/  LDL.LU R8, [R1+0x2a4] ;  /* 0x0002a40001087983 */ /* 0x0005620000300800 */
[----:B------:R-:W-:-:S02]  /*112b0*/  ISETP.GT.AND P5, PT, R0, RZ, P1 ;  /* 0x000000ff0000720c */ /* 0x000fc40000fa4270 */
[----:B-1----:R-:W-:Y:S02]  /*112c0*/  PRMT R4, R5, 0x7610, R4 ;  /* 0x0000761005047816 */ /* 0x002fe40000000004 */
[----:B------:R2:W5:Y:S04]  /*112d0*/  LDL.LU R5, [R1+0x2a0] ;  /* 0x0002a00001057983 */ /* 0x0005680000300800 */
[----:B----4-:R1:W-:Y:S04]  /*112e0*/  @P0 STG.E.U16 desc[UR36][R6.64+0x42], R4 ;  /* 0x0000420406000986 */ /* 0x0103e8000c101524 */
[----:B-1----:R2:W5:Y:S04]  /*112f0*/  LDL.LU.64 R6, [R1+0x298] ;  /* 0x0002980001067983 */ /* 0x0025680000300a00 */
[----:B------:R2:W5:Y:S01]  /*11300*/  LDL.LU R4, [R1+0x294] ;  /* 0x0002940001047983 */ /* 0x0005620000300800 */
[----:B------:R-:W-:Y:S04]  /*11310*/  BSSY B1, `(.L_x_150) ;  /* 0x0000006000017945 */ /* 0x000fe80003800000 */
[----:B------:R-:W-:Y:S05]  /*11320*/  @!P5 BRA `(.L_x_151) ;  /* 0x000000000010d947 */ /* 0x000fea0003800000 */
[----:B------:R0:W-:Y:S04]  /*11330*/  STL.64 [R1+0x298], R2 ;  /* 0x0002980201007387 */ /* 0x0001e80000100a00 */
[----:B0-----:R-:W4:Y:S04]  /*11340*/  LDL.64 R2, [R1+0x240] ;  /* 0x0002400001027983 */ /* 0x001f280000100a00 */
[----:B----4-:R1:W5:Y:S04]  /*11350*/  LDG.E.LTC128B.U16 R17, desc[UR36][R2.64+0x50] ;  /* 0x0000502402117981 */ /* 0x010368000c1e1520 */
[----:B------:R1:W5:Y:S02]  /*11360*/  LDL.LU.64 R2, [R1+0x298] ;  /* 0x0002980001027983 */ /* 0x0003640000300a00 */
.L_x_151:
[----:B------:R-:W-:Y:S05]  /*11370*/  BSYNC B1 ;  /* 0x0000000000017941 */ /* 0x000fea0003800000 */
.L_x_150:
[----:B-----5:R-:W-:Y:S04]  /*11380*/  STL [R1+0x2a4], R10 ;  /* 0x0002a40a01007387 */ /* 0x020fe80000100800 */
[----:B------:R4:W-:Y:S04]  /*11390*/  STL [R1+0x2a0], R7 ;  /* 0x0002a00701007387 */ /* 0x0009e80000100800 */
[----:B----4-:R-:W4:Y:S01]  /*113a0*/  LDL.LU R7, [R1+0x130] ;  /* 0x0001300001077983 */ /* 0x010f220000300800 */
[----:B------:R-:W-:-:S03]  /*113b0*/  IMAD.U32 R10, R17, 0x10000, RZ ;  /* 0x00010000110a7824 */ /* 0x000fc600078e00ff */
[----:B------:R0:W-:Y:S01]  /*113c0*/  STL [R1+0x29c], R6 ;  /* 0x00029c0601007387 */ /* 0x0001e20000100800 */
[----:B------:R-:W-:-:S03]  /*113d0*/  FMUL R10, R10, R16 ;  /* 0x000000100a0a7220 */ /* 0x000fc60000400000 */
[----:B------:R2:W-:Y:S04]  /*113e0*/  STL [R1+0x298], R5 ;  /* 0x0002980501007387 */ /* 0x0005e80000100800 */
[----:B------:R3:W-:Y:S01]  /*113f0*/  STL [R1+0x294], R4 ;  /* 0x0002940401007387 */ /* 0x0007e20000100800 */
[----:B----4-:R-:W-:-:S03]  /*11400*/  FFMA R7, R7, R2, R10 ;  /* 0x0000000207077223 */ /* 0x010fc6000000000a */
[----:B------:R4:W5:Y:S01]  /*11410*/  LDL.LU R10, [R1+0x2a4] ;  /* 0x0002a400010a7983 */ /* 0x0009620000300800 */
[----:B------:R-:W-:Y:S02]  /*11420*/  ISETP.GT.AND P0, PT, R3, 0x29, PT ;  /* 0x000000290300780c */ /* 0x000fe40003f04270 */
[----:B0-----:R-:W-:Y:S02]  /*11430*/  F2FP.BF16.F32.PACK_AB R6, RZ, R7 ;  /* 0x00000007ff06723e */ /* 0x001fe400000010ff */
[----:B------:R4:W5:Y:S02]  /*11440*/  LDL.LU R7, [R1+0x2a0] ;  /* 0x0002a00001077983 */ /* 0x0009640000300800 */
[----:B--2---:R-:W-:Y:S02]  /*11450*/  PRMT R5, R6, 0x7610, R5 ;  /* 0x0000761006057816 */ /* 0x004fe40000000005 */
        /* <DEDUP_REMOVED lines=9> */
[----:B-1----:R-:W2:Y:S04]  /*114f0*/  LDL.64 R2, [R1+0x240] ;  /* 0x0002400001027983 */ /* 0x002ea80000100a00 */
[----:B--2---:R0:W5:Y:S04]  /*11500*/  LDG.E.LTC128B.U16 R17, desc[UR36][R2.64+0x52] ;  /* 0x0000522402117981 */ /* 0x004168000c1e1520 */
[----:B------:R0:W5:Y:S02]  /*11510*/  LDL.LU.64 R2, [R1+0x298] ;  /* 0x0002980001027983 */ /* 0x0001640000300a00 */
.L_x_153:
[----:B------:R-:W-:Y:S05]  /*11520*/  BSYNC B1 ;  /* 0x0000000000017941 */ /* 0x000fea0003800000 */
.L_x_152:
        /* <DEDUP_REMOVED lines=10> */
[----:B---3--:R-:W-:Y:S02]  /*115d0*/  F2FP.BF16.F32.PACK_AB R5, RZ, R6 ;  /* 0x00000006ff05723e */ /* 0x008fe400000010ff */
[----:B------:R2:W5:Y:S02]  /*115e0*/  LDL.LU R6, [R1+0x2a0] ;  /* 0x0002a00001067983 */ /* 0x0005640000300800 */
[----:B-1----:R-:W-:Y:S02]  /*115f0*/  PRMT R4, R5, 0x7610, R4 ;  /* 0x0000761005047816 */ /* 0x002fe40000000004 */
[----:B------:R2:W5:Y:S01]  /*11600*/  LDL.LU R5, [R1+0x29c] ;  /* 0x00029c0001057983 */ /* 0x0005620000300800 */
[----:B------:R-:W-:Y:S02]  /*11610*/  ISETP.GT.AND P5, PT, R0, 0x8, P1 ;  /* 0x000000080000780c */ /* 0x000fe40000fa4270 */
[----:B0-----:R-:W-:-:S02]  /*11620*/  PRMT R3, R4, 0x7610, R3 ;  /* 0x0000761004037816 */ /* 0x001fc40000000003 */
[----:B------:R2:W5:Y:S04]  /*11630*/  LDL.LU R4, [R1+0x298] ;  /* 0x0002980001047983 */ /* 0x0005680000300800 */
[----:B------:R0:W-:Y:S04]  /*11640*/  @P4 STG.E.U16 desc[UR36][R8.64+0x52], R3 ;  /* 0x0000520308004986 */ /* 0x0001e8000c101524 */
[----:B0-----:R2:W5:Y:S01]  /*11650*/  LDL.LU R3, [R1+0x294] ;  /* 0x0002940001037983 */ /* 0x0015620000300800 */
[----:B------:R-:W-:Y:S04]  /*11660*/  BSSY B1, `(.L_x_154) ;  /* 0x0000006000017945 */ /* 0x000fe80003800000 */
[----:B------:R-:W-:Y:S05]  /*11670*/  @!P5 BRA `(.L_x_155) ;  /* 0x000000000010d947 */ /* 0x000fea0003800000 */
[----:B-----5:R0:W-:Y:S04]  /*11680*/  STL.64 [R1+0x298], R2 ;  /* 0x0002980201007387 */ /* 0x0201e80000100a00 */
[----:B0-----:R-:W3:Y:S04]  /*11690*/  LDL.64 R2, [R1+0x220] ;  /* 0x0002200001027983 */ /* 0x001ee80000100a00 */
[----:B---3--:R0:W5:Y:S04]  /*116a0*/  LDG.E.LTC128B.U16 R17, desc[UR36][R2.64+0x50] ;  /* 0x0000502402117981 */ /* 0x008168000c1e1520 */
[----:B------:R0:W5:Y:S02]  /*116b0*/  LDL.LU.64 R2, [R1+0x298] ;  /* 0x0002980001027983 */ /* 0x0001640000300a00 */
.L_x_155:
[----:B------:R-:W-:Y:S05]  /*116c0*/  BSYNC B1 ;  /* 0x0000000000017941 */ /* 0x000fea0003800000 */
.L_x_154:
[----:B------:R-:W-:Y:S04]  /*116d0*/  STL [R1+0x2ac], R9 ;  /* 0x0002ac0901007387 */ /* 0x000fe80000100800 */
[----:B------:R1:W-:Y:S04]  /*116e0*/  STL [R1+0x2a8], R8 ;  /* 0x0002a80801007387 */ /* 0x0003e80000100800 */
[----:B-1----:R-:W3:Y:S04]  /*116f0*/  LDL.LU R8, [R1+0x138] ;  /* 0x0001380001087983 */ /* 0x002ee80000300800 */
[----:B-----5:R-:W-:Y:S04]  /*11700*/  STL [R1+0x2a4], R7 ;  /* 0x0002a40701007387 */ /* 0x020fe80000100800 */
[----:B------:R-:W-:Y:S04]  /*11710*/  STL [R1+0x2a0], R6 ;  /* 0x0002a00601007387 */ /* 0x000fe80000100800 */
[----:B------:R1:W-:Y:S04]  /*11720*/  STL.64 [R1+0x298], R4 ;  /* 0x0002980401007387 */ /* 0x0003e80000100a00 */
[----:B-1----:R-:W2:Y:S01]  /*11730*/  LDL.64 R4, [R1+0x228] ;  /* 0x0002280001047983 */ /* 0x002ea20000100a00 */
[----:B------:R-:W-:-:S03]  /*11740*/  IMAD.U32 R9, R17, 0x10000, RZ ;  /* 0x0001000011097824 */ /* 0x000fc600078e00ff */
[----:B------:R0:W-:Y:S01]  /*11750*/  STL [R1+0x294], R3 ;  /* 0x0002940301007387 */ /* 0x0001e20000100800 */
[----:B------:R-:W-:-:S04]  /*11760*/  FMUL R9, R9, R16 ;  /* 0x0000001009097220 */ /* 0x000fc80000400000 */
[----:B---3--:R-:W-:Y:S02]  /*11770*/  FFMA R8, R8, R2, R9 ;  /* 0x0000000208087223 */ /* 0x008fe40000000009 */
        /* <DEDUP_REMOVED lines=17> */
.L_x_157:
[----:B------:R-:W-:Y:S05]  /*11890*/  BSYNC B1 ;  /* 0x0000000000017941 */ /* 0x000fea0003800000 */
.L_x_156:
[----:B-----5:R-:W-:Y:S04]  /*118a0*/  STL [R1+0x2ac], R9 ;  /* 0x0002ac0901007387 */ /* 0x020fe80000100800 */
[----:B------:R2:W-:Y:S04]  /*118b0*/  STL [R1+0x2a8], R8 ;  /* 0x0002a80801007387 */ /* 0x0005e80000100800 */
[----:B--2---:R-:W2:Y:S04]  /*118c0*/  LDL.LU R8, [R1+0x13c] ;  /* 0x00013c0001087983 */ /* 0x004ea80000300800 */
[----:B------:R-:W-:Y:S04]  /*118d0*/  STL [R1+0x2a4], R7 ;  /* 0x0002a40701007387 */ /* 0x000fe80000100800 */
[----:B------:R-:W-:Y:S04]  /*118e0*/  STL [R1+0x2a0], R6 ;  /* 0x0002a00601007387 */ /* 0x000fe80000100800 */
[----:B------:R3:W-:Y:S04]  /*118f0*/  STL.64 [R1+0x298], R4 ;  /* 0x0002980401007387 */ /* 0x0007e80000100a00 */
[----:B---3--:R-:W3:Y:S01]  /*11900*/  LDL.64 R4, [R1+0x228] ;  /* 0x0002280001047983 */ /* 0x008ee20000100a00 */
[----:B------:R-:W-:-:S03]  /*11910*/  IMAD.U32 R9, R17, 0x10000, RZ ;  /* 0x0001000011097824 */ /* 0x000fc600078e00ff */
[----:B------:R0:W-:Y:S01]  /*11920*/  STL [R1+0x294], R3 ;  /* 0x0002940301007387 */ /* 0x0001e20000100800 */
[----:B------:R-:W-:-:S04]  /*11930*/  FMUL R9, R9, R16 ;  /* 0x0000001009097220 */ /* 0x000fc80000400000 */
[----:B--2---:R-:W-:Y:S02]  /*11940*/  FFMA R8, R8, R2, R9 ;  /* 0x0000000208087223 */ /* 0x004fe40000000009 */
        /* <DEDUP_REMOVED lines=8> */
[----:B---3--:R0:W-:Y:S04]  /*119d0*/  @P4 STG.E.U16 desc[UR36][R4.64+0x52], R3 ;  /* 0x0000520304004986 */ /* 0x0081e8000c101524 */
[----:B0-----:R2:W5:Y:S04]  /*119e0*/  LDL.LU.64 R4, [R1+0x298] ;  /* 0x0002980001047983 */ /* 0x0015680000300a00 */
[----:B------:R2:W5:Y:S01]  /*119f0*/  LDL.LU R3, [R1+0x294] ;  /* 0x0002940001037983 */ /* 0x0005620000300800 */
[----:B------:R-:W-:Y:S04]  /*11a00*/  BSSY B1, `(.L_x_158) ;  /* 0x0000003000017945 */ /* 0x000fe80003800000 */
[----:B------:R-:W-:Y:S05]  /*11a10*/  @!P5 BRA `(.L_x_159) ;  /* 0x000000000004d947 */ /* 0x000fea0003800000 */
[----:B------:R0:W5:Y:S02]  /*11a20*/  LDG.E.LTC128B.U16 R17, desc[UR36][R234.64+0x40] ;  /* 0x00004024ea117981 */ /* 0x000164000c1e1520 */
.L_x_159:
[----:B------:R-:W-:Y:S05]  /*11a30*/  BSYNC B1 ;  /* 0x0000000000017941 */ /* 0x000fea0003800000 */
.L_x_158:
[----:B-----5:R-:W-:Y:S04]  /*11a40*/  STL [R1+0x2a4], R7 ;  /* 0x0002a40701007387 */ /* 0x020fe80000100800 */
[----:B------:R3:W-:Y:S04]  /*11a50*/  STL [R1+0x2a0], R6 ;  /* 0x0002a00601007387 */ /* 0x0007e80000100800 */
[----:B---3--:R-:W3:Y:S01]  /*11a60*/  LDL.LU R6, [R1+0x100] ;  /* 0x0001000001067983 */ /* 0x008ee20000300800 */
[----:B------:R-:W-:-:S03]  /*11a70*/  SHF.L.U32 R7, R17, 0x10, RZ ;  /* 0x0000001011077819 */ /* 0x000fc600000006ff */
[----:B------:R1:W-:Y:S02]  /*11a80*/  STL [R1+0x29c], R5 ;  /* 0x00029c0501007387 */ /* 0x0003e40000100800 */
[----:B------:R-:W-:Y:S02]  /*11a90*/  FMUL R7, R7, R16 ;  /* 0x0000001007077220 */ /* 0x000fe40000400000 */
[----:B------:R2:W-:Y:S04]  /*11aa0*/  STL [R1+0x298], R4 ;  /* 0x0002980401007387 */ /* 0x0005e80000100800 */
[----:B------:R4:W-:Y:S01]  /*11ab0*/  STL [R1+0x294], R3 ;  /* 0x0002940301007387 */ /* 0x0009e20000100800 */
[----:B---3--:R-:W-:-:S03]  /*11ac0*/  FFMA R6, R6, R2, R7 ;  /* 0x0000000206067223 */ /* 0x008fc60000000007 */
[----:B------:R3:W5:Y:S02]  /*11ad0*/  LDL.LU R7, [R1+0x2a4] ;  /* 0x0002a40001077983 */ /* 0x0007640000300800 */
[----:B-1----:R-:W-:Y:S02]  /*11ae0*/  F2FP.BF16.F32.PACK_AB R5, RZ, R6 ;  /* 0x00000006ff05723e */ /* 0x002fe400000010ff */
[----:B------:R3:W5:Y:S02]  /*11af0*/  LDL.LU R6, [R1+0x2a0] ;  /* 0x0002a00001067983 */ /* 0x0007640000300800 */
[----:B--2---:R-:W-:Y:S02]  /*11b00*/  PRMT R4, R5, 0x7610, R4 ;  /* 0x0000761005047816 */ /* 0x004fe40000000004 */
[----:B------:R3:W5:Y:S01]  /*11b10*/  LDL.LU R5, [R1+0x29c] ;  /* 0x00029c0001057983 */ /* 0x0007620000300800 */
[----:B------:R-:W-:Y:S02]  /*11b20*/  ISETP.GT.AND P4, PT, R0, 0x80, P2 ;  /* 0x000000800000780c */ /* 0x000fe40001784270 */
[----:B----4-:R-:W-:-:S02]  /*11b30*/  PRMT R3, R4, 0x7610, R3 ;  /* 0x0000761004037816 */ /* 0x010fc40000000003 */
[----:B------:R3:W5:Y:S04]  /*11b40*/  LDL.LU R4, [R1+0x298] ;  /* 0x0002980001047983 */ /* 0x0007680000300800 */
[----:B------:R1:W-:Y:S04]  /*11b50*/  @P5 STG.E.U16 desc[UR36][R12.64+0x40], R3 ;  /* 0x000040030c005986 */ /* 0x0003e8000c101524 */
[----:B-1----:R3:W5:Y:S01]  /*11b60*/  LDL.LU R3, [R1+0x294] ;  /* 0x0002940001037983 */ /* 0x0027620000300800 */
[----:B------:R-:W-:Y:S04]  /*11b70*/  BSSY B1, `(.L_x_160) ;  /* 0x0000003000017945 */ /* 0x000fe80003800000 */
[----:B------:R-:W-:Y:S05]  /*11b80*/  @!P4 BRA `(.L_x_161) ;  /* 0x000000000004c947 */ /* 0x000fea0003800000 */
[----:B------:R1:W5:Y:S02]  /*11b90*/  LDG.E.LTC128B.U16 R17, desc[UR36][R234.64+0x42] ;  /* 0x00004224ea117981 */ /* 0x000364000c1e1520 */
.L_x_161:
[----:B------:R-:W-:Y:S05]  /*11ba0*/  BSYNC B1 ;  /* 0x0000000000017941 */ /* 0x000fea0003800000 */
.L_x_160:
        /* <DEDUP_REMOVED lines=22> */
.L_x_163:
[----:B------:R-:W-:Y:S05]  /*11d10*/  BSYNC B1 ;  /* 0x0000000000017941 */ /* 0x000fea0003800000 */
.L_x_162:
[----:B------:R-:W-:Y:S04]  /*11d20*/  STL [R1+0x2ac], R9 ;  /* 0x0002ac0901007387 */ /* 0x000fe80000100800 */
[----:B------:R3:W-:Y:S04]  /*11d30*/  STL [R1+0x2a8], R8 ;  /* 0x0002a80801007387 */ /* 0x0007e80000100800 */
[----:B---3--:R-:W3:Y:S04]  /*11d40*/  LDL.LU R8, [R1+0x108] ;  /* 0x0001080001087983 */ /* 0x008ee80000300800 */
[----:B-----5:R-:W-:Y:S04]  /*11d50*/  STL [R1+0x2a4], R7 ;  /* 0x0002a40701007387 */ /* 0x020fe80000100800 */
[----:B------:R-:W-:Y:S04]  /*11d60*/  STL [R1+0x2a0], R6 ;  /* 0x0002a00601007387 */ /* 0x000fe80000100800 */
[----:B------:R4:W-:Y:S04]  /*11d70*/  STL.64 [R1+0x298], R4 ;  /* 0x0002980401007387 */ /* 0x0009e80000100a00 */
[----:B----4-:R-:W4:Y:S01]  /*11d80*/  LDL.64 R4, [R1+0x200] ;  /* 0x0002000001047983 */ /* 0x010f220000100a00 */
        /* <DEDUP_REMOVED lines=10> */
[----:B-1----:R-:W-:Y:S02]  /*11e30*/  PRMT R3, R6, 0x7610, R3 ;  /* 0x0000761006037816 */ /* 0x002fe40000000003 */
[----:B------:R3:W5:Y:S04]  /*11e40*/  LDL.LU R6, [R1+0x2a0] ;  /* 0x0002a00001067983 */ /* 0x0007680000300800 */
[----:B----4-:R1:W-:Y:S04]  /*11e50*/  @P5 STG.E.U16 desc[UR36][R4.64+0x40], R3 ;  /* 0x0000400304005986 */ /* 0x0103e8000c101524 */
[----:B-1----:R3:W5:Y:S04]  /*11e60*/  LDL.LU.64 R4, [R1+0x298] ;  /* 0x0002980001047983 */ /* 0x0027680000300a00 */
[----:B------:R3:W5:Y:S01]  /*11e70*/  LDL.LU R3, [R1+0x294] ;  /* 0x0002940001037983 */ /* 0x0007620000300800 */
[----:B------:R-:W-:Y:S04]  /*11e80*/  BSSY B1, `(.L_x_164) ;  /* 0x0000003000017945 */ /* 0x000fe80003800000 */
[----:B------:R-:W-:Y:S05]  /*11e90*/  @!P4 BRA `(.L_x_165) ;  /* 0x000000000004c947 */ /* 0x000fea0003800000 */
[----:B------:R1:W5:Y:S02]  /*11ea0*/  LDG.E.LTC128B.U16 R17, desc[UR36][R232.64+0x42] ;  /* 0x00004224e8117981 */ /* 0x000364000c1e1520 */
.L_x_165:
[----:B------:R-:W-:Y:S05]  /*11eb0*/  BSYNC B1 ;  /* 0x0000000000017941 */ /* 0x000fea0003800000 */
.L_x_164:
[----:B-----5:R-:W-:Y:S04]  /*11ec0*/  STL [R1+0x2ac], R9 ;  /* 0x0002ac0901007387 */ /* 0x020fe80000100800 */
[----:B------:R4:W-:Y:S04]  /*11ed0*/  STL [R1+0x2a8], R8 ;  /* 0x0002a80801007387 */ /* 0x0009e80000100800 */
[----:B----4-:R-:W4:Y:S04]  /*11ee0*/  LDL.LU R8, [R1+0x10c] ;  /* 0x00010c0001087983 */ /* 0x010f280000300800 */
[----:B------:R-:W-:Y:S04]  /*11ef0*/  STL [R1+0x2a4], R7 ;  /* 0x0002a40701007387 */ /* 0x000fe80000100800 */
[----:B------:R-:W-:Y:S04]  /*11f00*/  STL [R1+0x2a0], R6 ;  /* 0x0002a00601007387 */ /* 0x000fe80000100800 */
[----:B------:R0:W-:Y:S04]  /*11f10*/  STL.64 [R1+0x298], R4 ;  /* 0x0002980401007387 */ /* 0x0001e80000100a00 */
[----:B0-----:R-:W2:Y:S01]  /*11f20*/  LDL.64 R4, [R1+0x200] ;  /* 0x0002000001047983 */ /* 0x001ea20000100a00 */
        /* <DEDUP_REMOVED lines=17> */
[----:B------:R0:W5:Y:S02]  /*12040*/  LDG.E.LTC128B.U16 R17, desc[UR36][R234.64+0x50] ;  /* 0x00005024ea117981 */ /* 0x000164000c1e1520 */
.L_x_167:
[----:B------:R-:W-:Y:S05]  /*12050*/  BSYNC B1 ;  /* 0x0000000000017941 */ /* 0x000fea0003800000 */
.L_x_166:
        /* <DEDUP_REMOVED lines=10> */
[----:B-1----:R-:W-:Y:S02]  /*12100*/  F2FP.BF16.F32.PACK_AB R5, RZ, R6 ;  /* 0x00000006ff05723e */ /* 0x002fe400000010ff */
[----:B------:R2:W5:Y:S02]  /*12110*/  LDL.LU R6, [R1+0x2a0] ;  /* 0x0002a00001067983 */ /* 0x0005640000300800 */
[----:B---3--:R-:W-:Y:S02]  /*12120*/  PRMT R4, R5, 0x7610, R4 ;  /* 0x0000761005047816 */ /* 0x008fe40000000004 */
        /* <DEDUP_REMOVED lines=9> */
.L_x_169:
[----:B------:R-:W-:Y:S05]  /*121c0*/  BSYNC B1 ;  /* 0x0000000000017941 */ /* 0x000fea0003800000 */
.L_x_168:
        /* <DEDUP_REMOVED lines=12> */
[----:B0-----:R-:W-:Y:S02]  /*12290*/  PRMT R4, R5, 0x7610, R4 ;  /* 0x0000761005047816 */ /* 0x001fe40000000004 */
[----:B------:R3:W5:Y:S01]  /*122a0*/  LDL.LU R5, [R1+0x29c] ;  /* 0x00029c0001057983 */ /* 0x0007620000300800 */
[----:B------:R-:W-:Y:S02]  /*122b0*/  ISETP.GT.AND P5, PT, R0, 0x88, P1 ;  /* 0x000000880000780c */ /* 0x000fe40000fa4270 */
[----:B--2---:R-:W-:-:S02]  /*122c0*/  PRMT R3, R4, 0x7610, R3 ;  /* 0x0000761004037816 */ /* 0x004fc40000000003 */
[----:B------:R3:W5:Y:S04]  /*122d0*/  LDL.LU R4, [R1+0x298] ;  /* 0x0002980001047983 */ /* 0x0007680000300800 */
[----:B------:R0:W-:Y:S04]  /*122e0*/  @P4 STG.E.U16 desc[UR36][R12.64+0x52], R3 ;  /* 0x000052030c004986 */ /* 0x0001e8000c101524 */
[----:B0-----:R3:W5:Y:S01]  /*122f0*/  LDL.LU R3, [R1+0x294] ;  /* 0x0002940001037983 */ /* 0x0017620000300800 */
[----:B------:R-:W-:Y:S04]  /*12300*/  BSSY B1, `(.L_x_170) ;  /* 0x0000003000017945 */ /* 0x000fe80003800000 */
[----:B------:R-:W-:Y:S05]  /*12310*/  @!P5 BRA `(.L_x_171) ;  /* 0x000000000004d947 */ /* 0x000fea0003800000 */
[----:B------:R0:W5:Y:S02]  /*12320*/  LDG.E.LTC128B.U16 R17, desc[UR36][R232.64+0x50] ;  /* 0x00005024e8117981 */ /* 0x000164000c1e1520 */
.L_x_171:
[----:B------:R-:W-:Y:S05]  /*12330*/  BSYNC B1 ;  /* 0x0000000000017941 */ /* 0x000fea0003800000 */
.L_x_170:
[----:B------:R-:W-:Y:S04]  /*12340*/  STL [R1+0x2ac], R9 ;  /* 0x0002ac0901007387 */ /* 0x000fe80000100800 */
[----:B------:R2:W-:Y:S04]  /*12350*/  STL [R1+0x2a8], R8 ;  /* 0x0002a80801007387 */ /* 0x0005e80000100800 */
[----:B--2---:R-:W2:Y:S04]  /*12360*/  LDL.LU R8, [R1+0x118] ;  /* 0x0001180001087983 */ /* 0x004ea80000300800 */
[----:B-----5:R-:W-:Y:S04]  /*12370*/  STL [R1+0x2a4], R7 ;  /* 0x0002a40701007387 */ /* 0x020fe80000100800 */
[----:B------:R-:W-:Y:S04]  /*12380*/  STL [R1+0x2a0], R6 ;  /* 0x0002a00601007387 */ /* 0x000fe80000100800 */
[----:B------:R4:W-:Y:S04]  /*12390*/  STL.64 [R1+0x298], R4 ;  /* 0x0002980401007387 */ /* 0x0009e80000100a00 */
[----:B----4-:R-:W4:Y:S01]  /*123a0*/  LDL.64 R4, [R1+0x200] ;  /* 0x0002000001047983 */ /* 0x010f220000100a00 */
        /* <DEDUP_REMOVED lines=18> */
.L_x_173:
[----:B------:R-:W-:Y:S05]  /*124d0*/  BSYNC B1 ;  /* 0x0000000000017941 */ /* 0x000fea0003800000 */
.L_x_172:
        /* <DEDUP_REMOVED lines=25> */
.L_x_175:
[----:B------:R-:W-:Y:S05]  /*12670*/  BSYNC B1 ;  /* 0x0000000000017941 */ /* 0x000fea0003800000 */
.L_x_174:
[----:B-----5:R-:W-:Y:S04]  /*12680*/  STL [R1+0x2a4], R9 ;  /* 0x0002a40901007387 */ /* 0x020fe80000100800 */
[----:B------:R2:W-:Y:S04]  /*12690*/  STL [R1+0x2a0], R8 ;  /* 0x0002a00801007387 */ /* 0x0005e80000100800 */
[----:B--2---:R-:W2:Y:S01]  /*126a0*/  LDL.LU R8, [R1+0xe0] ;  /* 0x0000e00001087983 */ /* 0x004ea20000300800 */
[----:B------:R-:W-:-:S03]  /*126b0*/  SHF.L.U32 R9, R17, 0x10, RZ ;  /* 0x0000001011097819 */ /* 0x000fc600000006ff */
[----:B------:R1:W-:Y:S02]  /*126c0*/  STL [R1+0x29c], R7 ;  /* 0x00029c0701007387 */ /* 0x0003e40000100800 */
[----:B------:R-:W-:Y:S02]  /*126d0*/  FMUL R9, R9, R16 ;  /* 0x0000001009097220 */ /* 0x000fe40000400000 */
        /* <DEDUP_REMOVED lines=16> */
.L_x_177:
[----:B------:R-:W-:Y:S05]  /*127e0*/  BSYNC B1 ;  /* 0x0000000000017941 */ /* 0x000fea0003800000 */
.L_x_176:
        /* <DEDUP_REMOVED lines=22> */
.L_x_179:
[----:B------:R-:W-:Y:S05]  /*12950*/  BSYNC B1 ;  /* 0x0000000000017941 */ /* 0x000fea0003800000 */
.L_x_178:
        /* <DEDUP_REMOVED lines=12> */
[----:B-1----:R-:W-:Y:S02]  /*12a20*/  PRMT R4, R5, 0x7610, R4 ;  /* 0x0000761005047816 */ /* 0x002fe40000000004 */
[----:B------:R2:W5:Y:S01]  /*12a30*/  LDL.LU R5, [R1+0x29c] ;  /* 0x00029c0001057983 */ /* 0x0005620000300800 */
[----:B------:R-:W-:Y:S02]  /*12a40*/  ISETP.GT.AND P4, PT, R0, 0x108, P2 ;  /* 0x000001080000780c */ /* 0x000fe40001784270 */
[----:B---3--:R-:W-:-:S02]  /*12a50*/  PRMT R3, R4, 0x7610, R3 ;  /* 0x0000761004037816 */ /* 0x008fc40000000003 */
[----:B------:R2:W5:Y:S04]  /*12a60*/  LDL.LU R4, [R1+0x298] ;  /* 0x0002980001047983 */ /* 0x0005680000300800 */
[----:B------:R1:W-:Y:S04]  /*12a70*/  @P5 STG.E.U16 desc[UR36][R236.64+0x40], R3 ;  /* 0x00004003ec005986 */ /* 0x0003e8000c101524 */
[----:B-1----:R2:W5:Y:S01]  /*12a80*/  LDL.LU R3, [R1+0x294] ;  /* 0x0002940001037983 */ /* 0x0025620000300800 */
[----:B------:R-:W-:Y:S04]  /*12a90*/  BSSY B1, `(.L_x_180) ;  /* 0x0000003000017945 */ /* 0x000fe80003800000 */
[----:B------:R-:W-:Y:S05]  /*12aa0*/  @!P4 BRA `(.L_x_181) ;  /* 0x000000000004c947 */ /* 0x000fea0003800000 */
[----:B------:R1:W5:Y:S02]  /*12ab0*/  LDG.E.LTC128B.U16 R17, desc[UR36][R18.64+0x42] ;  /* 0x0000422412117981 */ /* 0x000364000c1e1520 */
.L_x_181:
[----:B------:R-:W-:Y:S05]  /*12ac0*/  BSYNC B1 ;  /* 0x0000000000017941 */ /* 0x000fea0003800000 */
.L_x_180:
        /* <DEDUP_REMOVED lines=22> */
.L_x_183:
[----:B------:R-:W-:Y:S05]  /*12c30*/  BSYNC B1 ;  /* 0x0000000000017941 */ /* 0x000fea0003800000 */
.L_x_182:
[----:B------:R-:W-:Y:S04]  /*12c40*/  STL [R1+0x2a4], R9 ;  /* 0x0002a40901007387 */ /* 0x000fe80000100800 */
[----:B------:R2:W-:Y:S04]  /*12c50*/  STL [R1+0x2a0], R8 ;  /* 0x0002a00801007387 */ /* 0x0005e80000100800 */
[----:B--2---:R-:W2:Y:S01]  /*12c60*/  LDL.LU R8, [R1+0xf0] ;  /* 0x0000f00001087983 */ /* 0x004ea20000300800 */
[----:B-----5:R-:W-:-:S03]  /*12c70*/  IMAD.U32 R9, R17, 0x10000, RZ ;  /* 0x0001000011097824 */ /* 0x020fc600078e00ff */
        /* <DEDUP_REMOVED lines=18> */
.L_x_185:
[----:B------:R-:W-:Y:S05]  /*12da0*/  BSYNC B1 ;  /* 0x0000000000017941 */ /* 0x000fea0003800000 */
.L_x_184:
        /* <DEDUP_REMOVED lines=22> */
.L_x_187:
[----:B------:R-:W-:Y:S05]  /*12f10*/  BSYNC B1 ;  /* 0x0000000000017941 */ /* 0x000fea0003800000 */
.L_x_186:
        /* <DEDUP_REMOVED lines=22> */
.L_x_189:
[----:B------:R-:W-:Y:S05]  /*13080*/  BSYNC B1 ;  /* 0x0000000000017941 */ /* 0x000fea0003800000 */
.L_x_188:
        /* <DEDUP_REMOVED lines=22> */
.L_x_191:
[----:B------:R-:W-:Y:S05]  /*131f0*/  BSYNC B1 ;  /* 0x0000000000017941 */ /* 0x000fea0003800000 */
.L_x_190:
[----:B------:R-:W-:Y:S04]  /*13200*/  STL [R1+0x2a4], R9 ;  /* 0x0002a40901007387 */ /* 0x000fe80000100800 */
[----:B------:R2:W-:Y:S04]  /*13210*/  STL [R1+0x2a0], R8 ;  /* 0x0002a00801007387 */ /* 0x0005e80000100800 */
[----:B--2---:R-:W2:Y:S01]  /*13220*/  LDL.LU R8, [R1+0xc0] ;  /* 0x0000c00001087983 */ /* 0x004ea20000300800 */
[----:B-----5:R-:W-:-:S03]  /*13230*/  SHF.L.U32 R9, R17, 0x10, RZ ;  /* 0x0000001011097819 */ /* 0x020fc600000006ff */
[----:B------:R4:W-:Y:S02]  /*13240*/  STL [R1+0x29c], R5 ;  /* 0x00029c0501007387 */ /* 0x0009e40000100800 */
[----:B------:R-:W-:Y:S02]  /*13250*/  FMUL R9, R9, R16 ;  /* 0x0000001009097220 */ /* 0x000fe40000400000 */
        /* <DEDUP_REMOVED lines=16> */
.L_x_193:
[----:B------:R-:W-:Y:S05]  /*13360*/  BSYNC B1 ;  /* 0x0000000000017941 */ /* 0x000fea0003800000 */
.L_x_192:
        /* <DEDUP_REMOVED lines=22> */
.L_x_195:
[----:B------:R-:W-:Y:S05]  /*134d0*/  BSYNC B1 ;  /* 0x0000000000017941 */ /* 0x000fea0003800000 */
.L_x_194:
        /* <DEDUP_REMOVED lines=22> */
.L_x_197:
[----:B------:R-:W-:Y:S05]  /*13640*/  BSYNC B1 ;  /* 0x0000000000017941 */ /* 0x000fea0003800000 */
.L_x_196:
        /* <DEDUP_REMOVED lines=22> */
.L_x_199:
[----:B------:R-:W-:Y:S05]  /*137b0*/  BSYNC B1 ;  /* 0x0000000000017941 */ /* 0x000fea0003800000 */
.L_x_198:
        /* <DEDUP_REMOVED lines=22> */
.L_x_201:
[----:B------:R-:W-:Y:S05]  /*13920*/  BSYNC B1 ;  /* 0x0000000000017941 */ /* 0x000fea0003800000 */
.L_x_200:
        /* <DEDUP_REMOVED lines=22> */
.L_x_203:
[----:B------:R-:W-:Y:S05]  /*13a90*/  BSYNC B1 ;  /* 0x0000000000017941 */ /* 0x000fea0003800000 */
.L_x_202:
        /* <DEDUP_REMOVED lines=22> */
.L_x_205:
[----:B------:R-:W-:Y:S05]  /*13c00*/  BSYNC B1 ;  /* 0x0000000000017941 */ /* 0x000fea0003800000 */
.L_x_204:
[----:B------:R-:W-:Y:S04]  /*13c10*/  STL [R1+0x2a4], R8 ;  /* 0x0002a40801007387 */ /* 0x000fe80000100800 */
[----:B-----5:R3:W-:Y:S04]  /*13c20*/  STL [R1+0x2a0], R7 ;  /* 0x0002a00701007387 */ /* 0x0207e80000100800 */
[----:B---3--:R-:W3:Y:S01]  /*13c30*/  LDL.LU R7, [R1+0xdc] ;  /* 0x0000dc0001077983 */ /* 0x008ee20000300800 */
[----:B------:R-:W-:-:S03]  /*13c40*/  IMAD.U32 R8, R17, 0x10000, RZ ;  /* 0x0001000011087824 */ /* 0x000fc600078e00ff */
[----:B------:R4:W-:Y:S01]  /*13c50*/  STL [R1+0x29c], R6 ;  /* 0x00029c0601007387 */ /* 0x0009e20000100800 */
[----:B------:R-:W-:-:S03]  /*13c60*/  FMUL R8, R8, R16 ;  /* 0x0000001008087220 */ /* 0x000fc60000400000 */
[----:B------:R0:W-:Y:S04]  /*13c70*/  STL [R1+0x298], R5 ;  /* 0x0002980501007387 */ /* 0x0001e80000100800 */
[----:B------:R2:W-:Y:S01]  /*13c80*/  STL [R1+0x294], R4 ;  /* 0x0002940401007387 */ /* 0x0005e20000100800 */
[----:B---3--:R-:W-:-:S03]  /*13c90*/  FFMA R7, R7, R2, R8 ;  /* 0x0000000207077223 */ /* 0x008fc60000000008 */
[----:B------:R3:W5:Y:S01]  /*13ca0*/  LDL.LU R8, [R1+0x2a4] ;  /* 0x0002a40001087983 */ /* 0x0007620000300800 */
[----:B------:R-:W-:Y:S02]  /*13cb0*/  ISETP.GT.AND P3, PT, R3, 0x30, PT ;  /* 0x000000300300780c */ /* 0x000fe40003f64270 */
[----:B----4-:R-:W-:Y:S02]  /*13cc0*/  F2FP.BF16.F32.PACK_AB R6, RZ, R7 ;  /* 0x00000007ff06723e */ /* 0x010fe400000010ff */
[----:B------:R3:W5:Y:S02]  /*13cd0*/  LDL.LU R7, [R1+0x2a0] ;  /* 0x0002a00001077983 */ /* 0x0007640000300800 */
[----:B0-----:R-:W-:Y:S02]  /*13ce0*/  PRMT R5, R6, 0x7610, R5 ;  /* 0x0000761006057816 */ /* 0x001fe40000000005 */
[----:B------:R3:W5:Y:S01]  /*13cf0*/  LDL.LU R6, [R1+0x29c] ;  /* 0x00029c0001067983 */ /* 0x0007620000300800 */
[----:B------:R-:W-:-:S02]  /*13d00*/  ISETP.GT.AND P1, PT, R0, RZ, P3 ;  /* 0x000000ff0000720c */ /* 0x000fc40001f24270 */
[----:B--2---:R-:W-:Y:S02]  /*13d10*/  PRMT R4, R5, 0x7610, R4 ;  /* 0x0000761005047816 */ /* 0x004fe40000000004 */
[----:B------:R3:W5:Y:S04]  /*13d20*/  LDL.LU R5, [R1+0x298] ;  /* 0x0002980001057983 */ /* 0x0007680000300800 */
[----:B------:R0:W-:Y:S04]  /*13d30*/  @P0 STG.E.U16 desc[UR36][R22.64+0x52], R4 ;  /* 0x0000520416000986 */ /* 0x0001e8000c101524 */
[----:B0-----:R3:W5:Y:S01]  /*13d40*/  LDL.LU R4, [R1+0x294] ;  /* 0x0002940001047983 */ /* 0x0017620000300800 */
[----:B------:R-:W-:Y:S04]  /*13d50*/  BSSY B1, `(.L_x_206) ;  /* 0x0000006000017945 */ /* 0x000fe80003800000 */
[----:B------:R-:W-:Y:S05]  /*13d60*/  @!P1 BRA `(.L_x_207) ;  /* 0x0000000000109947 */ /* 0x000fea0003800000 */
[----:B------:R0:W-:Y:S04]  /*13d70*/  STL.64 [R1+0x298], R2 ;  /* 0x0002980201007387 */ /* 0x0001e80000100a00 */
[----:B0-----:R-:W2:Y:S04]  /*13d80*/  LDL.64 R2, [R1+0x240] ;  /* 0x0002400001027983 */ /* 0x001ea80000100a00 */
[----:B--2---:R0:W5:Y:S04]  /*13d90*/  LDG.E.LTC128B.U16 R17, desc[UR36][R2.64+0x60] ;  /* 0x0000602402117981 */ /* 0x004168000c1e1520 */
[----:B------:R0:W5:Y:S02]  /*13da0*/  LDL.LU.64 R2, [R1+0x298] ;  /* 0x0002980001027983 */ /* 0x0001640000300a00 */
.L_x_207:
[----:B------:R-:W-:Y:S05]  /*13db0*/  BSYNC B1 ;  /* 0x0000000000017941 */ /* 0x000fea0003800000 */
.L_x_206:
[----:B------:R-:W-:Y:S04]  /*13dc0*/  STL [R1+0x2a4], R10 ;  /* 0x0002a40a01007387 */ /* 0x000fe80000100800 */
[----:B-----5:R2:W-:Y:S04]  /*13dd0*/  STL [R1+0x2a0], R7 ;  /* 0x0002a00701007387 */ /* 0x0205e80000100800 */
[----:B--2---:R-:W2:Y:S01]  /*13de0*/  LDL.LU R7, [R1+0xa0] ;  /* 0x0000a00001077983 */ /* 0x004ea20000300800 */
[----:B-1----:R-:W-:-:S03]  /*13df0*/  SHF.L.U32 R10, R17, 0x10, RZ ;  /* 0x00000010110a7819 */ /* 0x002fc600000006ff */
[----:B------:R1:W-:Y:S02]  /*13e00*/  STL [R1+0x29c], R6 ;  /* 0x00029c0601007387 */ /* 0x0003e40000100800 */
[----:B------:R-:W-:Y:S02]  /*13e10*/  FMUL R10, R10, R16 ;  /* 0x000000100a0a7220 */ /* 0x000fe40000400000 */
[----:B------:R4:W-:Y:S04]  /*13e20*/  STL [R1+0x298], R5 ;  /* 0x0002980501007387 */ /* 0x0009e80000100800 */
[----:B------:R3:W-:Y:S01]  /*13e30*/  STL [R1+0x294], R4 ;  /* 0x0002940401007387 */ /* 0x0007e20000100800 */
[----:B--2---:R-:W-:-:S03]  /*13e40*/  FFMA R7, R7, R2, R10 ;  /* 0x0000000207077223 */ /* 0x004fc6000000000a */
[----:B------:R2:W5:Y:S01]  /*13e50*/  LDL.LU R10, [R1+0x2a4] ;  /* 0x0002a400010a7983 */ /* 0x0005620000300800 */
[----:B------:R-:W-:Y:S02]  /*13e60*/  ISETP.GT.AND P2, PT, R3, 0x31, PT ;  /* 0x000000310300780c */ /* 0x000fe40003f44270 */
[----:B-1----:R-:W-:Y:S02]  /*13e70*/  F2FP.BF16.F32.PACK_AB R6, RZ, R7 ;  /* 0x00000007ff06723e */ /* 0x002fe400000010ff */
[----:B------:R2:W5:Y:S02]  /*13e80*/  LDL.LU R7, [R1+0x2a0] ;  /* 0x0002a00001077983 */ /* 0x0005640000300800 */
[----:B----4-:R-:W-:Y:S02]  /*13e90*/  PRMT R5, R6, 0x7610, R5 ;  /* 0x0000761006057816 */ /* 0x010fe40000000005 */
[----:B------:R2:W5:Y:S01]  /*13ea0*/  LDL.LU R6, [R1+0x29c] ;  /* 0x00029c0001067983 */ /* 0x0005620000300800 */
[----:B------:R-:W-:-:S02]  /*13eb0*/  ISETP.GT.AND P0, PT, R0, RZ, P2 ;  /* 0x000000ff0000720c */ /* 0x000fc40001704270 */
[----:B---3--:R-:W-:Y:S02]  /*13ec0*/  PRMT R4, R5, 0x7610, R4 ;  /* 0x0000761005047816 */ /* 0x008fe40000000004 */
[----:B------:R2:W5:Y:S04]  /*13ed0*/  LDL.LU R5, [R1+0x298] ;  /* 0x0002980001057983 */ /* 0x0005680000300800 */
[----:B------:R1:W-:Y:S04]  /*13ee0*/  @P1 STG.E.U16 desc[UR36][R8.64+0x60], R4 ;  /* 0x0000600408001986 */ /* 0x0003e8000c101524 */
[----:B-1----:R2:W5:Y:S01]  /*13ef0*/  LDL.LU R4, [R1+0x294] ;  /* 0x0002940001047983 */ /* 0x0025620000300800 */
[----:B------:R-:W-:Y:S04]  /*13f00*/  BSSY B1, `(.L_x_208) ;  /* 0x0000006000017945 */ /* 0x000fe80003800000 */
[----:B------:R-:W-:Y:S05]  /*13f10*/  @!P0 BRA `(.L_x_209) ;  /* 0x0000000000108947 */ /* 0x000fea0003800000 */
[----:B------:R0:W-:Y:S04]  /*13f20*/  STL.64 [R1+0x298], R2 ;  /* 0x0002980201007387 */ /* 0x0001e80000100a00 */
[----:B0-----:R-:W3:Y:S04]  /*13f30*/  LDL.64 R2, [R1+0x240] ;  /* 0x0002400001027983 */ /* 0x001ee80000100a00 */
[----:B---3--:R1:W5:Y:S04]  /*13f40*/  LDG.E.LTC128B.U16 R17, desc[UR36][R2.64+0x62] ;  /* 0x0000622402117981 */ /* 0x008368000c1e1520 */
[----:B------:R1:W5:Y:S02]  /*13f50*/  LDL.LU.64 R2, [R1+0x298] ;  /* 0x0002980001027983 */ /* 0x0003640000300a00 */
.L_x_209:
[----:B------:R-:W-:Y:S05]  /*13f60*/  BSYNC B1 ;  /* 0x0000000000017941 */ /* 0x000fea0003800000 */
.L_x_208:
        /* <DEDUP_REMOVED lines=25> */
.L_x_211:
[----:B------:R-:W-:Y:S05]  /*14100*/  BSYNC B1 ;  /* 0x0000000000017941 */ /* 0x000fea0003800000 */
.L_x_210:
        /* <DEDUP_REMOVED lines=28> */
.L_x_213:
[----:B------:R-:W-:Y:S05]  /*142d0*/  BSYNC B1 ;  /* 0x0000000000017941 */ /* 0x000fea0003800000 */
.L_x_212:
        /* <DEDUP_REMOVED lines=29> */
.L_x_215:
[----:B------:R-:W-:Y:S05]  /*144b0*/  BSYNC B1 ;  /* 0x0000000000017941 */ /* 0x000fea0003800000 */
.L_x_214:
        /* <DEDUP_REMOVED lines=26> */
.L_x_217:
[----:B------:R-:W-:Y:S05]  /*14660*/  BSYNC B1 ;  /* 0x0000000000017941 */ /* 0x000fea0003800000 */
.L_x_216:
        /* <DEDUP_REMOVED lines=25> */
.L_x_219:
[----:B------:R-:W-:Y:S05]  /*14800*/  BSYNC B1 ;  /* 0x0000000000017941 */ /* 0x000fea0003800000 */
.L_x_218:
        /* <DEDUP_REMOVED lines=28> */
.L_x_221:
[----:B------:R-:W-:Y:S05]  /*149d0*/  BSYNC B1 ;  /* 0x0000000000017941 */ /* 0x000fea0003800000 */
.L_x_220:
        /* <DEDUP_REMOVED lines=25> */
.L_x_223:
[----:B------:R-:W-:Y:S05]  /*14b70*/  BSYNC B1 ;  /* 0x0000000000017941 */ /* 0x000fea0003800000 */
.L_x_222:
        /* <DEDUP_REMOVED lines=22> */
.L_x_225:
[----:B------:R-:W-:Y:S05]  /*14ce0*/  BSYNC B1 ;  /* 0x0000000000017941 */ /* 0x000fea0003800000 */
.L_x_224:
        /* <DEDUP_REMOVED lines=22> */
.L_x_227:
[----:B------:R-:W-:Y:S05]  /*14e50*/  BSYNC B1 ;  /* 0x0000000000017941 */ /* 0x000fea0003800000 */
.L_x_226:
        /* <DEDUP_REMOVED lines=25> */
.L_x_229:
[----:B------:R-:W-:Y:S05]  /*14ff0*/  BSYNC B1 ;  /* 0x0000000000017941 */ /* 0x000fea0003800000 */
.L_x_228:
        /* <DEDUP_REMOVED lines=25> */
.L_x_231:
[----:B------:R-:W-:Y:S05]  /*15190*/  BSYNC B1 ;  /* 0x0000000000017941 */ /* 0x000fea0003800000 */
.L_x_230:
        /* <DEDUP_REMOVED lines=22> */
.L_x_233:
[----:B------:R-:W-:Y:S05]  /*15300*/  BSYNC B1 ;  /* 0x0000000000017941 */ /* 0x000fea0003800000 */
.L_x_232:
        /* <DEDUP_REMOVED lines=22> */
.L_x_235:
[----:B------:R-:W-:Y:S05]  /*15470*/  BSYNC B1 ;  /* 0x0000000000017941 */ /* 0x000fea0003800000 */
.L_x_234:
        /* <DEDUP_REMOVED lines=25> */
.L_x_237:
[----:B------:R-:W-:Y:S05]  /*15610*/  BSYNC B1 ;  /* 0x0000000000017941 */ /* 0x000fea0003800000 */
.L_x_236:
        /* <DEDUP_REMOVED lines=25> */
.L_x_239:
[----:B------:R-:W-:Y:S05]  /*157b0*/  BSYNC B1 ;  /* 0x0000000000017941 */ /* 0x000fea0003800000 */
.L_x_238:
        /* <DEDUP_REMOVED lines=22> */
.L_x_241:
[----:B------:R-:W-:Y:S05]  /*15920*/  BSYNC B1 ;  /* 0x0000000000017941 */ /* 0x000fea0003800000 */
.L_x_240:
        /* <DEDUP_REMOVED lines=22> */
.L_x_243:
[----:B------:R-:W-:Y:S05]  /*15a90*/  BSYNC B1 ;  /* 0x0000000000017941 */ /* 0x000fea0003800000 */
.L_x_242:
        /* <DEDUP_REMOVED lines=22> */
.L_x_245:
[----:B------:R-:W-:Y:S05]  /*15c00*/  BSYNC B1 ;  /* 0x0000000000017941 */ /* 0x000fea0003800000 */
.L_x_244:
        /* <DEDUP_REMOVED lines=22> */
.L_x_247:
[----:B------:R-:W-:Y:S05]  /*15d70*/  BSYNC B1 ;  /* 0x0000000000017941 */ /* 0x000fea0003800000 */
.L_x_246:
        /* <DEDUP_REMOVED lines=22> */
.L_x_249:
[----:B------:R-:W-:Y:S05]  /*15ee0*/  BSYNC B1 ;  /* 0x0000000000017941 */ /* 0x000fea0003800000 */
.L_x_248:
        /* <DEDUP_REMOVED lines=22> */
.L_x_251:
[----:B------:R-:W-:Y:S05]  /*16050*/  BSYNC B1 ;  /* 0x0000000000017941 */ /* 0x000fea0003800000 */
.L_x_250:
        /* <DEDUP_REMOVED lines=22> */
.L_x_253:
[----:B------:R-:W-:Y:S05]  /*161c0*/  BSYNC B1 ;  /* 0x0000000000017941 */ /* 0x000fea0003800000 */
.L_x_252:
        /* <DEDUP_REMOVED lines=22> */
.L_x_255:
[----:B------:R-:W-:Y:S05]  /*16330*/  BSYNC B1 ;  /* 0x0000000000017941 */ /* 0x000fea0003800000 */
.L_x_254:
        /* <DEDUP_REMOVED lines=22> */
.L_x_257:
[----:B------:R-:W-:Y:S05]  /*164a0*/  BSYNC B1 ;  /* 0x0000000000017941 */ /* 0x000fea0003800000 */
.L_x_256:
        /* <DEDUP_REMOVED lines=22> */
.L_x_259:
[----:B------:R-:W-:Y:S05]  /*16610*/  BSYNC B1 ;  /* 0x0000000000017941 */ /* 0x000fea0003800000 */
.L_x_258:
        /* <DEDUP_REMOVED lines=22> */
.L_x_261:
[----:B------:R-:W-:Y:S05]  /*16780*/  BSYNC B1 ;  /* 0x0000000000017941 */ /* 0x000fea0003800000 */
.L_x_260:
        /* <DEDUP_REMOVED lines=22> */
.L_x_263:
[----:B------:R-:W-:Y:S05]  /*168f0*/  BSYNC B1 ;  /* 0x0000000000017941 */ /* 0x000fea0003800000 */
.L_x_262:
        /* <DEDUP_REMOVED lines=22> */
.L_x_265:
[----:B------:R-:W-:Y:S05]  /*16a60*/  BSYNC B1 ;  /* 0x0000000000017941 */ /* 0x000fea0003800000 */
.L_x_264:
        /* <DEDUP_REMOVED lines=22> */
.L_x_267:
[----:B------:R-:W-:Y:S05]  /*16bd0*/  BSYNC B1 ;  /* 0x0000000000017941 */ /* 0x000fea0003800000 */
.L_x_266:
        /* <DEDUP_REMOVED lines=22> */
.L_x_269:
[----:B------:R-:W-:Y:S05]  /*16d40*/  BSYNC B1 ;  /* 0x0000000000017941 */ /* 0x000fea0003800000 */
.L_x_268:
        /* <DEDUP_REMOVED lines=26> */
.L_x_271:
[----:B------:R-:W-:Y:S05]  /*16ef0*/  BSYNC B1 ;  /* 0x0000000000017941 */ /* 0x000fea0003800000 */
.L_x_270:
        /* <DEDUP_REMOVED lines=26> */
.L_x_273:
[----:B------:R-:W-:Y:S05]  /*170a0*/  BSYNC B1 ;  /* 0x0000000000017941 */ /* 0x000fea0003800000 */
.L_x_272:
        /* <DEDUP_REMOVED lines=25> */
.L_x_275:
[----:B------:R-:W-:Y:S05]  /*17240*/  BSYNC B1 ;  /* 0x0000000000017941 */ /* 0x000fea0003800000 */
.L_x_274:
        /* <DEDUP_REMOVED lines=28> */
.L_x_277:
[----:B------:R-:W-:Y:S05]  /*17410*/  BSYNC B1 ;  /* 0x0000000000017941 */ /* 0x000fea0003800000 */
.L_x_276:
        /* <DEDUP_REMOVED lines=29> */
.L_x_279:
[----:B------:R-:W-:Y:S05]  /*175f0*/  BSYNC B1 ;  /* 0x0000000000017941 */ /* 0x000fea0003800000 */
.L_x_278:
        /* <DEDUP_REMOVED lines=26> */
.L_x_281:
[----:B------:R-:W-:Y:S05]  /*177a0*/  BSYNC B1 ;  /* 0x0000000000017941 */ /* 0x000fea0003800000 */
.L_x_280:
        /* <DEDUP_REMOVED lines=25> */
.L_x_283:
[----:B------:R-:W-:Y:S05]  /*17940*/  BSYNC B1 ;  /* 0x0000000000017941 */ /* 0x000fea0003800000 */
.L_x_282:
        /* <DEDUP_REMOVED lines=28> */
.L_x_285:
[----:B------:R-:W-:Y:S05]  /*17b10*/  BSYNC B1 ;  /* 0x0000000000017941 */ /* 0x000fea0003800000 */
.L_x_284:
        /* <DEDUP_REMOVED lines=25> */
.L_x_287:
[----:B------:R-:W-:Y:S05]  /*17cb0*/  BSYNC B1 ;  /* 0x0000000000017941 */ /* 0x000fea0003800000 */
.L_x_286:
[----:B-----5:R-:W-:Y:S04]  /*17cc0*/  STL [R1+0x2a4], R7 ;  /* 0x0002a40701007387 */ /* 0x020fe80000100800 */
[----:B------:R3:W-:Y:S04]  /*17cd0*/  STL [R1+0x2a0], R6 ;  /* 0x0002a00601007387 */ /* 0x0007e80000100800 */
[----:B---3--:R-:W3:Y:S01]  /*17ce0*/  LDL.LU R6, [R1] ;  /* 0x0000000001067983 */ /* 0x008ee20000300800 */
        /* <DEDUP_REMOVED lines=19> */
.L_x_289:
[----:B------:R-:W-:Y:S05]  /*17e20*/  BSYNC B1 ;  /* 0x0000000000017941 */ /* 0x000fea0003800000 */
.L_x_288:
        /* <DEDUP_REMOVED lines=22> */
.L_x_291:
[----:B------:R-:W-:Y:S05]  /*17f90*/  BSYNC B1 ;  /* 0x0000000000017941 */ /* 0x000fea0003800000 */
.L_x_290:
        /* <DEDUP_REMOVED lines=25> */
.L_x_293:
[----:B------:R-:W-:Y:S05]  /*18130*/  BSYNC B1 ;  /* 0x0000000000017941 */ /* 0x000fea0003800000 */
.L_x_292:
        /* <DEDUP_REMOVED lines=25> */
.L_x_295:
[----:B------:R-:W-:Y:S05]  /*182d0*/  BSYNC B1 ;  /* 0x0000000000017941 */ /* 0x000fea0003800000 */
.L_x_294:
        /* <DEDUP_REMOVED lines=22> */
.L_x_297:
[----:B------:R-:W-:Y:S05]  /*18440*/  BSYNC B1 ;  /* 0x0000000000017941 */ /* 0x000fea0003800000 */
.L_x_296:
        /* <DEDUP_REMOVED lines=22> */
.L_x_299:
[----:B------:R-:W-:Y:S05]  /*185b0*/  BSYNC B1 ;  /* 0x0000000000017941 */ /* 0x000fea0003800000 */
.L_x_298:
        /* <DEDUP_REMOVED lines=25> */
.L_x_301:
[----:B------:R-:W-:Y:S05]  /*18750*/  BSYNC B1 ;  /* 0x0000000000017941 */ /* 0x000fea0003800000 */
.L_x_300:
        /* <DEDUP_REMOVED lines=25> */
.L_x_303:
[----:B------:R-:W-:Y:S05]  /*188f0*/  BSYNC B1 ;  /* 0x0000000000017941 */ /* 0x000fea0003800000 */
.L_x_302:
[----:B-----5:R2:W-:Y:S02]  /*18900*/  STL [R1+0x294], R3 ;  /* 0x0002940301007387 */ /* 0x0205e40000100800 */
[----:B--2---:R-:W-:-:S05]  /*18910*/  SHF.L.U32 R3, R17, 0x10, RZ ;  /* 0x0000001011037819 */ /* 0x004fca00000006ff */
[----:B------:R-:W-:-:S04]  /*18920*/  FMUL R3, R3, R16 ;  /* 0x0000001003037220 */ /* 0x000fc80000400000 */
[----:B------:R-:W-:Y:S02]  /*18930*/  FFMA R224, R224, R2, R3 ;  /* 0x00000002e0e07223 */ /* 0x000fe40000000003 */
[----:B------:R2:W5:Y:S01]  /*18940*/  LDL.LU R3, [R1+0x294] ;  /* 0x0002940001037983 */ /* 0x0005620000300800 */
[----:B------:R-:W-:Y:S01]  /*18950*/  ISETP.GT.AND P4, PT, R0, 0x100, P2 ;  /* 0x000001000000780c */ /* 0x000fe20001784270 */
[----:B------:R-:W-:Y:S01]  /*18960*/  BSSY B1, `(.L_x_304) ;  /* 0x0000005000017945 */ /* 0x000fe20003800000 */
[----:B------:R-:W-:-:S05]  /*18970*/  F2FP.BF16.F32.PACK_AB R224, RZ, R224 ;  /* 0x000000e0ffe0723e */ /* 0x000fca00000010ff */
[----:B------:R2:W-:Y:S06]  /*18980*/  @P5 STG.E.U16 desc[UR36][R4.64+0x80], R224 ;  /* 0x000080e004005986 */ /* 0x0005ec000c101524 */
[----:B------:R-:W-:Y:S05]  /*18990*/  @!P4 BRA `(.L_x_305) ;  /* 0x000000000004c947 */ /* 0x000fea0003800000 */
[----:B------:R0:W5:Y:S02]  /*189a0*/  LDG.E.LTC128B.U16 R17, desc[UR36][R20.64+0x82] ;  /* 0x0000822414117981 */ /* 0x000164000c1e1520 */
.L_x_305:
[----:B------:R-:W-:Y:S05]  /*189b0*/  BSYNC B1 ;  /* 0x0000000000017941 */ /* 0x000fea0003800000 */
.L_x_304:
[----:B--2--5:R-:W-:Y:S01]  /*189c0*/  IMAD.U32 R224, R17, 0x10000, RZ ;  /* 0x0001000011e07824 */ /* 0x024fe200078e00ff */
[----:B------:R-:W-:Y:S01]  /*189d0*/  ISETP.GT.AND P5, PT, R0, 0x108, P3 ;  /* 0x000001080000780c */ /* 0x000fe20001fa4270 */
[----:B------:R-:W-:Y:S02]  /*189e0*/  BSSY B1, `(.L_x_306) ;  /* 0x0000007000017945 */ /* 0x000fe40003800000 */
[----:B------:R-:W-:-:S04]  /*189f0*/  FMUL R224, R224, R16 ;  /* 0x00000010e0e07220 */ /* 0x000fc80000400000 */
[----:B------:R-:W-:-:S05]  /*18a00*/  FFMA R224, R225, R2, R224 ;  /* 0x00000002e1e07223 */ /* 0x000fca00000000e0 */
[----:B------:R-:W-:-:S05]  /*18a10*/  F2FP.BF16.F32.PACK_AB R224, RZ, R224 ;  /* 0x000000e0ffe0723e */ /* 0x000fca00000010ff */
[----:B------:R2:W-:Y:S01]  /*18a20*/  @P4 STG.E.U16 desc[UR36][R4.64+0x82], R224 ;  /* 0x000082e004004986 */ /* 0x0005e2000c101524 */
[----:B------:R-:W-:Y:S05]  /*18a30*/  @!P5 BRA `(.L_x_307) ;  /* 0x000000000004d947 */ /* 0x000fea0003800000 */
[----:B------:R0:W5:Y:S02]  /*18a40*/  LDG.E.LTC128B.U16 R17, desc[UR36][R18.64+0x80] ;  /* 0x0000802412117981 */ /* 0x000164000c1e1520 */
.L_x_307:
[----:B------:R-:W-:Y:S05]  /*18a50*/  BSYNC B1 ;  /* 0x0000000000017941 */ /* 0x000fea0003800000 */
.L_x_306:
        /* <DEDUP_REMOVED lines=9> */
.L_x_309:
[----:B------:R-:W-:Y:S05]  /*18af0*/  BSYNC B1 ;  /* 0x0000000000017941 */ /* 0x000fea0003800000 */
.L_x_308:
        /* <DEDUP_REMOVED lines=9> */
.L_x_311:
[----:B------:R-:W-:Y:S05]  /*18b90*/  BSYNC B1 ;  /* 0x0000000000017941 */ /* 0x000fea0003800000 */
.L_x_310:
        /* <DEDUP_REMOVED lines=9> */
.L_x_313:
[----:B------:R-:W-:Y:S05]  /*18c30*/  BSYNC B1 ;  /* 0x0000000000017941 */ /* 0x000fea0003800000 */
.L_x_312:
        /* <DEDUP_REMOVED lines=9> */
.L_x_315:
[----:B------:R-:W-:Y:S05]  /*18cd0*/  BSYNC B1 ;  /* 0x0000000000017941 */ /* 0x000fea0003800000 */
.L_x_314:
        /* <DEDUP_REMOVED lines=9> */
.L_x_317:
[----:B------:R-:W-:Y:S05]  /*18d70*/  BSYNC B1 ;  /* 0x0000000000017941 */ /* 0x000fea0003800000 */
.L_x_316:
        /* <DEDUP_REMOVED lines=9> */
.L_x_319:
[----:B------:R-:W-:Y:S05]  /*18e10*/  BSYNC B1 ;  /* 0x0000000000017941 */ /* 0x000fea0003800000 */
.L_x_318:
[----:B--2--5:R-:W-:Y:S01]  /*18e20*/  SHF.L.U32 R224, R17, 0x10, RZ ;  /* 0x0000001011e07819 */ /* 0x024fe200000006ff */
[----:B------:R-:W-:Y:S01]  /*18e30*/  BSSY B1, `(.L_x_320) ;  /* 0x0000008000017945 */ /* 0x000fe20003800000 */
[----:B------:R-:W-:-:S03]  /*18e40*/  ISETP.GT.AND P4, PT, R0, 0x180, P2 ;  /* 0x000001800000780c */ /* 0x000fc60001784270 */
[----:B------:R-:W-:-:S04]  /*18e50*/  FMUL R224, R224, R16 ;  /* 0x00000010e0e07220 */ /* 0x000fc80000400000 */
[----:B------:R-:W-:-:S05]  /*18e60*/  FFMA R216, R216, R2, R224 ;  /* 0x00000002d8d87223 */ /* 0x000fca00000000e0 */
[----:B------:R-:W-:-:S05]  /*18e70*/  F2FP.BF16.F32.PACK_AB R216, RZ, R216 ;  /* 0x000000d8ffd8723e */ /* 0x000fca00000010ff */
[----:B------:R2:W-:Y:S01]  /*18e80*/  @P5 STG.E.U16 desc[UR36][R6.64+0x80], R216 ;  /* 0x000080d806005986 */ /* 0x0005e2000c101524 */
[----:B------:R-:W-:Y:S05]  /*18e90*/  @!P4 BRA `(.L_x_321) ;  /* 0x000000000004c947 */ /* 0x000fea0003800000 */
[----:B------:R0:W5:Y:S02]  /*18ea0*/  LDG.E.LTC128B.U16 R17, desc[UR36][R14.64+0x82] ;  /* 0x000082240e117981 */ /* 0x000164000c1e1520 */
.L_x_321:
[----:B------:R-:W-:Y:S05]  /*18eb0*/  BSYNC B1 ;  /* 0x0000000000017941 */ /* 0x000fea0003800000 */
.L_x_320:
        /* <DEDUP_REMOVED lines=9> */
.L_x_323:
[----:B------:R-:W-:Y:S05]  /*18f50*/  BSYNC B1 ;  /* 0x0000000000017941 */ /* 0x000fea0003800000 */
.L_x_322:
        /* <DEDUP_REMOVED lines=9> */
.L_x_325:
[----:B------:R-:W-:Y:S05]  /*18ff0*/  BSYNC B1 ;  /* 0x0000000000017941 */ /* 0x000fea0003800000 */
.L_x_324:
        /* <DEDUP_REMOVED lines=9> */
.L_x_327:
[----:B------:R-:W-:Y:S05]  /*19090*/  BSYNC B1 ;  /* 0x0000000000017941 */ /* 0x000fea0003800000 */
.L_x_326:
        /* <DEDUP_REMOVED lines=9> */
.L_x_329:
[----:B------:R-:W-:Y:S05]  /*19130*/  BSYNC B1 ;  /* 0x0000000000017941 */ /* 0x000fea0003800000 */
.L_x_328:
        /* <DEDUP_REMOVED lines=9> */
.L_x_331:
[----:B------:R-:W-:Y:S05]  /*191d0*/  BSYNC B1 ;  /* 0x0000000000017941 */ /* 0x000fea0003800000 */
.L_x_330:
        /* <DEDUP_REMOVED lines=9> */
.L_x_333:
[----:B------:R-:W-:Y:S05]  /*19270*/  BSYNC B1 ;  /* 0x0000000000017941 */ /* 0x000fea0003800000 */
.L_x_332:
[----:B------:R0:W5:Y:S02]  /*19280*/  LDL.64 R220, [R1+0x240] ;  /* 0x0002400001dc7983 */ /* 0x0001640000100a00 */
[----:B--2--5:R-:W-:Y:S01]  /*19290*/  IMAD.U32 R216, R17, 0x10000, RZ ;  /* 0x0001000011d87824 */ /* 0x024fe200078e00ff */
[----:B------:R-:W-:Y:S01]  /*192a0*/  ISETP.GT.AND P3, PT, R3, 0x50, PT ;  /* 0x000000500300780c */ /* 0x000fe20003f64270 */
[----:B------:R-:W-:Y:S02]  /*192b0*/  BSSY B1, `(.L_x_334) ;  /* 0x0000008000017945 */ /* 0x000fe40003800000 */
[----:B------:R-:W-:Y:S01]  /*192c0*/  FMUL R216, R216, R16 ;  /* 0x00000010d8d87220 */ /* 0x000fe20000400000 */
[----:B------:R-:W-:-:S03]  /*192d0*/  ISETP.GT.AND P1, PT, R0, RZ, P3 ;  /* 0x000000ff0000720c */ /* 0x000fc60001f24270 */
[----:B------:R-:W-:-:S05]  /*192e0*/  FFMA R216, R223, R2, R216 ;  /* 0x00000002dfd87223 */ /* 0x000fca00000000d8 */
[----:B------:R-:W-:-:S05]  /*192f0*/  F2FP.BF16.F32.PACK_AB R216, RZ, R216 ;  /* 0x000000d8ffd8723e */ /* 0x000fca00000010ff */
[----:B------:R0:W-:Y:S01]  /*19300*/  @P0 STG.E.U16 desc[UR36][R22.64+0x92], R216 ;  /* 0x000092d816000986 */ /* 0x0001e2000c101524 */
[----:B------:R-:W-:Y:S05]  /*19310*/  @!P1 BRA `(.L_x_335) ;  /* 0x0000000000049947 */ /* 0x000fea0003800000 */
[----:B------:R2:W5:Y:S02]  /*19320*/  LDG.E.LTC128B.U16 R17, desc[UR36][R220.64+0xa0] ;  /* 0x0000a024dc117981 */ /* 0x000564000c1e1520 */
.L_x_335:
[----:B------:R-:W-:Y:S05]  /*19330*/  BSYNC B1 ;  /* 0x0000000000017941 */ /* 0x000fea0003800000 */
.L_x_334:
[----:B0----5:R-:W-:Y:S01]  /*19340*/  SHF.L.U32 R216, R17, 0x10, RZ ;  /* 0x0000001011d87819 */ /* 0x021fe200000006ff */
[----:B------:R-:W-:Y:S01]  /*19350*/  BSSY B1, `(.L_x_336) ;  /* 0x0000009000017945 */ /* 0x000fe20003800000 */
[----:B------:R-:W-:-:S03]  /*19360*/  ISETP.GT.AND P2, PT, R3, 0x51, PT ;  /* 0x000000510300780c */ /* 0x000fc60003f44270 */
[----:B------:R-:W-:Y:S01]  /*19370*/  FMUL R216, R216, R16 ;  /* 0x00000010d8d87220 */ /* 0x000fe20000400000 */
[----:B------:R-:W-:-:S03]  /*19380*/  ISETP.GT.AND P0, PT, R0, RZ, P2 ;  /* 0x000000ff0000720c */ /* 0x000fc60001704270 */
[----:B------:R-:W-:-:S05]  /*19390*/  FFMA R216, R208, R2, R216 ;  /* 0x00000002d0d87223 */ /* 0x000fca00000000d8 */
[----:B------:R-:W-:-:S05]  /*193a0*/  F2FP.BF16.F32.PACK_AB R208, RZ, R216 ;  /* 0x000000d8ffd0723e */ /* 0x000fca00000010ff */
[----:B------:R0:W-:Y:S01]  /*193b0*/  @P1 STG.E.U16 desc[UR36][R8.64+0xa0], R208 ;  /* 0x0000a0d008001986 */ /* 0x0001e2000c101524 */
[----:B------:R-:W-:Y:S05]  /*193c0*/  @!P0 BRA `(.L_x_337) ;  /* 0x0000000000048947 */ /* 0x000fea0003800000 */
[----:B------:R0:W5:Y:S02]  /*193d0*/  LDG.E.LTC128B.U16 R17, desc[UR36][R220.64+0xa2] ;  /* 0x0000a224dc117981 */ /* 0x000164000c1e1520 */
.L_x_337:
[----:B------:R-:W-:Y:S05]  /*193e0*/  BSYNC B1 ;  /* 0x0000000000017941 */ /* 0x000fea0003800000 */
.L_x_336:
[----:B------:R1:W5:Y:S02]  /*193f0*/  LDL.64 R218, [R1+0x220] ;  /* 0x0002200001da7983 */ /* 0x0003640000100a00 */
[----:B0----5:R-:W-:Y:S01]  /*19400*/  IMAD.U32 R208, R17, 0x10000, RZ ;  /* 0x0001000011d07824 */ /* 0x021fe200078e00ff */
        /* <DEDUP_REMOVED lines=8> */
.L_x_339:
[----:B------:R-:W-:Y:S05]  /*19490*/  BSYNC B1 ;  /* 0x0000000000017941 */ /* 0x000fea0003800000 */
.L_x_338:
[----:B------:R-:W2:Y:S01]  /*194a0*/  LDL.64 R216, [R1+0x228] ;  /* 0x0002280001d87983 */ /* 0x000ea20000100a00 */
[----:B-1---5:R-:W-:Y:S01]  /*194b0*/  IMAD.U32 R208, R17, 0x10000, RZ ;  /* 0x0001000011d07824 */ /* 0x022fe200078e00ff */
[----:B------:R-:W-:Y:S01]  /*194c0*/  ISETP.GT.AND P0, PT, R0, 0x8, P2 ;  /* 0x000000080000780c */ /* 0x000fe20001704270 */
[----:B------:R-:W-:Y:S02]  /*194d0*/  BSSY B1, `(.L_x_340) ;  /* 0x0000007000017945 */ /* 0x000fe40003800000 */
[----:B------:R-:W-:-:S04]  /*194e0*/  FMUL R208, R208, R16 ;  /* 0x00000010d0d07220 */ /* 0x000fc80000400000 */
[----:B------:R-:W-:-:S05]  /*194f0*/  FFMA R208, R210, R2, R208 ;  /* 0x00000002d2d07223 */ /* 0x000fca00000000d0 */
[----:B------:R-:W-:-:S05]  /*19500*/  F2FP.BF16.F32.PACK_AB R208, RZ, R208 ;  /* 0x000000d0ffd0723e */ /* 0x000fca00000010ff */
[----:B--2---:R1:W-:Y:S01]  /*19510*/  @P1 STG.E.U16 desc[UR36][R216.64+0xa0], R208 ;  /* 0x0000a0d0d8001986 */ /* 0x0043e2000c101524 */
[----:B------:R-:W-:Y:S05]  /*19520*/  @!P0 BRA `(.L_x_341) ;  /* 0x0000000000048947 */ /* 0x000fea0003800000 */
[----:B------:R2:W5:Y:S02]  /*19530*/  LDG.E.LTC128B.U16 R17, desc[UR36][R218.64+0xa2] ;  /* 0x0000a224da117981 */ /* 0x000564000c1e1520 */
.L_x_341:
[----:B------:R-:W-:Y:S05]  /*19540*/  BSYNC B1 ;  /* 0x0000000000017941 */ /* 0x000fea0003800000 */
.L_x_340:
[----:B-----5:R-:W-:Y:S01]  /*19550*/  IMAD.U32 R209, R17, 0x10000, RZ ;  /* 0x0001000011d17824 */ /* 0x020fe200078e00ff */
[----:B------:R-:W-:Y:S01]  /*19560*/  ISETP.GT.AND P1, PT, R3, 0x58, PT ;  /* 0x000000580300780c */ /* 0x000fe20003f24270 */
[----:B------:R-:W-:Y:S02]  /*19570*/  BSSY B1, `(.L_x_342) ;  /* 0x0000008000017945 */ /* 0x000fe40003800000 */
[----:B-1----:R-:W-:Y:S01]  /*19580*/  FMUL R208, R209, R16 ;  /* 0x00000010d1d07220 */ /* 0x002fe20000400000 */
[----:B------:R-:W-:-:S03]  /*19590*/  ISETP.GT.AND P5, PT, R0, RZ, P1 ;  /* 0x000000ff0000720c */ /* 0x000fc60000fa4270 */
[----:B------:R-:W-:-:S05]  /*195a0*/  FFMA R208, R211, R2, R208 ;  /* 0x00000002d3d07223 */ /* 0x000fca00000000d0 */
[----:B------:R-:W-:-:S05]  /*195b0*/  F2FP.BF16.F32.PACK_AB R208, RZ, R208 ;  /* 0x000000d0ffd0723e */ /* 0x000fca00000010ff */
[----:B------:R1:W-:Y:S01]  /*195c0*/  @P0 STG.E.U16 desc[UR36][R216.64+0xa2], R208 ;  /* 0x0000a2d0d8000986 */ /* 0x0003e2000c101524 */
[----:B------:R-:W-:Y:S05]  /*195d0*/  @!P5 BRA `(.L_x_343) ;  /* 0x000000000004d947 */ /* 0x000fea0003800000 */
[----:B------:R0:W5:Y:S02]  /*195e0*/  LDG.E.LTC128B.U16 R17, desc[UR36][R220.64+0xb0] ;  /* 0x0000b024dc117981 */ /* 0x000164000c1e1520 */
.L_x_343:
[----:B------:R-:W-:Y:S05]  /*195f0*/  BSYNC B1 ;  /* 0x0000000000017941 */ /* 0x000fea0003800000 */
.L_x_342:
[----:B-----5:R-:W-:Y:S01]  /*19600*/  IMAD.U32 R209, R17, 0x10000, RZ ;  /* 0x0001000011d17824 */ /* 0x020fe200078e00ff */
        /* <DEDUP_REMOVED lines=9> */
.L_x_345:
[----:B------:R-:W-:Y:S05]  /*196a0*/  BSYNC B1 ;  /* 0x0000000000017941 */ /* 0x000fea0003800000 */
.L_x_344:
[----:B0----5:R-:W-:Y:S01]  /*196b0*/  IMAD.U32 R209, R17, 0x10000, RZ ;  /* 0x0001000011d17824 */ /* 0x021fe200078e00ff */
[----:B------:R-:W-:Y:S01]  /*196c0*/  ISETP.GT.AND P5, PT, R0, 0x8, P1 ;  /* 0x000000080000780c */ /* 0x000fe20000fa4270 */
[----:B------:R-:W-:Y:S02]  /*196d0*/  BSSY B1, `(.L_x_346) ;  /* 0x0000007000017945 */ /* 0x000fe40003800000 */
[----:B-1----:R-:W-:-:S04]  /*196e0*/  FMUL R208, R209, R16 ;  /* 0x00000010d1d07220 */ /* 0x002fc80000400000 */
[----:B------:R-:W-:-:S05]  /*196f0*/  FFMA R208, R213, R2, R208 ;  /* 0x00000002d5d07223 */ /* 0x000fca00000000d0 */
[----:B------:R-:W-:-:S05]  /*19700*/  F2FP.BF16.F32.PACK_AB R208, RZ, R208 ;  /* 0x000000d0ffd0723e */ /* 0x000fca00000010ff */
[----:B------:R0:W-:Y:S01]  /*19710*/  @P4 STG.E.U16 desc[UR36][R8.64+0xb2], R208 ;  /* 0x0000b2d008004986 */ /* 0x0001e2000c101524 */
[----:B------:R-:W-:Y:S05]  /*19720*/  @!P5 BRA `(.L_x_347) ;  /* 0x000000000004d947 */ /* 0x000fea0003800000 */
[----:B------:R1:W5:Y:S02]  /*19730*/  LDG.E.LTC128B.U16 R17, desc[UR36][R218.64+0xb0] ;  /* 0x0000b024da117981 */ /* 0x000364000c1e1520 */
.L_x_347:
[----:B------:R-:W-:Y:S05]  /*19740*/  BSYNC B1 ;  /* 0x0000000000017941 */ /* 0x000fea0003800000 */
.L_x_346:
[----:B-----5:R-:W-:Y:S01]  /*19750*/  IMAD.U32 R209, R17, 0x10000, RZ ;  /* 0x0001000011d17824 */ /* 0x020fe200078e00ff */
        /* <DEDUP_REMOVED lines=8> */
.L_x_349:
[----:B------:R-:W-:Y:S05]  /*197e0*/  BSYNC B1 ;  /* 0x0000000000017941 */ /* 0x000fea0003800000 */
.L_x_348:
        /* <DEDUP_REMOVED lines=9> */
.L_x_351:
[----:B------:R-:W-:Y:S05]  /*19880*/  BSYNC B1 ;  /* 0x0000000000017941 */ /* 0x000fea0003800000 */
.L_x_350:
[----:B-----5:R-:W-:Y:S01]  /*19890*/  SHF.L.U32 R209, R17, 0x10, RZ ;  /* 0x0000001011d17819 */ /* 0x020fe200000006ff */
        /* <DEDUP_REMOVED lines=8> */
.L_x_353:
[----:B------:R-:W-:Y:S05]  /*19920*/  BSYNC B1 ;  /* 0x0000000000017941 */ /* 0x000fea0003800000 */
.L_x_352:
        /* <DEDUP_REMOVED lines=9> */
.L_x_355:
[----:B------:R-:W-:Y:S05]  /*199c0*/  BSYNC B1 ;  /* 0x0000000000017941 */ /* 0x000fea0003800000 */
.L_x_354:
[----:B------:R-:W2:Y:S01]  /*199d0*/  LDL.64 R208, [R1+0x200] ;  /* 0x0002000001d07983 */ /* 0x000ea20000100a00 */
[----:B-----5:R-:W-:Y:S01]  /*199e0*/  IMAD.U32 R201, R17, 0x10000, RZ ;  /* 0x0001000011c97824 */ /* 0x020fe200078e00ff */
        /* <DEDUP_REMOVED lines=8> */
.L_x_357:
[----:B------:R-:W-:Y:S05]  /*19a70*/  BSYNC B1 ;  /* 0x0000000000017941 */ /* 0x000fea0003800000 */
.L_x_356:
[----:B--2--5:R-:W-:Y:S01]  /*19a80*/  IMAD.U32 R201, R17, 0x10000, RZ ;  /* 0x0001000011c97824 */ /* 0x024fe200078e00ff */
[----:B------:R-:W-:Y:S01]  /*19a90*/  ISETP.GT.AND P5, PT, R0, 0x80, P1 ;  /* 0x000000800000780c */ /* 0x000fe20000fa4270 */
[----:B------:R-:W-:Y:S02]  /*19aa0*/  BSSY B1, `(.L_x_358) ;  /* 0x0000007000017945 */ /* 0x000fe40003800000 */
[----:B0-----:R-:W-:-:S04]  /*19ab0*/  FMUL R200, R201, R16 ;  /* 0x00000010c9c87220 */ /* 0x001fc80000400000 */
[----:B------:R-:W-:-:S05]  /*19ac0*/  FFMA R200, R203, R2, R200 ;  /* 0x00000002cbc87223 */ /* 0x000fca00000000c8 */
[----:B------:R-:W-:-:S05]  /*19ad0*/  F2FP.BF16.F32.PACK_AB R200, RZ, R200 ;  /* 0x000000c8ffc8723e */ /* 0x000fca00000010ff */
[----:B------:R0:W-:Y:S01]  /*19ae0*/  @P4 STG.E.U16 desc[UR36][R208.64+0xa2], R200 ;  /* 0x0000a2c8d0004986 */ /* 0x0001e2000c101524 */
[----:B------:R-:W-:Y:S05]  /*19af0*/  @!P5 BRA `(.L_x_359) ;  /* 0x000000000004d947 */ /* 0x000fea0003800000 */
[----:B------:R2:W5:Y:S02]  /*19b00*/  LDG.E.LTC128B.U16 R17, desc[UR36][R234.64+0xb0] ;  /* 0x0000b024ea117981 */ /* 0x000564000c1e1520 */
.L_x_359:
[----:B------:R-:W-:Y:S05]  /*19b10*/  BSYNC B1 ;  /* 0x0000000000017941 */ /* 0x000fea0003800000 */
.L_x_358:
        /* <DEDUP_REMOVED lines=9> */
.L_x_361:
[----:B------:R-:W-:Y:S05]  /*19bb0*/  BSYNC B1 ;  /* 0x0000000000017941 */ /* 0x000fea0003800000 */
.L_x_360:
        /* <DEDUP_REMOVED lines=9> */
.L_x_363:
[----:B------:R-:W-:Y:S05]  /*19c50*/  BSYNC B1 ;  /* 0x0000000000017941 */ /* 0x000fea0003800000 */
.L_x_362:
        /* <DEDUP_REMOVED lines=9> */
.L_x_365:
[----:B------:R-:W-:Y:S05]  /*19cf0*/  BSYNC B1 ;  /* 0x0000000000017941 */ /* 0x000fea0003800000 */
.L_x_364:
        /* <DEDUP_REMOVED lines=9> */
.L_x_367:
[----:B------:R-:W-:Y:S05]  /*19d90*/  BSYNC B1 ;  /* 0x0000000000017941 */ /* 0x000fea0003800000 */
.L_x_366:
        /* <DEDUP_REMOVED lines=9> */
.L_x_369:
[----:B------:R-:W-:Y:S05]  /*19e30*/  BSYNC B1 ;  /* 0x0000000000017941 */ /* 0x000fea0003800000 */
.L_x_368:
        /* <DEDUP_REMOVED lines=9> */
.L_x_371:
[----:B------:R-:W-:Y:S05]  /*19ed0*/  BSYNC B1 ;  /* 0x0000000000017941 */ /* 0x000fea0003800000 */
.L_x_370:
        /* <DEDUP_REMOVED lines=9> */
.L_x_373:
[----:B------:R-:W-:Y:S05]  /*19f70*/  BSYNC B1 ;  /* 0x0000000000017941 */ /* 0x000fea0003800000 */
.L_x_372:
        /* <DEDUP_REMOVED lines=9> */
.L_x_375:
[----:B------:R-:W-:Y:S05]  /*1a010*/  BSYNC B1 ;  /* 0x0000000000017941 */ /* 0x000fea0003800000 */
.L_x_374:
        /* <DEDUP_REMOVED lines=9> */
.L_x_377:
[----:B------:R-:W-:Y:S05]  /*1a0b0*/  BSYNC B1 ;  /* 0x0000000000017941 */ /* 0x000fea0003800000 */
.L_x_376:
        /* <DEDUP_REMOVED lines=9> */
.L_x_379:
[----:B------:R-:W-:Y:S05]  /*1a150*/  BSYNC B1 ;  /* 0x0000000000017941 */ /* 0x000fea0003800000 */
.L_x_378:
        /* <DEDUP_REMOVED lines=9> */
.L_x_381:
[----:B------:R-:W-:Y:S05]  /*1a1f0*/  BSYNC B1 ;  /* 0x0000000000017941 */ /* 0x000fea0003800000 */
.L_x_380:
        /* <DEDUP_REMOVED lines=9> */
.L_x_383:
[----:B------:R-:W-:Y:S05]  /*1a290*/  BSYNC B1 ;  /* 0x0000000000017941 */ /* 0x000fea0003800000 */
.L_x_382:
        /* <DEDUP_REMOVED lines=9> */
.L_x_385:
[----:B------:R-:W-:Y:S05]  /*1a330*/  BSYNC B1 ;  /* 0x0000000000017941 */ /* 0x000fea0003800000 */
.L_x_384:
        /* <DEDUP_REMOVED lines=9> */
.L_x_387:
[----:B------:R-:W-:Y:S05]  /*1a3d0*/  BSYNC B1 ;  /* 0x0000000000017941 */ /* 0x000fea0003800000 */
.L_x_386:
        /* <DEDUP_REMOVED lines=9> */
.L_x_389:
[----:B------:R-:W-:Y:S05]  /*1a470*/  BSYNC B1 ;  /* 0x0000000000017941 */ /* 0x000fea0003800000 */
.L_x_388:
        /* <DEDUP_REMOVED lines=9> */
.L_x_391:
[----:B------:R-:W-:Y:S05]  /*1a510*/  BSYNC B1 ;  /* 0x0000000000017941 */ /* 0x000fea0003800000 */
.L_x_390:
        /* <DEDUP_REMOVED lines=9> */
.L_x_393:
[----:B------:R-:W-:Y:S05]  /*1a5b0*/  BSYNC B1 ;  /* 0x0000000000017941 */ /* 0x000fea0003800000 */
.L_x_392:
        /* <DEDUP_REMOVED lines=9> */
.L_x_395:
[----:B------:R-:W-:Y:S05]  /*1a650*/  BSYNC B1 ;  /* 0x0000000000017941 */ /* 0x000fea0003800000 */
.L_x_394:
        /* <DEDUP_REMOVED lines=9> */
.L_x_397:
[----:B------:R-:W-:Y:S05]  /*1a6f0*/  BSYNC B1 ;  /* 0x0000000000017941 */ /* 0x000fea0003800000 */
.L_x_396:
[----:B0----5:R-:W-:Y:S01]  /*1a700*/  IMAD.U32 R185, R17, 0x10000, RZ ;  /* 0x0001000011b97824 */ /* 0x021fe200078e00ff */
        /* <DEDUP_REMOVED lines=9> */
.L_x_399:
[----:B------:R-:W-:Y:S05]  /*1a7a0*/  BSYNC B1 ;  /* 0x0000000000017941 */ /* 0x000fea0003800000 */
.L_x_398:
[----:B-----5:R-:W-:Y:S01]  /*1a7b0*/  SHF.L.U32 R185, R17, 0x10, RZ ;  /* 0x0000001011b97819 */ /* 0x020fe200000006ff */
        /* <DEDUP_REMOVED lines=9> */
.L_x_401:
[----:B------:R-:W-:Y:S05]  /*1a850*/  BSYNC B1 ;  /* 0x0000000000017941 */ /* 0x000fea0003800000 */
.L_x_400:
        /* <DEDUP_REMOVED lines=9> */
.L_x_403:
[----:B------:R-:W-:Y:S05]  /*1a8f0*/  BSYNC B1 ;  /* 0x0000000000017941 */ /* 0x000fea0003800000 */
.L_x_402:
        /* <DEDUP_REMOVED lines=9> */
.L_x_405:
[----:B------:R-:W-:Y:S05]  /*1a990*/  BSYNC B1 ;  /* 0x0000000000017941 */ /* 0x000fea0003800000 */
.L_x_404:
        /* <DEDUP_REMOVED lines=10> */
.L_x_407:
[----:B------:R-:W-:Y:S05]  /*1aa40*/  BSYNC B1 ;  /* 0x0000000000017941 */ /* 0x000fea0003800000 */
.L_x_406:
        /* <DEDUP_REMOVED lines=10> */
.L_x_409:
[----:B------:R-:W-:Y:S05]  /*1aaf0*/  BSYNC B1 ;  /* 0x0000000000017941 */ /* 0x000fea0003800000 */
.L_x_408:
        /* <DEDUP_REMOVED lines=9> */
.L_x_411:
[----:B------:R-:W-:Y:S05]  /*1ab90*/  BSYNC B1 ;  /* 0x0000000000017941 */ /* 0x000fea0003800000 */
.L_x_410:
        /* <DEDUP_REMOVED lines=9> */
.L_x_413:
[----:B------:R-:W-:Y:S05]  /*1ac30*/  BSYNC B1 ;  /* 0x0000000000017941 */ /* 0x000fea0003800000 */
.L_x_412:
        /* <DEDUP_REMOVED lines=9> */
.L_x_415:
[----:B------:R-:W-:Y:S05]  /*1acd0*/  BSYNC B1 ;  /* 0x0000000000017941 */ /* 0x000fea0003800000 */
.L_x_414:
        /* <DEDUP_REMOVED lines=9> */
.L_x_417:
[----:B------:R-:W-:Y:S05]  /*1ad70*/  BSYNC B1 ;  /* 0x0000000000017941 */ /* 0x000fea0003800000 */
.L_x_416:
        /* <DEDUP_REMOVED lines=9> */
.L_x_419:
[----:B------:R-:W-:Y:S05]  /*1ae10*/  BSYNC B1 ;  /* 0x0000000000017941 */ /* 0x000fea0003800000 */
.L_x_418:
        /* <DEDUP_REMOVED lines=9> */
.L_x_421:
[----:B------:R-:W-:Y:S05]  /*1aeb0*/  BSYNC B1 ;  /* 0x0000000000017941 */ /* 0x000fea0003800000 */
.L_x_420:
        /* <DEDUP_REMOVED lines=9> */
.L_x_423:
[----:B------:R-:W-:Y:S05]  /*1af50*/  BSYNC B1 ;  /* 0x0000000000017941 */ /* 0x000fea0003800000 */
.L_x_422:
        /* <DEDUP_REMOVED lines=9> */
.L_x_425:
[----:B------:R-:W-:Y:S05]  /*1aff0*/  BSYNC B1 ;  /* 0x0000000000017941 */ /* 0x000fea0003800000 */
.L_x_424:
        /* <DEDUP_REMOVED lines=9> */
.L_x_427:
[----:B------:R-:W-:Y:S05]  /*1b090*/  BSYNC B1 ;  /* 0x0000000000017941 */ /* 0x000fea0003800000 */
.L_x_426:
        /* <DEDUP_REMOVED lines=9> */
.L_x_429:
[----:B------:R-:W-:Y:S05]  /*1b130*/  BSYNC B1 ;  /* 0x0000000000017941 */ /* 0x000fea0003800000 */
.L_x_428:
        /* <DEDUP_REMOVED lines=9> */
.L_x_431:
[----:B------:R-:W-:Y:S05]  /*1b1d0*/  BSYNC B1 ;  /* 0x0000000000017941 */ /* 0x000fea0003800000 */
.L_x_430:
        /* <DEDUP_REMOVED lines=9> */
.L_x_433:
[----:B------:R-:W-:Y:S05]  /*1b270*/  BSYNC B1 ;  /* 0x0000000000017941 */ /* 0x000fea0003800000 */
.L_x_432:
        /* <DEDUP_REMOVED lines=9> */
.L_x_435:
[----:B------:R-:W-:Y:S05]  /*1b310*/  BSYNC B1 ;  /* 0x0000000000017941 */ /* 0x000fea0003800000 */
.L_x_434:
        /* <DEDUP_REMOVED lines=9> */
.L_x_437:
[----:B------:R-:W-:Y:S05]  /*1b3b0*/  BSYNC B1 ;  /* 0x0000000000017941 */ /* 0x000fea0003800000 */
.L_x_436:
        /* <DEDUP_REMOVED lines=9> */
.L_x_439:
[----:B------:R-:W-:Y:S05]  /*1b450*/  BSYNC B1 ;  /* 0x0000000000017941 */ /* 0x000fea0003800000 */
.L_x_438:
        /* <DEDUP_REMOVED lines=9> */
.L_x_441:
[----:B------:R-:W-:Y:S05]  /*1b4f0*/  BSYNC B1 ;  /* 0x0000000000017941 */ /* 0x000fea0003800000 */
.L_x_440:
        /* <DEDUP_REMOVED lines=9> */
.L_x_443:
[----:B------:R-:W-:Y:S05]  /*1b590*/  BSYNC B1 ;  /* 0x0000000000017941 */ /* 0x000fea0003800000 */
.L_x_442:
        /* <DEDUP_REMOVED lines=9> */
.L_x_445:
[----:B------:R-:W-:Y:S05]  /*1b630*/  BSYNC B1 ;  /* 0x0000000000017941 */ /* 0x000fea0003800000 */
.L_x_444:
        /* <DEDUP_REMOVED lines=9> */
.L_x_447:
[----:B------:R-:W-:Y:S05]  /*1b6d0*/  BSYNC B1 ;  /* 0x0000000000017941 */ /* 0x000fea0003800000 */
.L_x_446:
        /* <DEDUP_REMOVED lines=9> */
.L_x_449:
[----:B------:R-:W-:Y:S05]  /*1b770*/  BSYNC B1 ;  /* 0x0000000000017941 */ /* 0x000fea0003800000 */
.L_x_448:
        /* <DEDUP_REMOVED lines=9> */
.L_x_451:
[----:B------:R-:W-:Y:S05]  /*1b810*/  BSYNC B1 ;  /* 0x0000000000017941 */ /* 0x000fea0003800000 */
.L_x_450:
        /* <DEDUP_REMOVED lines=9> */
.L_x_453:
[----:B------:R-:W-:Y:S05]  /*1b8b0*/  BSYNC B1 ;  /* 0x0000000000017941 */ /* 0x000fea0003800000 */
.L_x_452:
        /* <DEDUP_REMOVED lines=9> */
.L_x_455:
[----:B------:R-:W-:Y:S05]  /*1b950*/  BSYNC B1 ;  /* 0x0000000000017941 */ /* 0x000fea0003800000 */
.L_x_454:
        /* <DEDUP_REMOVED lines=9> */
.L_x_457:
[----:B------:R-:W-:Y:S05]  /*1b9f0*/  BSYNC B1 ;  /* 0x0000000000017941 */ /* 0x000fea0003800000 */
.L_x_456:
        /* <DEDUP_REMOVED lines=9> */
.L_x_459:
[----:B------:R-:W-:Y:S05]  /*1ba90*/  BSYNC B1 ;  /* 0x0000000000017941 */ /* 0x000fea0003800000 */
.L_x_458:
        /* <DEDUP_REMOVED lines=9> */
.L_x_461:
[----:B------:R-:W-:Y:S05]  /*1bb30*/  BSYNC B1 ;  /* 0x0000000000017941 */ /* 0x000fea0003800000 */
.L_x_460:
        /* <DEDUP_REMOVED lines=10> */
.L_x_463:
[----:B------:R-:W-:Y:S05]  /*1bbe0*/  BSYNC B1 ;  /* 0x0000000000017941 */ /* 0x000fea0003800000 */
.L_x_462:
        /* <DEDUP_REMOVED lines=10> */
.L_x_465:
[----:B------:R-:W-:Y:S05]  /*1bc90*/  BSYNC B1 ;  /* 0x0000000000017941 */ /* 0x000fea0003800000 */
.L_x_464:
        /* <DEDUP_REMOVED lines=9> */
.L_x_467:
[----:B------:R-:W-:Y:S05]  /*1bd30*/  BSYNC B1 ;  /* 0x0000000000017941 */ /* 0x000fea0003800000 */
.L_x_466:
        /* <DEDUP_REMOVED lines=9> */
.L_x_469:
[----:B------:R-:W-:Y:S05]  /*1bdd0*/  BSYNC B1 ;  /* 0x0000000000017941 */ /* 0x000fea0003800000 */
.L_x_468:
        /* <DEDUP_REMOVED lines=10> */
.L_x_471:
[----:B------:R-:W-:Y:S05]  /*1be80*/  BSYNC B1 ;  /* 0x0000000000017941 */ /* 0x000fea0003800000 */
.L_x_470:
        /* <DEDUP_REMOVED lines=10> */
.L_x_473:
[----:B------:R-:W-:Y:S05]  /*1bf30*/  BSYNC B1 ;  /* 0x0000000000017941 */ /* 0x000fea0003800000 */
.L_x_472:
        /* <DEDUP_REMOVED lines=9> */
.L_x_475:
[----:B------:R-:W-:Y:S05]  /*1bfd0*/  BSYNC B1 ;  /* 0x0000000000017941 */ /* 0x000fea0003800000 */
.L_x_474:
        /* <DEDUP_REMOVED lines=9> */
.L_x_477:
[----:B------:R-:W-:Y:S05]  /*1c070*/  BSYNC B1 ;  /* 0x0000000000017941 */ /* 0x000fea0003800000 */
.L_x_476:
        /* <DEDUP_REMOVED lines=9> */
.L_x_479:
[----:B------:R-:W-:Y:S05]  /*1c110*/  BSYNC B1 ;  /* 0x0000000000017941 */ /* 0x000fea0003800000 */
.L_x_478:
        /* <DEDUP_REMOVED lines=9> */
.L_x_481:
[----:B------:R-:W-:Y:S05]  /*1c1b0*/  BSYNC B1 ;  /* 0x0000000000017941 */ /* 0x000fea0003800000 */
.L_x_480:
        /* <DEDUP_REMOVED lines=9> */
.L_x_483:
[----:B------:R-:W-:Y:S05]  /*1c250*/  BSYNC B1 ;  /* 0x0000000000017941 */ /* 0x000fea0003800000 */
.L_x_482:
        /* <DEDUP_REMOVED lines=9> */
.L_x_485:
[----:B------:R-:W-:Y:S05]  /*1c2f0*/  BSYNC B1 ;  /* 0x0000000000017941 */ /* 0x000fea0003800000 */
.L_x_484:
        /* <DEDUP_REMOVED lines=9> */
.L_x_487:
[----:B------:R-:W-:Y:S05]  /*1c390*/  BSYNC B1 ;  /* 0x0000000000017941 */ /* 0x000fea0003800000 */
.L_x_486:
        /* <DEDUP_REMOVED lines=9> */
.L_x_489:
[----:B------:R-:W-:Y:S05]  /*1c430*/  BSYNC B1 ;  /* 0x0000000000017941 */ /* 0x000fea0003800000 */
.L_x_488:
        /* <DEDUP_REMOVED lines=9> */
.L_x_491:
[----:B------:R-:W-:Y:S05]  /*1c4d0*/  BSYNC B1 ;  /* 0x0000000000017941 */ /* 0x000fea0003800000 */
.L_x_490:
        /* <DEDUP_REMOVED lines=9> */
.L_x_493:
[----:B------:R-:W-:Y:S05]  /*1c570*/  BSYNC B1 ;  /* 0x0000000000017941 */ /* 0x000fea0003800000 */
.L_x_492:
        /* <DEDUP_REMOVED lines=9> */
.L_x_495:
[----:B------:R-:W-:Y:S05]  /*1c610*/  BSYNC B1 ;  /* 0x0000000000017941 */ /* 0x000fea0003800000 */
.L_x_494:
        /* <DEDUP_REMOVED lines=9> */
.L_x_497:
[----:B------:R-:W-:Y:S05]  /*1c6b0*/  BSYNC B1 ;  /* 0x0000000000017941 */ /* 0x000fea0003800000 */
.L_x_496:
        /* <DEDUP_REMOVED lines=9> */
.L_x_499:
[----:B------:R-:W-:Y:S05]  /*1c750*/  BSYNC B1 ;  /* 0x0000000000017941 */ /* 0x000fea0003800000 */
.L_x_498:
        /* <DEDUP_REMOVED lines=9> */
.L_x_501:
[----:B------:R-:W-:Y:S05]  /*1c7f0*/  BSYNC B1 ;  /* 0x0000000000017941 */ /* 0x000fea0003800000 */
.L_x_500:
        /* <DEDUP_REMOVED lines=9> */
.L_x_503:
[----:B------:R-:W-:Y:S05]  /*1c890*/  BSYNC B1 ;  /* 0x0000000000017941 */ /* 0x000fea0003800000 */
.L_x_502:
        /* <DEDUP_REMOVED lines=9> */
.L_x_505:
[----:B------:R-:W-:Y:S05]  /*1c930*/  BSYNC B1 ;  /* 0x0000000000017941 */ /* 0x000fea0003800000 */
.L_x_504:
        /* <DEDUP_REMOVED lines=9> */
.L_x_507:
[----:B------:R-:W-:Y:S05]  /*1c9d0*/  BSYNC B1 ;  /* 0x0000000000017941 */ /* 0x000fea0003800000 */
.L_x_506:
        /* <DEDUP_REMOVED lines=9> */
.L_x_509:
[----:B------:R-:W-:Y:S05]  /*1ca70*/  BSYNC B1 ;  /* 0x0000000000017941 */ /* 0x000fea0003800000 */
.L_x_508:
        /* <DEDUP_REMOVED lines=9> */
.L_x_511:
[----:B------:R-:W-:Y:S05]  /*1cb10*/  BSYNC B1 ;  /* 0x0000000000017941 */ /* 0x000fea0003800000 */
.L_x_510:
        /* <DEDUP_REMOVED lines=9> */
.L_x_513:
[----:B------:R-:W-:Y:S05]  /*1cbb0*/  BSYNC B1 ;  /* 0x0000000000017941 */ /* 0x000fea0003800000 */
.L_x_512:
        /* <DEDUP_REMOVED lines=9> */
.L_x_515:
[----:B------:R-:W-:Y:S05]  /*1cc50*/  BSYNC B1 ;  /* 0x0000000000017941 */ /* 0x000fea0003800000 */
.L_x_514:
        /* <DEDUP_REMOVED lines=9> */
.L_x_517:
[----:B------:R-:W-:Y:S05]  /*1ccf0*/  BSYNC B1 ;  /* 0x0000000000017941 */ /* 0x000fea0003800000 */
.L_x_516:
        /* <DEDUP_REMOVED lines=9> */
.L_x_519:
[----:B------:R-:W-:Y:S05]  /*1cd90*/  BSYNC B1 ;  /* 0x0000000000017941 */ /* 0x000fea0003800000 */
.L_x_518:
        /* <DEDUP_REMOVED lines=9> */
.L_x_521:
[----:B------:R-:W-:Y:S05]  /*1ce30*/  BSYNC B1 ;  /* 0x0000000000017941 */ /* 0x000fea0003800000 */
.L_x_520:
        /* <DEDUP_REMOVED lines=9> */
.L_x_523:
[----:B------:R-:W-:Y:S05]  /*1ced0*/  BSYNC B1 ;  /* 0x0000000000017941 */ /* 0x000fea0003800000 */
.L_x_522:
        /* <DEDUP_REMOVED lines=9> */
.L_x_525:
[----:B------:R-:W-:Y:S05]  /*1cf70*/  BSYNC B1 ;  /* 0x0000000000017941 */ /* 0x000fea0003800000 */
.L_x_524:
        /* <DEDUP_REMOVED lines=10> */
.L_x_527:
[----:B------:R-:W-:Y:S05]  /*1d020*/  BSYNC B1 ;  /* 0x0000000000017941 */ /* 0x000fea0003800000 */
.L_x_526:
        /* <DEDUP_REMOVED lines=10> */
.L_x_529:
[----:B------:R-:W-:Y:S05]  /*1d0d0*/  BSYNC B1 ;  /* 0x0000000000017941 */ /* 0x000fea0003800000 */
.L_x_528:
        /* <DEDUP_REMOVED lines=9> */
.L_x_531:
[----:B------:R-:W-:Y:S05]  /*1d170*/  BSYNC B1 ;  /* 0x0000000000017941 */ /* 0x000fea0003800000 */
.L_x_530:
        /* <DEDUP_REMOVED lines=9> */
.L_x_533:
[----:B------:R-:W-:Y:S05]  /*1d210*/  BSYNC B1 ;  /* 0x0000000000017941 */ /* 0x000fea0003800000 */
.L_x_532:
        /* <DEDUP_REMOVED lines=10> */
.L_x_535:
[----:B------:R-:W-:Y:S05]  /*1d2c0*/  BSYNC B1 ;  /* 0x0000000000017941 */ /* 0x000fea0003800000 */
.L_x_534:
        /* <DEDUP_REMOVED lines=10> */
.L_x_537:
[----:B------:R-:W-:Y:S05]  /*1d370*/  BSYNC B1 ;  /* 0x0000000000017941 */ /* 0x000fea0003800000 */
.L_x_536:
        /* <DEDUP_REMOVED lines=9> */
.L_x_539:
[----:B------:R-:W-:Y:S05]  /*1d410*/  BSYNC B1 ;  /* 0x0000000000017941 */ /* 0x000fea0003800000 */
.L_x_538:
        /* <DEDUP_REMOVED lines=9> */
.L_x_541:
[----:B------:R-:W-:Y:S05]  /*1d4b0*/  BSYNC B1 ;  /* 0x0000000000017941 */ /* 0x000fea0003800000 */
.L_x_540:
        /* <DEDUP_REMOVED lines=9> */
.L_x_543:
[----:B------:R-:W-:Y:S05]  /*1d550*/  BSYNC B1 ;  /* 0x0000000000017941 */ /* 0x000fea0003800000 */
.L_x_542:
        /* <DEDUP_REMOVED lines=9> */
.L_x_545:
[----:B------:R-:W-:Y:S05]  /*1d5f0*/  BSYNC B1 ;  /* 0x0000000000017941 */ /* 0x000fea0003800000 */
.L_x_544:
        /* <DEDUP_REMOVED lines=9> */
.L_x_547:
[----:B------:R-:W-:Y:S05]  /*1d690*/  BSYNC B1 ;  /* 0x0000000000017941 */ /* 0x000fea0003800000 */
.L_x_546:
        /* <DEDUP_REMOVED lines=9> */
.L_x_549:
[----:B------:R-:W-:Y:S05]  /*1d730*/  BSYNC B1 ;  /* 0x0000000000017941 */ /* 0x000fea0003800000 */
.L_x_548:
        /* <DEDUP_REMOVED lines=9> */
.L_x_551:
[----:B------:R-:W-:Y:S05]  /*1d7d0*/  BSYNC B1 ;  /* 0x0000000000017941 */ /* 0x000fea0003800000 */
.L_x_550:
        /* <DEDUP_REMOVED lines=9> */
.L_x_553:
[----:B------:R-:W-:Y:S05]  /*1d870*/  BSYNC B1 ;  /* 0x0000000000017941 */ /* 0x000fea0003800000 */
.L_x_552:
        /* <DEDUP_REMOVED lines=9> */
.L_x_555:
[----:B------:R-:W-:Y:S05]  /*1d910*/  BSYNC B1 ;  /* 0x0000000000017941 */ /* 0x000fea0003800000 */
.L_x_554:
        /* <DEDUP_REMOVED lines=9> */
.L_x_557:
[----:B------:R-:W-:Y:S05]  /*1d9b0*/  BSYNC B1 ;  /* 0x0000000000017941 */ /* 0x000fea0003800000 */
.L_x_556:
        /* <DEDUP_REMOVED lines=9> */
.L_x_559:
[----:B------:R-:W-:Y:S05]  /*1da50*/  BSYNC B1 ;  /* 0x0000000000017941 */ /* 0x000fea0003800000 */
.L_x_558:
        /* <DEDUP_REMOVED lines=9> */
.L_x_561:
[----:B------:R-:W-:Y:S05]  /*1daf0*/  BSYNC B1 ;  /* 0x0000000000017941 */ /* 0x000fea0003800000 */
.L_x_560:
        /* <DEDUP_REMOVED lines=9> */
.L_x_563:
[----:B------:R-:W-:Y:S05]  /*1db90*/  BSYNC B1 ;  /* 0x0000000000017941 */ /* 0x000fea0003800000 */
.L_x_562:
        /* <DEDUP_REMOVED lines=9> */
.L_x_565:
[----:B------:R-:W-:Y:S05]  /*1dc30*/  BSYNC B1 ;  /* 0x0000000000017941 */ /* 0x000fea0003800000 */
.L_x_564:
        /* <DEDUP_REMOVED lines=9> */
.L_x_567:
[----:B------:R-:W-:Y:S05]  /*1dcd0*/  BSYNC B1 ;  /* 0x0000000000017941 */ /* 0x000fea0003800000 */
.L_x_566:
        /* <DEDUP_REMOVED lines=9> */
.L_x_569:
[----:B------:R-:W-:Y:S05]  /*1dd70*/  BSYNC B1 ;  /* 0x0000000000017941 */ /* 0x000fea0003800000 */
.L_x_568:
        /* <DEDUP_REMOVED lines=9> */
.L_x_571:
[----:B------:R-:W-:Y:S05]  /*1de10*/  BSYNC B1 ;  /* 0x0000000000017941 */ /* 0x000fea0003800000 */
.L_x_570:
        /* <DEDUP_REMOVED lines=9> */
.L_x_573:
[----:B------:R-:W-:Y:S05]  /*1deb0*/  BSYNC B1 ;  /* 0x0000000000017941 */ /* 0x000fea0003800000 */
.L_x_572:
        /* <DEDUP_REMOVED lines=9> */
.L_x_575:
[----:B------:R-:W-:Y:S05]  /*1df50*/  BSYNC B1 ;  /* 0x0000000000017941 */ /* 0x000fea0003800000 */
.L_x_574:
        /* <DEDUP_REMOVED lines=9> */
.L_x_577:
[----:B------:R-:W-:Y:S05]  /*1dff0*/  BSYNC B1 ;  /* 0x0000000000017941 */ /* 0x000fea0003800000 */
.L_x_576:
        /* <DEDUP_REMOVED lines=9> */
.L_x_579:
[----:B------:R-:W-:Y:S05]  /*1e090*/  BSYNC B1 ;  /* 0x0000000000017941 */ /* 0x000fea0003800000 */
.L_x_578:
        /* <DEDUP_REMOVED lines=9> */
.L_x_581:
[----:B------:R-:W-:Y:S05]  /*1e130*/  BSYNC B1 ;  /* 0x0000000000017941 */ /* 0x000fea0003800000 */
.L_x_580:
        /* <DEDUP_REMOVED lines=9> */
.L_x_583:
[----:B------:R-:W-:Y:S05]  /*1e1d0*/  BSYNC B1 ;  /* 0x0000000000017941 */ /* 0x000fea0003800000 */
.L_x_582:
        /* <DEDUP_REMOVED lines=9> */
.L_x_585:
[----:B------:R-:W-:Y:S05]  /*1e270*/  BSYNC B1 ;  /* 0x0000000000017941 */ /* 0x000fea0003800000 */
.L_x_584:
        /* <DEDUP_REMOVED lines=9> */
.L_x_587:
[----:B------:R-:W-:Y:S05]  /*1e310*/  BSYNC B1 ;  /* 0x0000000000017941 */ /* 0x000fea0003800000 */
.L_x_586:
        /* <DEDUP_REMOVED lines=9> */
.L_x_589:
[----:B------:R-:W-:Y:S05]  /*1e3b0*/  BSYNC B1 ;  /* 0x0000000000017941 */ /* 0x000fea0003800000 */
.L_x_588:
        /* <DEDUP_REMOVED lines=10> */
.L_x_591:
[----:B------:R-:W-:Y:S05]  /*1e460*/  BSYNC B1 ;  /* 0x0000000000017941 */ /* 0x000fea0003800000 */
.L_x_590:
        /* <DEDUP_REMOVED lines=10> */
.L_x_593:
[----:B------:R-:W-:Y:S05]  /*1e510*/  BSYNC B1 ;  /* 0x0000000000017941 */ /* 0x000fea0003800000 */
.L_x_592:
        /* <DEDUP_REMOVED lines=9> */
.L_x_595:
[----:B------:R-:W-:Y:S05]  /*1e5b0*/  BSYNC B1 ;  /* 0x0000000000017941 */ /* 0x000fea0003800000 */
.L_x_594:
        /* <DEDUP_REMOVED lines=9> */
.L_x_597:
[----:B------:R-:W-:Y:S05]  /*1e650*/  BSYNC B1 ;  /* 0x0000000000017941 */ /* 0x000fea0003800000 */
.L_x_596:
        /* <DEDUP_REMOVED lines=10> */
.L_x_599:
[----:B------:R-:W-:Y:S05]  /*1e700*/  BSYNC B1 ;  /* 0x0000000000017941 */ /* 0x000fea0003800000 */
.L_x_598:
        /* <DEDUP_REMOVED lines=10> */
.L_x_601:
[----:B------:R-:W-:Y:S05]  /*1e7b0*/  BSYNC B1 ;  /* 0x0000000000017941 */ /* 0x000fea0003800000 */
.L_x_600:
        /* <DEDUP_REMOVED lines=9> */
.L_x_603:
[----:B------:R-:W-:Y:S05]  /*1e850*/  BSYNC B1 ;  /* 0x0000000000017941 */ /* 0x000fea0003800000 */
.L_x_602:
        /* <DEDUP_REMOVED lines=9> */
.L_x_605:
[----:B------:R-:W-:Y:S05]  /*1e8f0*/  BSYNC B1 ;  /* 0x0000000000017941 */ /* 0x000fea0003800000 */
.L_x_604:
        /* <DEDUP_REMOVED lines=9> */
.L_x_607:
[----:B------:R-:W-:Y:S05]  /*1e990*/  BSYNC B1 ;  /* 0x0000000000017941 */ /* 0x000fea0003800000 */
.L_x_606:
        /* <DEDUP_REMOVED lines=9> */
.L_x_609:
[----:B------:R-:W-:Y:S05]  /*1ea30*/  BSYNC B1 ;  /* 0x0000000000017941 */ /* 0x000fea0003800000 */
.L_x_608:
        /* <DEDUP_REMOVED lines=9> */
.L_x_611:
[----:B------:R-:W-:Y:S05]  /*1ead0*/  BSYNC B1 ;  /* 0x0000000000017941 */ /* 0x000fea0003800000 */
.L_x_610:
        /* <DEDUP_REMOVED lines=9> */
.L_x_613:
[----:B------:R-:W-:Y:S05]  /*1eb70*/  BSYNC B1 ;  /* 0x0000000000017941 */ /* 0x000fea0003800000 */
.L_x_612:
        /* <DEDUP_REMOVED lines=9> */
.L_x_615:
[----:B------:R-:W-:Y:S05]  /*1ec10*/  BSYNC B1 ;  /* 0x0000000000017941 */ /* 0x000fea0003800000 */
.L_x_614:
        /* <DEDUP_REMOVED lines=9> */
.L_x_617:
[----:B------:R-:W-:Y:S05]  /*1ecb0*/  BSYNC B1 ;  /* 0x0000000000017941 */ /* 0x000fea0003800000 */
.L_x_616:
        /* <DEDUP_REMOVED lines=9> */
.L_x_619:
[----:B------:R-:W-:Y:S05]  /*1ed50*/  BSYNC B1 ;  /* 0x0000000000017941 */ /* 0x000fea0003800000 */
.L_x_618:
        /* <DEDUP_REMOVED lines=9> */
.L_x_621:
[----:B------:R-:W-:Y:S05]  /*1edf0*/  BSYNC B1 ;  /* 0x0000000000017941 */ /* 0x000fea0003800000 */
.L_x_620:
        /* <DEDUP_REMOVED lines=9> */
.L_x_623:
[----:B------:R-:W-:Y:S05]  /*1ee90*/  BSYNC B1 ;  /* 0x0000000000017941 */ /* 0x000fea0003800000 */
.L_x_622:
        /* <DEDUP_REMOVED lines=9> */
.L_x_625:
[----:B------:R-:W-:Y:S05]  /*1ef30*/  BSYNC B1 ;  /* 0x0000000000017941 */ /* 0x000fea0003800000 */
.L_x_624:
        /* <DEDUP_REMOVED lines=9> */
.L_x_627:
[----:B------:R-:W-:Y:S05]  /*1efd0*/  BSYNC B1 ;  /* 0x0000000000017941 */ /* 0x000fea0003800000 */
.L_x_626:
        /* <DEDUP_REMOVED lines=9> */
.L_x_629:
[----:B------:R-:W-:Y:S05]  /*1f070*/  BSYNC B1 ;  /* 0x0000000000017941 */ /* 0x000fea0003800000 */
.L_x_628:
        /* <DEDUP_REMOVED lines=9> */
.L_x_631:
[----:B------:R-:W-:Y:S05]  /*1f110*/  BSYNC B1 ;  /* 0x0000000000017941 */ /* 0x000fea0003800000 */
.L_x_630:
        /* <DEDUP_REMOVED lines=9> */
.L_x_633:
[----:B------:R-:W-:Y:S05]  /*1f1b0*/  BSYNC B1 ;  /* 0x0000000000017941 */ /* 0x000fea0003800000 */
.L_x_632:
        /* <DEDUP_REMOVED lines=9> */
.L_x_635:
[----:B------:R-:W-:Y:S05]  /*1f250*/  BSYNC B1 ;  /* 0x0000000000017941 */ /* 0x000fea0003800000 */
.L_x_634:
        /* <DEDUP_REMOVED lines=9> */
.L_x_637:
[----:B------:R-:W-:Y:S05]  /*1f2f0*/  BSYNC B1 ;  /* 0x0000000000017941 */ /* 0x000fea0003800000 */
.L_x_636:
        /* <DEDUP_REMOVED lines=9> */
.L_x_639:
[----:B------:R-:W-:Y:S05]  /*1f390*/  BSYNC B1 ;  /* 0x0000000000017941 */ /* 0x000fea0003800000 */
.L_x_638:
        /* <DEDUP_REMOVED lines=9> */
.L_x_641:
[----:B------:R-:W-:Y:S05]  /*1f430*/  BSYNC B1 ;  /* 0x0000000000017941 */ /* 0x000fea0003800000 */
.L_x_640:
        /* <DEDUP_REMOVED lines=9> */
.L_x_643:
[----:B------:R-:W-:Y:S05]  /*1f4d0*/  BSYNC B1 ;  /* 0x0000000000017941 */ /* 0x000fea0003800000 */
.L_x_642:
        /* <DEDUP_REMOVED lines=9> */
.L_x_645:
[----:B------:R-:W-:Y:S05]  /*1f570*/  BSYNC B1 ;  /* 0x0000000000017941 */ /* 0x000fea0003800000 */
.L_x_644:
        /* <DEDUP_REMOVED lines=9> */
.L_x_647:
[----:B------:R-:W-:Y:S05]  /*1f610*/  BSYNC B1 ;  /* 0x0000000000017941 */ /* 0x000fea0003800000 */
.L_x_646:
        /* <DEDUP_REMOVED lines=9> */
.L_x_649:
[----:B------:R-:W-:Y:S05]  /*1f6b0*/  BSYNC B1 ;  /* 0x0000000000017941 */ /* 0x000fea0003800000 */
.L_x_648:
        /* <DEDUP_REMOVED lines=9> */
.L_x_651:
[----:B------:R-:W-:Y:S05]  /*1f750*/  BSYNC B1 ;  /* 0x0000000000017941 */ /* 0x000fea0003800000 */
.L_x_650:
        /* <DEDUP_REMOVED lines=9> */
.L_x_653:
[----:B------:R-:W-:Y:S05]  /*1f7f0*/  BSYNC B1 ;  /* 0x0000000000017941 */ /* 0x000fea0003800000 */
.L_x_652:
        /* <DEDUP_REMOVED lines=10> */
.L_x_655:
[----:B------:R-:W-:Y:S05]  /*1f8a0*/  BSYNC B1 ;  /* 0x0000000000017941 */ /* 0x000fea0003800000 */
.L_x_654:
        /* <DEDUP_REMOVED lines=10> */
.L_x_657:
[----:B------:R-:W-:Y:S05]  /*1f950*/  BSYNC B1 ;  /* 0x0000000000017941 */ /* 0x000fea0003800000 */
.L_x_656:
        /* <DEDUP_REMOVED lines=9> */
.L_x_659:
[----:B------:R-:W-:Y:S05]  /*1f9f0*/  BSYNC B1 ;  /* 0x0000000000017941 */ /* 0x000fea0003800000 */
.L_x_658:
        /* <DEDUP_REMOVED lines=9> */
.L_x_661:
[----:B------:R-:W-:Y:S05]  /*1fa90*/  BSYNC B1 ;  /* 0x0000000000017941 */ /* 0x000fea0003800000 */
.L_x_660:
        /* <DEDUP_REMOVED lines=10> */
.L_x_663:
[----:B------:R-:W-:Y:S05]  /*1fb40*/  BSYNC B1 ;  /* 0x0000000000017941 */ /* 0x000fea0003800000 */
.L_x_662:
        /* <DEDUP_REMOVED lines=10> */
.L_x_665:
[----:B------:R-:W-:Y:S05]  /*1fbf0*/  BSYNC B1 ;  /* 0x0000000000017941 */ /* 0x000fea0003800000 */
.L_x_664:
[----:B-----5:R-:W-:Y:S01]  /*1fc00*/  IMAD.U32 R3, R17, 0x10000, RZ ;  /* 0x0001000011037824 */ /* 0x020fe200078e00ff */
        /* <DEDUP_REMOVED lines=8> */
.L_x_667:
[----:B------:R-:W-:Y:S05]  /*1fc90*/  BSYNC B1 ;  /* 0x0000000000017941 */ /* 0x000fea0003800000 */
.L_x_666:
        /* <DEDUP_REMOVED lines=9> */
.L_x_669:
[----:B------:R-:W-:Y:S05]  /*1fd30*/  BSYNC B1 ;  /* 0x0000000000017941 */ /* 0x000fea0003800000 */
.L_x_668:
        /* <DEDUP_REMOVED lines=9> */
.L_x_671:
[----:B------:R-:W-:Y:S05]  /*1fdd0*/  BSYNC B1 ;  /* 0x0000000000017941 */ /* 0x000fea0003800000 */
.L_x_670:
        /* <DEDUP_REMOVED lines=9> */
.L_x_673:
[----:B------:R-:W-:Y:S05]  /*1fe70*/  BSYNC B1 ;  /* 0x0000000000017941 */ /* 0x000fea0003800000 */
.L_x_672:
        /* <DEDUP_REMOVED lines=9> */
.L_x_675:
[----:B------:R-:W-:Y:S05]  /*1ff10*/  BSYNC B1 ;  /* 0x0000000000017941 */ /* 0x000fea0003800000 */
.L_x_674:
        /* <DEDUP_REMOVED lines=9> */
.L_x_677:
[----:B------:R-:W-:Y:S05]  /*1ffb0*/  BSYNC B1 ;  /* 0x0000000000017941 */ /* 0x000fea0003800000 */
.L_x_676:
        /* <DEDUP_REMOVED lines=9> */
.L_x_679:
[----:B------:R-:W-:Y:S05]  /*20050*/  BSYNC B1 ;  /* 0x0000000000017941 */ /* 0x000fea0003800000 */
.L_x_678:
        /* <DEDUP_REMOVED lines=9> */
.L_x_681:
[----:B------:R-:W-:Y:S05]  /*200f0*/  BSYNC B1 ;  /* 0x0000000000017941 */ /* 0x000fea0003800000 */
.L_x_680:
        /* <DEDUP_REMOVED lines=9> */
.L_x_683:
[----:B------:R-:W-:Y:S05]  /*20190*/  BSYNC B1 ;  /* 0x0000000000017941 */ /* 0x000fea0003800000 */
.L_x_682:
        /* <DEDUP_REMOVED lines=9> */
.L_x_685:
[----:B------:R-:W-:Y:S05]  /*20230*/  BSYNC B1 ;  /* 0x0000000000017941 */ /* 0x000fea0003800000 */
.L_x_684:
        /* <DEDUP_REMOVED lines=9> */
.L_x_687:
[----:B------:R-:W-:Y:S05]  /*202d0*/  BSYNC B1 ;  /* 0x0000000000017941 */ /* 0x000fea0003800000 */
.L_x_686:
        /* <DEDUP_REMOVED lines=9> */
.L_x_689:
[----:B------:R-:W-:Y:S05]  /*20370*/  BSYNC B1 ;  /* 0x0000000000017941 */ /* 0x000fea0003800000 */
.L_x_688:
        /* <DEDUP_REMOVED lines=9> */
.L_x_691:
[----:B------:R-:W-:Y:S05]  /*20410*/  BSYNC B1 ;  /* 0x0000000000017941 */ /* 0x000fea0003800000 */
.L_x_690:
        /* <DEDUP_REMOVED lines=9> */
.L_x_693:
[----:B------:R-:W-:Y:S05]  /*204b0*/  BSYNC B1 ;  /* 0x0000000000017941 */ /* 0x000fea0003800000 */
.L_x_692:
        /* <DEDUP_REMOVED lines=9> */
.L_x_695:
[----:B------:R-:W-:Y:S05]  /*20550*/  BSYNC B1 ;  /* 0x0000000000017941 */ /* 0x000fea0003800000 */
.L_x_694:
        /* <DEDUP_REMOVED lines=9> */
.L_x_697:
[----:B------:R-:W-:Y:S05]  /*205f0*/  BSYNC B1 ;  /* 0x0000000000017941 */ /* 0x000fea0003800000 */
.L_x_696:
        /* <DEDUP_REMOVED lines=9> */
.L_x_699:
[----:B------:R-:W-:Y:S05]  /*20690*/  BSYNC B1 ;  /* 0x0000000000017941 */ /* 0x000fea0003800000 */
.L_x_698:
        /* <DEDUP_REMOVED lines=9> */
.L_x_701:
[----:B------:R-:W-:Y:S05]  /*20730*/  BSYNC B1 ;  /* 0x0000000000017941 */ /* 0x000fea0003800000 */
.L_x_700:
        /* <DEDUP_REMOVED lines=9> */
.L_x_703:
[----:B------:R-:W-:Y:S05]  /*207d0*/  BSYNC B1 ;  /* 0x0000000000017941 */ /* 0x000fea0003800000 */
.L_x_702:
        /* <DEDUP_REMOVED lines=9> */
.L_x_705:
[----:B------:R-:W-:Y:S05]  /*20870*/  BSYNC B1 ;  /* 0x0000000000017941 */ /* 0x000fea0003800000 */
.L_x_704:
        /* <DEDUP_REMOVED lines=9> */
.L_x_707:
[----:B------:R-:W-:Y:S05]  /*20910*/  BSYNC B1 ;  /* 0x0000000000017941 */ /* 0x000fea0003800000 */
.L_x_706:
        /* <DEDUP_REMOVED lines=9> */
.L_x_709:
[----:B------:R-:W-:Y:S05]  /*209b0*/  BSYNC B1 ;  /* 0x0000000000017941 */ /* 0x000fea0003800000 */
.L_x_708:
        /* <DEDUP_REMOVED lines=9> */
.L_x_711:
[----:B------:R-:W-:Y:S05]  /*20a50*/  BSYNC B1 ;  /* 0x0000000000017941 */ /* 0x000fea0003800000 */
.L_x_710:
        /* <DEDUP_REMOVED lines=9> */
.L_x_713:
[----:B------:R-:W-:Y:S05]  /*20af0*/  BSYNC B1 ;  /* 0x0000000000017941 */ /* 0x000fea0003800000 */
.L_x_712:
        /* <DEDUP_REMOVED lines=9> */
.L_x_715:
[----:B------:R-:W-:Y:S05]  /*20b90*/  BSYNC B1 ;  /* 0x0000000000017941 */ /* 0x000fea0003800000 */
.L_x_714:
        /* <DEDUP_REMOVED lines=9> */
.L_x_717:
[----:B------:R-:W-:Y:S05]  /*20c30*/  BSYNC B1 ;  /* 0x0000000000017941 */ /* 0x000fea0003800000 */
.L_x_716:
[----:B------:R-:W-:Y:S05]  /*20c40*/  @!P0 BRA `(.L_x_718) ;  /* 0x0000006800508947 */ /* 0x000fea0003800000 */
[----:B-----5:R-:W-:-:S04]  /*20c50*/  IMAD.U32 R17, R17, 0x10000, RZ ;  /* 0x0001000011117824 */ /* 0x020fc800078e00ff */
[----:B------:R-:W-:-:S04]  /*20c60*/  FMUL R0, R17, R16 ;  /* 0x0000001011007220 */ /* 0x000fc80000400000 */
[----:B------:R-:W-:-:S05]  /*20c70*/  FFMA R0, R31, R2, R0 ;  /* 0x000000021f007223 */ /* 0x000fca0000000000 */
[----:B------:R-:W-:-:S05]  /*20c80*/  F2FP.BF16.F32.PACK_AB R0, RZ, R0 ;  /* 0x00000000ff00723e */ /* 0x000fca00000010ff */
[----:B------:R0:W-:Y:S01]  /*20c90*/  STG.E.U16 desc[UR36][R22.64+0x152], R0 ;  /* 0x0001520016007986 */ /* 0x0001e2000c101524 */
[----:B------:R-:W-:Y:S05]  /*20ca0*/  BRA `(.L_x_718) ;  /* 0x0000006800387947 */ /* 0x000fea0003800000 */
.L_x_29:
[----:B------:R-:W2:Y:S01]  /*20cb0*/  LDL.LU R19, [R1+0x224] ;  /* 0x0002240001137983 */ /* 0x000ea20000300800 */
[----:B------:R-:W-:-:S03]  /*20cc0*/  ULDC.64 UR4, c[0x0][0x5c0] ;  /* 0x0001700000047ab9 */ /* 0x000fc60000000a00 */
[----:B------:R-:W3:Y:S04]  /*20cd0*/  LDL.LU R6, [R1+0x228] ;  /* 0x0002280001067983 */ /* 0x000ee80000300800 */
[----:B------:R-:W4:Y:S04]  /*20ce0*/  LDL.LU R18, [R1+0x22c] ;  /* 0x00022c0001127983 */ /* 0x000f280000300800 */
[----:B------:R-:W5:Y:S04]  /*20cf0*/  LDL.LU R7, [R1+0x220] ;  /* 0x0002200001077983 */ /* 0x000f680000300800 */
[----:B------:R-:W5:Y:S04]  /*20d00*/  LDL.LU R17, [R1+0x230] ;  /* 0x0002300001117983 */ /* 0x000f680000300800 */
[----:B------:R-:W5:Y:S04]  /*20d10*/  LDL.LU R15, [R1+0x234] ;  /* 0x00023400010f7983 */ /* 0x000f680000300800 */
[----:B------:R-:W5:Y:S04]  /*20d20*/  LDL.LU R10, [R1+0x238] ;  /* 0x00023800010a7983 */ /* 0x000f680000300800 */
[----:B------:R-:W5:Y:S04]  /*20d30*/  LDL.LU R9, [R1+0x23c] ;  /* 0x00023c0001097983 */ /* 0x000f680000300800 */
[----:B------:R-:W5:Y:S01]  /*20d40*/  LDL.LU R23, [R1+0x200] ;  /* 0x0002000001177983 */ /* 0x000f620000300800 */
[----:B------:R-:W-:-:S03]  /*20d50*/  LEA R12, P2, R4, UR4, 0x1 ;  /* 0x00000004040c7c11 */ /* 0x000fc6000f8408ff */
[----:B------:R-:W5:Y:S01]  /*20d60*/  LDL.LU R22, [R1+0x204] ;  /* 0x0002040001167983 */ /* 0x000f620000300800 */
[----:B------:R-:W-:Y:S01]  /*20d70*/  LEA.HI.X R13, R4, UR5, R14, 0x1, P2 ;  /* 0x00000005040d7c11 */ /* 0x000fe200090f0c0e */
[----:B------:R-:W-:Y:S01]  /*20d80*/  USHF.L.U32 UR5, UR8, 0x4, URZ ;  /* 0x0000000408057899 */ /* 0x000fe2000800063f */
[----:B------:R-:W-:Y:S01]  /*20d90*/  ISETP.GT.AND P2, PT, R3, 0x1, PT ;  /* 0x000000010300780c */ /* 0x000fe20003f44270 */
[----:B------:R-:W-:Y:S01]  /*20da0*/  USHF.L.U64.HI UR4, UR8, 0x4, UR9 ;  /* 0x0000000408047899 */ /* 0x000fe20008010209 */
[C---:B------:R-:W-:Y:S02]  /*20db0*/  ISETP.GT.AND P5, PT, R0.reuse, 0x8, P0 ;  /* 0x000000080000780c */ /* 0x040fe400007a4270 */
[----:B------:R-:W-:Y:S02]  /*20dc0*/  ISETP.GT.AND P3, PT, R0, RZ, P2 ;  /* 0x000000ff0000720c */ /* 0x000fe40001764270 */
[----:B------:R-:W-:-:S04]  /*20dd0*/  IADD3 R20, P4, R12, UR5, RZ ;  /* 0x000000050c147c10 */ /* 0x000fc8000ff9e0ff */
[----:B------:R-:W-:Y:S01]  /*20de0*/  IADD3.X R21, R13, UR4, RZ, P4, !PT ;  /* 0x000000040d157c10 */ /* 0x000fe2000a7fe4ff */
[-C--:B--2---:R-:W-:Y:S02]  /*20df0*/  FMUL R4, R19, R2.reuse ;  /* 0x0000000213047220 */ /* 0x084fe40000400000 */
[----:B------:R-:W2:Y:S01]  /*20e00*/  LDL.LU R19, [R1+0x208] ;  /* 0x0002080001137983 */ /* 0x000ea20000300800 */
[----:B---3--:R-:W-:Y:S02]  /*20e10*/  FMUL R6, R6, R2 ;  /* 0x0000000206067220 */ /* 0x008fe40000400000 */
[----:B------:R-:W-:Y:S01]  /*20e20*/  F2FP.BF16.F32.PACK_AB R4, RZ, R4 ;  /* 0x00000004ff04723e */ /* 0x000fe200000010ff */
[----:B----4-:R-:W-:Y:S02]  /*20e30*/  FMUL R5, R18, R2 ;  /* 0x0000000212057220 */ /* 0x010fe40000400000 */
[----:B------:R-:W-:Y:S01]  /*20e40*/  F2FP.BF16.F32.PACK_AB R6, RZ, R6 ;  /* 0x00000006ff06723e */ /* 0x000fe200000010ff */
[----:B------:R-:W3:Y:S01]  /*20e50*/  LDL.LU R18, [R1+0x20c] ;  /* 0x00020c0001127983 */ /* 0x000ee20000300800 */
[----:B-----5:R-:W-:Y:S01]  /*20e60*/  FMUL R7, R7, R2 ;  /* 0x0000000207077220 */ /* 0x020fe20000400000 */
[----:B------:R-:W-:-:S02]  /*20e70*/  F2FP.BF16.F32.PACK_AB R5, RZ, R5 ;  /* 0x00000005ff05723e */ /* 0x000fc400000010ff */
[----:B------:R4:W-:Y:S01]  /*20e80*/  @P3 STG.E.U16 desc[UR36][R12.64+0x2], R4 ;  /* 0x000002040c003986 */ /* 0x0009e2000c101524 */
[----:B------:R-:W-:Y:S02]  /*20e90*/  ISETP.GT.AND P3, PT, R3, 0x8, PT ;  /* 0x000000080300780c */ /* 0x000fe40003f64270 */
[----:B------:R-:W-:Y:S02]  /*20ea0*/  F2FP.BF16.F32.PACK_AB R7, RZ, R7 ;  /* 0x00000007ff07723e */ /* 0x000fe400000010ff */
[----:B------:R-:W-:-:S03]  /*20eb0*/  ISETP.GT.AND P4, PT, R0, RZ, P3 ;  /* 0x000000ff0000720c */ /* 0x000fc60001f84270 */
[----:B------:R-:W-:Y:S01]  /*20ec0*/  @P1 STG.E.U16 desc[UR36][R12.64], R7 ;  /* 0x000000070c001986 */ /* 0x000fe2000c101524 */
[----:B------:R-:W-:Y:S01]  /*20ed0*/  ISETP.GT.AND P1, PT, R0, 0x8, P2 ;  /* 0x000000080000780c */ /* 0x000fe20001724270 */
[----:B----4-:R-:W-:Y:S02]  /*20ee0*/  FMUL R4, R15, R2 ;  /* 0x000000020f047220 */ /* 0x010fe40000400000 */
[----:B------:R-:W-:Y:S03]  /*20ef0*/  @P5 STG.E.U16 desc[UR36][R20.64], R6 ;  /* 0x0000000614005986 */ /* 0x000fe6000c101524 */
[----:B------:R-:W-:-:S07]  /*20f00*/  F2FP.BF16.F32.PACK_AB R4, RZ, R4 ;  /* 0x00000004ff04723e */ /* 0x000fce00000010ff */
[----:B------:R4:W-:Y:S01]  /*20f10*/  @P1 STG.E.U16 desc[UR36][R20.64+0x2], R5 ;  /* 0x0000020514001986 */ /* 0x0009e2000c101524 */
[----:B------:R-:W-:-:S04]  /*20f20*/  ISETP.GT.AND P1, PT, R3, 0x9, PT ;  /* 0x000000090300780c */ /* 0x000fc80003f24270 */
[----:B------:R-:W-:Y:S01]  /*20f30*/  ISETP.GT.AND P5, PT, R0, RZ, P1 ;  /* 0x000000ff0000720c */ /* 0x000fe20000fa4270 */
[-C--:B----4-:R-:W-:Y:S02]  /*20f40*/  FMUL R5, R17, R2.reuse ;  /* 0x0000000211057220 */ /* 0x090fe40000400000 */
[----:B------:R-:W4:Y:S03]  /*20f50*/  LDL.LU R17, [R1+0x210] ;  /* 0x0002100001117983 */ /* 0x000f260000300800 */
[----:B------:R-:W-:Y:S01]  /*20f60*/  F2FP.BF16.F32.PACK_AB R5, RZ, R5 ;  /* 0x00000005ff05723e */ /* 0x000fe200000010ff */
[----:B------:R-:W5:Y:S04]  /*20f70*/  LDL.LU R15, [R1+0x214] ;  /* 0x00021400010f7983 */ /* 0x000f680000300800 */
[----:B------:R0:W-:Y:S04]  /*20f80*/  @P4 STG.E.U16 desc[UR36][R12.64+0x10], R5 ;  /* 0x000010050c004986 */ /* 0x0001e8000c101524 */
[----:B------:R1:W-:Y:S01]  /*20f90*/  @P5 STG.E.U16 desc[UR36][R12.64+0x12], R4 ;  /* 0x000012040c005986 */ /* 0x0003e2000c101524 */
[----:B0-----:R-:W-:-:S03]  /*20fa0*/  FMUL R5, R10, R2 ;  /* 0x000000020a057220 */ /* 0x001fc60000400000 */
[----:B------:R-:W5:Y:S01]  /*20fb0*/  LDL.LU R10, [R1+0x218] ;  /* 0x00021800010a7983 */ /* 0x000f620000300800 */
[----:B-1----:R-:W-:-:S03]  /*20fc0*/  FMUL R4, R9, R2 ;  /* 0x0000000209047220 */ /* 0x002fc60000400000 */
[----:B------:R-:W5:Y:S01]  /*20fd0*/  LDL.LU R9, [R1+0x21c] ;  /* 0x00021c0001097983 */ /* 0x000f620000300800 */
[C---:B------:R-:W-:Y:S02]  /*20fe0*/  ISETP.GT.AND P5, PT, R0.reuse, 0x8, P1 ;  /* 0x000000080000780c */ /* 0x040fe40000fa4270 */
[C---:B------:R-:W-:Y:S01]  /*20ff0*/  ISETP.GT.AND P4, PT, R0.reuse, 0x8, P3 ;  /* 0x000000080000780c */ /* 0x040fe20001f84270 */
[----:B------:R-:W-:Y:S01]  /*21000*/  UIMAD UR7, UR9, 0xf0, URZ ;  /* 0x000000f0090778a4 */ /* 0x000fe2000f8e023f */
[----:B------:R-:W-:Y:S01]  /*21010*/  F2FP.BF16.F32.PACK_AB R4, RZ, R4 ;  /* 0x00000004ff04723e */ /* 0x000fe200000010ff */
[----:B------:R-:W-:Y:S01]  /*21020*/  FMUL R6, R23, R2 ;  /* 0x0000000217067220 */ /* 0x000fe20000400000 */
[----:B------:R-:W-:Y:S01]  /*21030*/  F2FP.BF16.F32.PACK_AB R5, RZ, R5 ;  /* 0x00000005ff05723e */ /* 0x000fe200000010ff */
[----:B------:R-:W5:Y:S06]  /*21040*/  LDL.LU R234, [R1+0x1e0] ;  /* 0x0001e00001ea7983 */ /* 0x000f6c0000300800 */
[----:B------:R0:W-:Y:S04]  /*21050*/  @P5 STG.E.U16 desc[UR36][R20.64+0x12], R4 ;  /* 0x0000120414005986 */ /* 0x0001e8000c101524 */
[----:B------:R1:W-:Y:S01]  /*21060*/  @P4 STG.E.U16 desc[UR36][R20.64+0x10], R5 ;  /* 0x0000100514004986 */ /* 0x0003e2000c101524 */
[----:B------:R-:W-:-:S02]  /*21070*/  ISETP.GT.AND P4, PT, R0, 0x80, P0 ;  /* 0x000000800000780c */ /* 0x000fc40000784270 */
[----:B------:R-:W-:Y:S01]  /*21080*/  F2FP.BF16.F32.PACK_AB R6, RZ, R6 ;  /* 0x00000006ff06723e */ /* 0x000fe200000010ff */
[----:B------:R-:W5:Y:S01]  /*21090*/  LDL.LU R233, [R1+0x1e4] ;  /* 0x0001e40001e97983 */ /* 0x000f620000300800 */
[----:B0-----:R-:W-:-:S03]  /*210a0*/  MOV R4, UR8 ;  /* 0x0000000800047c02 */ /* 0x001fc60008000f00 */
[----:B------:R-:W5:Y:S02]  /*210b0*/  LDL.LU R232, [R1+0x1e8] ;  /* 0x0001e80001e87983 */ /* 0x000f640000300800 */
[----:B-1----:R-:W-:-:S04]  /*210c0*/  IMAD.WIDE.U32 R4, R4, 0xf0, R20 ;  /* 0x000000f004047825 */ /* 0x002fc800078e0014 */
[----:B------:R-:W-:-:S05]  /*210d0*/  VIADD R5, R5, UR7 ;  /* 0x0000000705057c36 */ /* 0x000fca0008000000 */
[----:B------:R0:W-:Y:S01]  /*210e0*/  @P4 STG.E.U16 desc[UR36][R4.64], R6 ;  /* 0x0000000604004986 */ /* 0x0001e2000c101524 */
[C---:B------:R-:W-:Y:S02]  /*210f0*/  ISETP.GT.AND P4, PT, R0.reuse, 0x80, P2 ;  /* 0x000000800000780c */ /* 0x040fe40001784270 */
[----:B------:R-:W-:Y:S01]  /*21100*/  ISETP.GT.AND P5, PT, R0, 0x88, P0 ;  /* 0x000000880000780c */ /* 0x000fe200007a4270 */
[----:B0-----:R-:W-:-:S05]  /*21110*/  FMUL R6, R22, R2 ;  /* 0x0000000216067220 */ /* 0x001fca0000400000 */
[----:B------:R-:W-:-:S05]  /*21120*/  F2FP.BF16.F32.PACK_AB R6, RZ, R6 ;  /* 0x00000006ff06723e */ /* 0x000fca00000010ff */
[----:B------:R0:W-:Y:S02]  /*21130*/  @P4 STG.E.U16 desc[UR36][R4.64+0x2], R6 ;  /* 0x0000020604004986 */ /* 0x0001e4000c101524 */
[----:B0-----:R-:W-:Y:S01]  /*21140*/  IADD3 R6, P4, R4, UR5, RZ ;  /* 0x0000000504067c10 */ /* 0x001fe2000ff9e0ff */
[----:B--2---:R-:W-:-:S05]  /*21150*/  FMUL R7, R19, R2 ;  /* 0x0000000213077220 */ /* 0x004fca0000400000 */
[----:B------:R-:W-:-:S04]  /*21160*/  F2FP.BF16.F32.PACK_AB R7, RZ, R7 ;  /* 0x00000007ff07723e */ /* 0x000fc800000010ff */
[----:B------:R-:W-:Y:S02]  /*21170*/  PRMT R8, R7, 0x7610, R8 ;  /* 0x0000761007087816 */ /* 0x000fe40000000008 */
[----:B------:R-:W-:Y:S02]  /*21180*/  IADD3.X R7, R5, UR4, RZ, P4, !PT ;  /* 0x0000000405077c10 */ /* 0x000fe4000a7fe4ff */
[----:B------:R-:W-:-:S03]  /*21190*/  ISETP.GT.AND P4, PT, R0, 0x88, P2 ;  /* 0x000000880000780c */ /* 0x000fc60001784270 */
[----:B------:R3:W-:Y:S02]  /*211a0*/  @P5 STG.E.U16 desc[UR36][R6.64], R8 ;  /* 0x0000000806005986 */ /* 0x0007e4000c101524 */
[----:B---3--:R-:W-:Y:S02]  /*211b0*/  FMUL R8, R18, R2 ;  /* 0x0000000212087220 */ /* 0x008fe40000400000 */
[----:B------:R-:W2:Y:S03]  /*211c0*/  LDL.LU R18, [R1+0x1ec] ;  /* 0x0001ec0001127983 */ /* 0x000ea60000300800 */
[----:B------:R-:W-:-:S05]  /*211d0*/  F2FP.BF16.F32.PACK_AB R8, RZ, R8 ;  /* 0x00000008ff08723e */ /* 0x000fca00000010ff */
[----:B------:R4:W-:Y:S02]  /*211e0*/  @P4 STG.E.U16 desc[UR36][R6.64+0x2], R8 ;  /* 0x0000020806004986 */ /* 0x0009e4000c101524 */
[----:B----4-:R-:W-:Y:S02]  /*211f0*/  FMUL R8, R17, R2 ;  /* 0x0000000211087220 */ /* 0x010fe40000400000 */
[----:B------:R-:W3:Y:S01]  /*21200*/  LDL.LU R17, [R1+0x1f0] ;  /* 0x0001f00001117983 */ /* 0x000ee20000300800 */
[----:B------:R-:W-:Y:S02]  /*21210*/  ISETP.GT.AND P4, PT, R0, 0x80, P3 ;  /* 0x000000800000780c */ /* 0x000fe40001f84270 */
[----:B------:R-:W-:-:S11]  /*21220*/  F2FP.BF16.F32.PACK_AB R8, RZ, R8 ;  /* 0x00000008ff08723e */ /* 0x000fd600000010ff */
[----:B------:R5:W-:Y:S01]  /*21230*/  @P4 STG.E.U16 desc[UR36][R4.64+0x10], R8 ;  /* 0x0000100804004986 */ /* 0x000be2000c101524 */
[----:B------:R-:W-:Y:S01]  /*21240*/  ISETP.GT.AND P4, PT, R0, 0x80, P1 ;  /* 0x000000800000780c */ /* 0x000fe20000f84270 */
[----:B-----5:R-:W-:Y:S02]  /*21250*/  FMUL R8, R15, R2 ;  /* 0x000000020f087220 */ /* 0x020fe40000400000 */
[----:B------:R-:W4:Y:S03]  /*21260*/  LDL.LU R15, [R1+0x1f4] ;  /* 0x0001f400010f7983 */ /* 0x000f260000300800 */
[----:B------:R-:W-:-:S07]  /*21270*/  F2FP.BF16.F32.PACK_AB R8, RZ, R8 ;  /* 0x00000008ff08723e */ /* 0x000fce00000010ff */
[----:B------:R0:W-:Y:S01]  /*21280*/  @P4 STG.E.U16 desc[UR36][R4.64+0x12], R8 ;  /* 0x0000120804004986 */ /* 0x0001e2000c101524 */
[----:B------:R-:W-:Y:S01]  /*21290*/  ISETP.GT.AND P4, PT, R0, 0x88, P3 ;  /* 0x000000880000780c */ /* 0x000fe20001f84270 */
[----:B0-----:R-:W-:Y:S02]  /*212a0*/  FMUL R8, R10, R2 ;  /* 0x000000020a087220 */ /* 0x001fe40000400000 */
[----:B------:R-:W5:Y:S03]  /*212b0*/  LDL.LU R10, [R1+0x1f8] ;  /* 0x0001f800010a7983 */ /* 0x000f660000300800 */
[----:B------:R-:W-:-:S07]  /*212c0*/  F2FP.BF16.F32.PACK_AB R8, RZ, R8 ;  /* 0x00000008ff08723e */ /* 0x000fce00000010ff */
[----:B------:R0:W-:Y:S02]  /*212d0*/  @P4 STG.E.U16 desc[UR36][R6.64+0x10], R8 ;  /* 0x0000100806004986 */ /* 0x0001e4000c101524 */
[----:B0-----:R-:W-:Y:S02]  /*212e0*/  FMUL R8, R9, R2 ;  /* 0x0000000209087220 */ /* 0x001fe40000400000 */
[----:B------:R-:W5:Y:S01]  /*212f0*/  LDL.LU R9, [R1+0x1fc] ;  /* 0x0001fc0001097983 */ /* 0x000f620000300800 */
[C---:B------:R-:W-:Y:S01]  /*21300*/  ISETP.GT.AND P4, PT, R0.reuse, 0x88, P1 ;  /* 0x000000880000780c */ /* 0x040fe20000f84270 */
[----:B------:R-:W-:Y:S01]  /*21310*/  USHF.L.U32 UR14, UR8, 0x8, URZ ;  /* 0x00000008080e7899 */ /* 0x000fe2000800063f */
[----:B------:R-:W-:Y:S01]  /*21320*/  F2FP.BF16.F32.PACK_AB R8, RZ, R8 ;  /* 0x00000008ff08723e */ /* 0x000fe200000010ff */
[----:B------:R-:W-:Y:S01]  /*21330*/  USHF.L.U64.HI UR13, UR8, 0x8, UR9 ;  /* 0x00000008080d7899 */ /* 0x000fe20008010209 */
[----:B------:R-:W-:Y:S01]  /*21340*/  ISETP.GT.AND P5, PT, R0, 0x100, P0 ;  /* 0x000001000000780c */ /* 0x000fe200007a4270 */
[----:B------:R-:W5:Y:S04]  /*21350*/  LDL.LU R23, [R1+0x1c0] ;  /* 0x0001c00001177983 */ /* 0x000f680000300800 */
[----:B------:R-:W5:Y:S04]  /*21360*/  LDL.LU R22, [R1+0x1c4] ;  /* 0x0001c40001167983 */ /* 0x000f680000300800 */
[----:B------:R0:W-:Y:S01]  /*21370*/  @P4 STG.E.U16 desc[UR36][R6.64+0x12], R8 ;  /* 0x0000120806004986 */ /* 0x0001e2000c101524 */
[----:B------:R-:W-:-:S03]  /*21380*/  IADD3 R4, P4, R4, UR14, RZ ;  /* 0x0000000e04047c10 */ /* 0x000fc6000ff9e0ff */
[----:B------:R-:W5:Y:S01]  /*21390*/  LDL.LU R19, [R1+0x1c8] ;  /* 0x0001c80001137983 */ /* 0x000f620000300800 */
[----:B------:R-:W-:Y:S01]  /*213a0*/  IADD3.X R5, R5, UR13, RZ, P4, !PT ;  /* 0x0000000d05057c10 */ /* 0x000fe2000a7fe4ff */
[----:B0-----:R-:W-:Y:S01]  /*213b0*/  FMUL R6, R234, R2 ;  /* 0x00000002ea067220 */ /* 0x001fe20000400000 */
[----:B------:R-:W-:-:S04]  /*213c0*/  ISETP.GT.AND P4, PT, R0, 0x100, P2 ;  /* 0x000001000000780c */ /* 0x000fc80001784270 */
[----:B------:R-:W-:-:S05]  /*213d0*/  F2FP.BF16.F32.PACK_AB R6, RZ, R6 ;  /* 0x00000006ff06723e */ /* 0x000fca00000010ff */
[----:B------:R0:W-:Y:S01]  /*213e0*/  @P5 STG.E.U16 desc[UR36][R4.64], R6 ;  /* 0x0000000604005986 */ /* 0x0001e2000c101524 */
[-C--:B------:R-:W-:Y:S01]  /*213f0*/  FMUL R7, R232, R2.reuse ;  /* 0x00000002e8077220 */ /* 0x080fe20000400000 */
[----:B------:R-:W-:Y:S01]  /*21400*/  ISETP.GT.AND P5, PT, R0, 0x108, P0 ;  /* 0x000001080000780c */ /* 0x000fe200007a4270 */
[----:B0-----:R-:W-:-:S05]  /*21410*/  FMUL R6, R233, R2 ;  /* 0x00000002e9067220 */ /* 0x001fca0000400000 */
[----:B------:R-:W-:Y:S02]  /*21420*/  F2FP.BF16.F32.PACK_AB R6, RZ, R6 ;  /* 0x00000006ff06723e */ /* 0x000fe400000010ff */
[----:B------:R-:W-:-:S03]  /*21430*/  F2FP.BF16.F32.PACK_AB R7, RZ, R7 ;  /* 0x00000007ff07723e */ /* 0x000fc600000010ff */
[----:B------:R0:W-:Y:S01]  /*21440*/  @P4 STG.E.U16 desc[UR36][R4.64+0x2], R6 ;  /* 0x0000020604004986 */ /* 0x0001e2000c101524 */
[----:B------:R-:W-:Y:S02]  /*21450*/  PRMT R8, R7, 0x7610, R8 ;  /* 0x0000761007087816 */ /* 0x000fe40000000008 */
[----:B0-----:R-:W-:-:S04]  /*21460*/  IADD3 R6, P4, R4, UR5, RZ ;  /* 0x0000000504067c10 */ /* 0x001fc8000ff9e0ff */
[----:B------:R-:W-:Y:S02]  /*21470*/  IADD3.X R7, R5, UR4, RZ, P4, !PT ;  /* 0x0000000405077c10 */ /* 0x000fe4000a7fe4ff */
[----:B------:R-:W-:-:S03]  /*21480*/  ISETP.GT.AND P4, PT, R0, 0x108, P2 ;  /* 0x000001080000780c */ /* 0x000fc60001784270 */
[----:B------:R2:W-:Y:S02]  /*21490*/  @P5 STG.E.U16 desc[UR36][R6.64], R8 ;  /* 0x0000000806005986 */ /* 0x0005e4000c101524 */
[----:B--2---:R-:W-:Y:S02]  /*214a0*/  FMUL R8, R18, R2 ;  /* 0x0000000212087220 */ /* 0x004fe40000400000 */
[----:B------:R-:W2:Y:S03]  /*214b0*/  LDL.LU R18, [R1+0x1cc] ;  /* 0x0001cc0001127983 */ /* 0x000ea60000300800 */
[----:B------:R-:W-:-:S05]  /*214c0*/  F2FP.BF16.F32.PACK_AB R8, RZ, R8 ;  /* 0x00000008ff08723e */ /* 0x000fca00000010ff */
[----:B------:R3:W-:Y:S02]  /*214d0*/  @P4 STG.E.U16 desc[UR36][R6.64+0x2], R8 ;  /* 0x0000020806004986 */ /* 0x0007e4000c101524 */
[----:B---3--:R-:W-:Y:S02]  /*214e0*/  FMUL R8, R17, R2 ;  /* 0x0000000211087220 */ /* 0x008fe40000400000 */
[----:B------:R-:W3:Y:S01]  /*214f0*/  LDL.LU R17, [R1+0x1d0] ;  /* 0x0001d00001117983 */ /* 0x000ee20000300800 */
[----:B------:R-:W-:Y:S02]  /*21500*/  ISETP.GT.AND P4, PT, R0, 0x100, P3 ;  /* 0x000001000000780c */ /* 0x000fe40001f84270 */
[----:B------:R-:W-:-:S11]  /*21510*/  F2FP.BF16.F32.PACK_AB R8, RZ, R8 ;  /* 0x00000008ff08723e */ /* 0x000fd600000010ff */
[----:B------:R4:W-:Y:S01]  /*21520*/  @P4 STG.E.U16 desc[UR36][R4.64+0x10], R8 ;  /* 0x0000100804004986 */ /* 0x0009e2000c101524 */
[----:B------:R-:W-:Y:S01]  /*21530*/  ISETP.GT.AND P4, PT, R0, 0x100, P1 ;  /* 0x000001000000780c */ /* 0x000fe20000f84270 */
[----:B----4-:R-:W-:-:S05]  /*21540*/  FMUL R8, R15, R2 ;  /* 0x000000020f087220 */ /* 0x010fca0000400000 */
[----:B------:R-:W-:-:S07]  /*21550*/  F2FP.BF16.F32.PACK_AB R8, RZ, R8 ;  /* 0x00000008ff08723e */ /* 0x000fce00000010ff */
[----:B------:R5:W-:Y:S01]  /*21560*/  @P4 STG.E.U16 desc[UR36][R4.64+0x12], R8 ;  /* 0x0000120804004986 */ /* 0x000be2000c101524 */
[----:B------:R-:W-:Y:S01]  /*21570*/  ISETP.GT.AND P4, PT, R0, 0x108, P3 ;  /* 0x000001080000780c */ /* 0x000fe20001f84270 */
[----:B-----5:R-:W-:-:S05]  /*21580*/  FMUL R8, R10, R2 ;  /* 0x000000020a087220 */ /* 0x020fca0000400000 */
[----:B------:R-:W-:-:S07]  /*21590*/  F2FP.BF16.F32.PACK_AB R8, RZ, R8 ;  /* 0x00000008ff08723e */ /* 0x000fce00000010ff */
[----:B------:R0:W-:Y:S02]  /*215a0*/  @P4 STG.E.U16 desc[UR36][R6.64+0x10], R8 ;  /* 0x0000100806004986 */ /* 0x0001e4000c101524 */
[----:B0-----:R-:W-:Y:S02]  /*215b0*/  FMUL R8, R9, R2 ;  /* 0x0000000209087220 */ /* 0x001fe40000400000 */
[----:B------:R-:W4:Y:S04]  /*215c0*/  LDL.LU R9, [R1+0x1d4] ;  /* 0x0001d40001097983 */ /* 0x000f280000300800 */
[----:B------:R-:W5:Y:S01]  /*215d0*/  LDL.LU R15, [R1+0x1d8] ;  /* 0x0001d800010f7983 */ /* 0x000f620000300800 */
[----:B------:R-:W-:-:S03]  /*215e0*/  ISETP.GT.AND P4, PT, R0, 0x108, P1 ;  /* 0x000001080000780c */ /* 0x000fc60000f84270 */
[----:B------:R-:W5:Y:S01]  /*215f0*/  LDL.LU R10, [R1+0x1dc] ;  /* 0x0001dc00010a7983 */ /* 0x000f620000300800 */
[----:B------:R-:W-:Y:S02]  /*21600*/  F2FP.BF16.F32.PACK_AB R8, RZ, R8 ;  /* 0x00000008ff08723e */ /* 0x000fe400000010ff */
[----:B------:R-:W-:Y:S01]  /*21610*/  ISETP.GT.AND P5, PT, R0, 0x180, P0 ;  /* 0x000001800000780c */ /* 0x000fe200007a4270 */
[----:B------:R-:W5:Y:S04]  /*21620*/  LDL.LU R235, [R1+0x1a0] ;  /* 0x0001a00001eb7983 */ /* 0x000f680000300800 */
[----:B------:R-:W5:Y:S04]  /*21630*/  LDL.LU R234, [R1+0x1a4] ;  /* 0x0001a40001ea7983 */ /* 0x000f680000300800 */
[----:B------:R0:W-:Y:S01]  /*21640*/  @P4 STG.E.U16 desc[UR36][R6.64+0x12], R8 ;  /* 0x0000120806004986 */ /* 0x0001e2000c101524 */
[----:B------:R-:W-:-:S03]  /*21650*/  IADD3 R4, P4, R4, UR14, RZ ;  /* 0x0000000e04047c10 */ /* 0x000fc6000ff9e0ff */
[----:B------:R-:W5:Y:S01]  /*21660*/  LDL.LU R233, [R1+0x1a8] ;  /* 0x0001a80001e97983 */ /* 0x000f620000300800 */
[----:B------:R-:W-:-:S03]  /*21670*/  IADD3.X R5, R5, UR13, RZ, P4, !PT ;  /* 0x0000000d05057c10 */ /* 0x000fc6000a7fe4ff */
[----:B------:R-:W5:Y:S01]  /*21680*/  LDL.LU R232, [R1+0x1ac] ;  /* 0x0001ac0001e87983 */ /* 0x000f620000300800 */
[----:B0-----:R-:W-:Y:S01]  /*21690*/  FMUL R6, R23, R2 ;  /* 0x0000000217067220 */ /* 0x001fe20000400000 */
[----:B------:R-:W-:Y:S02]  /*216a0*/  ISETP.GT.AND P4, PT, R0, 0x180, P2 ;  /* 0x000001800000780c */ /* 0x000fe40001784270 */
[----:B------:R-:W5:Y:S02]  /*216b0*/  LDL.LU R23, [R1+0x1b0] ;  /* 0x0001b00001177983 */ /* 0x000f640000300800 */
[----:B------:R-:W-:-:S05]  /*216c0*/  F2FP.BF16.F32.PACK_AB R6, RZ, R6 ;  /* 0x00000006ff06723e */ /* 0x000fca00000010ff */
[----:B------:R0:W-:Y:S01]  /*216d0*/  @P5 STG.E.U16 desc[UR36][R4.64], R6 ;  /* 0x0000000604005986 */ /* 0x0001e2000c101524 */
[-C--:B------:R-:W-:Y:S01]  /*216e0*/  FMUL R7, R19, R2.reuse ;  /* 0x0000000213077220 */ /* 0x080fe20000400000 */
[----:B------:R-:W-:Y:S01]  /*216f0*/  ISETP.GT.AND P0, PT, R0, 0x188, P0 ;  /* 0x000001880000780c */ /* 0x000fe20000704270 */
[----:B0-----:R-:W-:Y:S02]  /*21700*/  FMUL R6, R22, R2 ;  /* 0x0000000216067220 */ /* 0x001fe40000400000 */
[----:B------:R-:W5:Y:S03]  /*21710*/  LDL.LU R22, [R1+0x1b4] ;  /* 0x0001b40001167983 */ /* 0x000f660000300800 */
[----:B------:R-:W-:Y:S02]  /*21720*/  F2FP.BF16.F32.PACK_AB R6, RZ, R6 ;  /* 0x00000006ff06723e */ /* 0x000fe400000010ff */
[----:B------:R-:W-:-:S03]  /*21730*/  F2FP.BF16.F32.PACK_AB R7, RZ, R7 ;  /* 0x00000007ff07723e */ /* 0x000fc600000010ff */
[----:B------:R0:W-:Y:S01]  /*21740*/  @P4 STG.E.U16 desc[UR36][R4.64+0x2], R6 ;  /* 0x0000020604004986 */ /* 0x0001e2000c101524 */
[----:B------:R-:W-:Y:S02]  /*21750*/  PRMT R8, R7, 0x7610, R8 ;  /* 0x0000761007087816 */ /* 0x000fe40000000008 */
[----:B------:R-:W-:Y:S02]  /*21760*/  ISETP.GT.AND P2, PT, R0, 0x188, P2 ;  /* 0x000001880000780c */ /* 0x000fe40001744270 */
[----:B0-----:R-:W-:-:S04]  /*21770*/  IADD3 R6, P4, R4, UR5, RZ ;  /* 0x0000000504067c10 */ /* 0x001fc8000ff9e0ff */
[----:B------:R-:W-:-:S05]  /*21780*/  IADD3.X R7, R5, UR4, RZ, P4, !PT ;  /* 0x0000000405077c10 */ /* 0x000fca000a7fe4ff */
[----:B------:R2:W-:Y:S02]  /*21790*/  @P0 STG.E.U16 desc[UR36][R6.64], R8 ;  /* 0x0000000806000986 */ /* 0x0005e4000c101524 */
[----:B--2---:R-:W-:-:S05]  /*217a0*/  FMUL R8, R18, R2 ;  /* 0x0000000212087220 */ /* 0x004fca0000400000 */
[----:B------:R-:W-:-:S05]  /*217b0*/  F2FP.BF16.F32.PACK_AB R8, RZ, R8 ;  /* 0x00000008ff08723e */ /* 0x000fca00000010ff */
[----:B------:R3:W-:Y:S02]  /*217c0*/  @P2 STG.E.U16 desc[UR36][R6.64+0x2], R8 ;  /* 0x0000020806002986 */ /* 0x0007e4000c101524 */
[----:B---3--:R-:W-:Y:S02]  /*217d0*/  FMUL R8, R17, R2 ;  /* 0x0000000211087220 */ /* 0x008fe40000400000 */
[----:B------:R-:W2:Y:S01]  /*217e0*/  LDL.LU R17, [R1+0x1b8] ;  /* 0x0001b80001117983 */ /* 0x000ea20000300800 */
[C---:B------:R-:W-:Y:S02]  /*217f0*/  ISETP.GT.AND P0, PT, R0.reuse, 0x180, P3 ;  /* 0x000001800000780c */ /* 0x040fe40001f04270 */
[----:B------:R-:W-:Y:S02]  /*21800*/  F2FP.BF16.F32.PACK_AB R8, RZ, R8 ;  /* 0x00000008ff08723e */ /* 0x000fe400000010ff */
[----:B------:R-:W-:-:S09]  /*21810*/  ISETP.GT.AND P3, PT, R0, 0x188, P3 ;  /* 0x000001880000780c */ /* 0x000fd20001f64270 */
[----:B------:R5:W-:Y:S01]  /*21820*/  @P0 STG.E.U16 desc[UR36][R4.64+0x10], R8 ;  /* 0x0000100804000986 */ /* 0x000be2000c101524 */
[C---:B------:R-:W-:Y:S02]  /*21830*/  ISETP.GT.AND P0, PT, R0.reuse, 0x180, P1 ;  /* 0x000001800000780c */ /* 0x040fe40000f04270 */
[----:B------:R-:W-:Y:S02]  /*21840*/  ISETP.GT.AND P1, PT, R0, 0x188, P1 ;  /* 0x000001880000780c */ /* 0x000fe40000f24270 */
[----:B------:R-:W-:-:S04]  /*21850*/  ISETP.GT.AND P2, PT, R3, 0x11, PT ;  /* 0x000000110300780c */ /* 0x000fc80003f44270 */
[----:B------:R-:W-:Y:S01]  /*21860*/  ISETP.GT.AND P4, PT, R0, RZ, P2 ;  /* 0x000000ff0000720c */ /* 0x000fe20001784270 */
[----:B----4-:R-:W-:-:S05]  /*21870*/  FMUL R9, R9, R2 ;  /* 0x0000000209097220 */ /* 0x010fca0000400000 */
[----:B------:R-:W-:Y:S01]  /*21880*/  F2FP.BF16.F32.PACK_AB R9, RZ, R9 ;  /* 0x00000009ff09723e */ /* 0x000fe200000010ff */
[-C--:B-----5:R-:W-:Y:S02]  /*21890*/  FMUL R8, R15, R2.reuse ;  /* 0x000000020f087220 */ /* 0x0a0fe40000400000 */
[----:B------:R-:W3:Y:S01]  /*218a0*/  LDL.LU R15, [R1+0x1bc] ;  /* 0x0001bc00010f7983 */ /* 0x000ee20000300800 */
[----:B------:R-:W-:Y:S01]  /*218b0*/  PRMT R11, R9, 0x7610, R11 ;  /* 0x00007610090b7816 */ /* 0x000fe2000000000b */
[----:B------:R-:W-:Y:S01]  /*218c0*/  FMUL R10, R10, R2 ;  /* 0x000000020a0a7220 */ /* 0x000fe20000400000 */
[----:B------:R-:W-:Y:S01]  /*218d0*/  F2FP.BF16.F32.PACK_AB R8, RZ, R8 ;  /* 0x00000008ff08723e */ /* 0x000fe200000010ff */
[----:B------:R-:W4:Y:S04]  /*218e0*/  LDL.LU R19, [R1+0x180] ;  /* 0x0001800001137983 */ /* 0x000f280000300800 */
[----:B------:R0:W-:Y:S01]  /*218f0*/  @P0 STG.E.U16 desc[UR36][R4.64+0x12], R11 ;  /* 0x0000120b04000986 */ /* 0x0001e2000c101524 */
[----:B------:R-:W-:Y:S01]  /*21900*/  F2FP.BF16.F32.PACK_AB R9, RZ, R10 ;  /* 0x0000000aff09723e */ /* 0x000fe200000010ff */
[----:B------:R-:W-:-:S02]  /*21910*/  FMUL R10, R235, R2 ;  /* 0x00000002eb0a7220 */ /* 0x000fc40000400000 */
[----:B------:R-:W5:Y:S01]  /*21920*/  LDL.LU R18, [R1+0x184] ;  /* 0x0001840001127983 */ /* 0x000f620000300800 */
[----:B0-----:R-:W-:Y:S02]  /*21930*/  @P3 IMAD.MOV.U32 R4, RZ, RZ, R6 ;  /* 0x000000ffff043224 */ /* 0x001fe400078e0006 */
[----:B------:R-:W-:-:S05]  /*21940*/  @P3 IMAD.MOV.U32 R5, RZ, RZ, R7 ;  /* 0x000000ffff053224 */ /* 0x000fca00078e0007 */
[----:B------:R0:W-:Y:S01]  /*21950*/  @P3 STG.E.U16 desc[UR36][R4.64+0x10], R8 ;  /* 0x0000100804003986 */ /* 0x0001e2000c101524 */
[----:B------:R-:W-:-:S03]  /*21960*/  ISETP.GT.AND P3, PT, R3, 0x10, PT ;  /* 0x000000100300780c */ /* 0x000fc60003f64270 */
[----:B------:R1:W-:Y:S01]  /*21970*/  @P1 STG.E.U16 desc[UR36][R6.64+0x12], R9 ;  /* 0x0000120906001986 */ /* 0x0003e2000c101524 */
[C---:B------:R-:W-:Y:S02]  /*21980*/  ISETP.GT.AND P1, PT, R0.reuse, RZ, P3 ;  /* 0x000000ff0000720c */ /* 0x040fe40001f24270 */
[C---:B------:R-:W-:Y:S02]  /*21990*/  ISETP.GT.AND P5, PT, R0.reuse, 0x8, P3 ;  /* 0x000000080000780c */ /* 0x040fe40001fa4270 */
[----:B------:R-:W-:Y:S02]  /*219a0*/  ISETP.GT.AND P0, PT, R0, 0x8, P2 ;  /* 0x000000080000780c */ /* 0x000fe40001704270 */
[----:B0-----:R-:W-:Y:S01]  /*219b0*/  F2FP.BF16.F32.PACK_AB R4, RZ, R10 ;  /* 0x0000000aff04723e */ /* 0x001fe200000010ff */
[-C--:B------:R-:W-:Y:S01]  /*219c0*/  FMUL R5, R233, R2.reuse ;  /* 0x00000002e9057220 */ /* 0x080fe20000400000 */
[-C--:B-1----:R-:W-:Y:S01]  /*219d0*/  FMUL R6, R234, R2.reuse ;  /* 0x00000002ea067220 */ /* 0x082fe20000400000 */
[----:B------:R-:W-:Y:S01]  /*219e0*/  FMUL R7, R232, R2 ;  /* 0x00000002e8077220 */ /* 0x000fe20000400000 */
[----:B------:R-:W-:-:S02]  /*219f0*/  PRMT R8, R4, 0x7610, R8 ;  /* 0x0000761004087816 */ /* 0x000fc40000000008 */
[----:B------:R-:W-:Y:S02]  /*21a00*/  F2FP.BF16.F32.PACK_AB R5, RZ, R5 ;  /* 0x00000005ff05723e */ /* 0x000fe400000010ff */
[----:B------:R-:W-:Y:S01]  /*21a10*/  F2FP.BF16.F32.PACK_AB R6, RZ, R6 ;  /* 0x00000006ff06723e */ /* 0x000fe200000010ff */
[----:B------:R-:W-:Y:S01]  /*21a20*/  @P1 STG.E.U16 desc[UR36][R12.64+0x20], R8 ;  /* 0x000020080c001986 */ /* 0x000fe2000c101524 */
[----:B------:R-:W-:-:S03]  /*21a30*/  F2FP.BF16.F32.PACK_AB R4, RZ, R7 ;  /* 0x00000007ff04723e */ /* 0x000fc600000010ff */
[----:B------:R-:W-:Y:S04]  /*21a40*/  @P4 STG.E.U16 desc[UR36][R12.64+0x22], R6 ;  /* 0x000022060c004986 */ /* 0x000fe8000c101524 */
[----:B------:R0:W-:Y:S04]  /*21a50*/  @P5 STG.E.U16 desc[UR36][R20.64+0x20], R5 ;  /* 0x0000200514005986 */ /* 0x0001e8000c101524 */
[----:B------:R1:W-:Y:S01]  /*21a60*/  @P0 STG.E.U16 desc[UR36][R20.64+0x22], R4 ;  /* 0x0000220414000986 */ /* 0x0003e2000c101524 */
[----:B0-----:R-:W-:-:S03]  /*21a70*/  FMUL R5, R23, R2 ;  /* 0x0000000217057220 */ /* 0x001fc60000400000 */
[----:B------:R-:W5:Y:S01]  /*21a80*/  LDL.LU R23, [R1+0x188] ;  /* 0x0001880001177983 */ /* 0x000f620000300800 */
[----:B-1----:R-:W-:-:S03]  /*21a90*/  FMUL R4, R22, R2 ;  /* 0x0000000216047220 */ /* 0x002fc60000400000 */
[----:B------:R-:W5:Y:S04]  /*21aa0*/  LDL.LU R22, [R1+0x18c] ;  /* 0x00018c0001167983 */ /* 0x000f680000300800 */
[----:B------:R-:W5:Y:S04]  /*21ab0*/  LDL.LU R234, [R1+0x190] ;  /* 0x0001900001ea7983 */ /* 0x000f680000300800 */
[----:B------:R-:W5:Y:S01]  /*21ac0*/  LDL.LU R233, [R1+0x194] ;  /* 0x0001940001e97983 */ /* 0x000f620000300800 */
[----:B------:R-:W-:-:S03]  /*21ad0*/  F2FP.BF16.F32.PACK_AB R5, RZ, R5 ;  /* 0x00000005ff05723e */ /* 0x000fc600000010ff */
[----:B------:R-:W5:Y:S01]  /*21ae0*/  LDL.LU R232, [R1+0x198] ;  /* 0x0001980001e87983 */ /* 0x000f620000300800 */
[----:B------:R-:W-:Y:S01]  /*21af0*/  PRMT R7, R5, 0x7610, R7 ;  /* 0x0000761005077816 */ /* 0x000fe20000000007 */
[----:B--2---:R-:W-:Y:S02]  /*21b00*/  FMUL R5, R17, R2 ;  /* 0x0000000211057220 */ /* 0x004fe40000400000 */
[----:B------:R-:W2:Y:S01]  /*21b10*/  LDL.LU R17, [R1+0x19c] ;  /* 0x00019c0001117983 */ /* 0x000ea20000300800 */
[C---:B------:R-:W-:Y:S02]  /*21b20*/  ISETP.GT.AND P0, PT, R3.reuse, 0x19, PT ;  /* 0x000000190300780c */ /* 0x040fe40003f04270 */
[----:B------:R-:W-:Y:S01]  /*21b30*/  ISETP.GT.AND P1, PT, R3, 0x18, PT ;  /* 0x000000180300780c */ /* 0x000fe20003f24270 */
[----:B------:R-:W2:Y:S01]  /*21b40*/  LDL.LU R14, [R1+0x164] ;  /* 0x00016400010e7983 */ /* 0x000ea20000300800 */
[C---:B------:R-:W-:Y:S02]  /*21b50*/  ISETP.GT.AND P4, PT, R0.reuse, RZ, P0 ;  /* 0x000000ff0000720c */ /* 0x040fe40000784270 */
[----:B------:R-:W-:-:S02]  /*21b60*/  ISETP.GT.AND P5, PT, R0, RZ, P1 ;  /* 0x000000ff0000720c */ /* 0x000fc40000fa4270 */
[----:B------:R-:W-:-:S04]  /*21b70*/  F2FP.BF16.F32.PACK_AB R4, RZ, R4 ;  /* 0x00000004ff04723e */ /* 0x000fc800000010ff */
[----:B------:R-:W-:-:S05]  /*21b80*/  PRMT R6, R4, 0x7610, R6 ;  /* 0x0000761004067816 */ /* 0x000fca0000000006 */
[----:B------:R0:W-:Y:S01]  /*21b90*/  @P4 STG.E.U16 desc[UR36][R12.64+0x32], R6 ;  /* 0x000032060c004986 */ /* 0x0001e2000c101524 */
[----:B------:R-:W-:-:S03]  /*21ba0*/  ISETP.GT.AND P4, PT, R0, 0x8, P0 ;  /* 0x000000080000780c */ /* 0x000fc60000784270 */
[----:B------:R4:W-:Y:S01]  /*21bb0*/  @P5 STG.E.U16 desc[UR36][R12.64+0x30], R7 ;  /* 0x000030070c005986 */ /* 0x0009e2000c101524 */
[----:B------:R-:W-:Y:S02]  /*21bc0*/  ISETP.GT.AND P5, PT, R0, 0x8, P1 ;  /* 0x000000080000780c */ /* 0x000fe40000fa4270 */
[----:B------:R-:W-:-:S04]  /*21bd0*/  F2FP.BF16.F32.PACK_AB R5, RZ, R5 ;  /* 0x00000005ff05723e */ /* 0x000fc800000010ff */
[----:B0-----:R-:W-:-:S07]  /*21be0*/  PRMT R6, R5, 0x7610, R6 ;  /* 0x0000761005067816 */ /* 0x001fce0000000006 */
[----:B------:R5:W-:Y:S01]  /*21bf0*/  @P5 STG.E.U16 desc[UR36][R20.64+0x30], R6 ;  /* 0x0000300614005986 */ /* 0x000be2000c101524 */
[----:B------:R-:W-:Y:S01]  /*21c00*/  ISETP.GT.AND P5, PT, R0, 0x80, P2 ;  /* 0x000000800000780c */ /* 0x000fe200017a4270 */
[----:B---3--:R-:W-:Y:S02]  /*21c10*/  FMUL R4, R15, R2 ;  /* 0x000000020f047220 */ /* 0x008fe40000400000 */
[----:B------:R-:W3:Y:S03]  /*21c20*/  LDL.LU R15, [R1+0x168] ;  /* 0x00016800010f7983 */ /* 0x000ee60000300800 */
[----:B------:R-:W-:-:S04]  /*21c30*/  F2FP.BF16.F32.PACK_AB R4, RZ, R4 ;  /* 0x00000004ff04723e */ /* 0x000fc800000010ff */
[----:B------:R-:W-:Y:S01]  /*21c40*/  PRMT R5, R4, 0x7610, R5 ;  /* 0x0000761004057816 */ /* 0x000fe20000000005 */
[----:B------:R-:W-:-:S04]  /*21c50*/  IMAD.U32 R4, RZ, RZ, UR8 ;  /* 0x00000008ff047e24 */ /* 0x000fc8000f8e00ff */
[----:B------:R0:W-:Y:S01]  /*21c60*/  @P4 STG.E.U16 desc[UR36][R20.64+0x32], R5 ;  /* 0x0000320514004986 */ /* 0x0001e2000c101524 */
[----:B------:R-:W-:Y:S01]  /*21c70*/  ISETP.GT.AND P4, PT, R0, 0x80, P3 ;  /* 0x000000800000780c */ /* 0x000fe20001f84270 */
[-C--:B----4-:R-:W-:Y:S01]  /*21c80*/  FMUL R7, R19, R2.reuse ;  /* 0x0000000213077220 */ /* 0x090fe20000400000 */
[----:B-----5:R-:W-:-:S04]  /*21c90*/  FMUL R6, R18, R2 ;  /* 0x0000000212067220 */ /* 0x020fc80000400000 */
[----:B------:R-:W-:Y:S01]  /*21ca0*/  F2FP.BF16.F32.PACK_AB R7, RZ, R7 ;  /* 0x00000007ff07723e */ /* 0x000fe200000010ff */
[----:B0-----:R-:W-:Y:S01]  /*21cb0*/  IMAD.WIDE.U32 R4, R4, 0xf0, R20 ;  /* 0x000000f004047825 */ /* 0x001fe200078e0014 */
[----:B------:R-:W-:-:S03]  /*21cc0*/  F2FP.BF16.F32.PACK_AB R6, RZ, R6 ;  /* 0x00000006ff06723e */ /* 0x000fc600000010ff */
[----:B------:R-:W-:Y:S02]  /*21cd0*/  VIADD R9, R5, UR7 ;  /* 0x0000000705097c36 */ /* 0x000fe40008000000 */
[----:B------:R-:W-:-:S05]  /*21ce0*/  IMAD.MOV.U32 R8, RZ, RZ, R4 ;  /* 0x000000ffff087224 */ /* 0x000fca00078e0004 */
[----:B------:R-:W-:Y:S01]  /*21cf0*/  @P4 STG.E.U16 desc[UR36][R8.64+0x20], R7 ;  /* 0x0000200708004986 */ /* 0x000fe2000c101524 */
[----:B------:R-:W-:-:S03]  /*21d00*/  IADD3 R18, P4, R4, UR5, RZ ;  /* 0x0000000504127c10 */ /* 0x000fc6000ff9e0ff */
[----:B------:R0:W-:Y:S01]  /*21d10*/  @P5 STG.E.U16 desc[UR36][R8.64+0x22], R6 ;  /* 0x0000220608005986 */ /* 0x0001e2000c101524 */
[C---:B------:R-:W-:Y:S02]  /*21d20*/  ISETP.GT.AND P5, PT, R0.reuse, 0x88, P3 ;  /* 0x000000880000780c */ /* 0x040fe40001fa4270 */
[----:B------:R-:W-:Y:S02]  /*21d30*/  IADD3.X R19, R9, UR4, RZ, P4, !PT ;  /* 0x0000000409137c10 */ /* 0x000fe4000a7fe4ff */
[----:B------:R-:W-:Y:S01]  /*21d40*/  ISETP.GT.AND P4, PT, R0, 0x88, P2 ;  /* 0x000000880000780c */ /* 0x000fe20001784270 */
[-C--:B0-----:R-:W-:Y:S01]  /*21d50*/  FMUL R6, R23, R2.reuse ;  /* 0x0000000217067220 */ /* 0x081fe20000400000 */
[----:B------:R-:W-:-:S04]  /*21d60*/  FMUL R5, R22, R2 ;  /* 0x0000000216057220 */ /* 0x000fc80000400000 */
[----:B------:R-:W-:Y:S01]  /*21d70*/  F2FP.BF16.F32.PACK_AB R6, RZ, R6 ;  /* 0x00000006ff06723e */ /* 0x000fe200000010ff */
[----:B------:R-:W-:Y:S01]  /*21d80*/  IMAD.U32 R22, RZ, RZ, UR5 ;  /* 0x00000005ff167e24 */ /* 0x000fe2000f8e00ff */
[----:B------:R-:W-:-:S03]  /*21d90*/  F2FP.BF16.F32.PACK_AB R5, RZ, R5 ;  /* 0x00000005ff05723e */ /* 0x000fc600000010ff */
[----:B------:R0:W-:Y:S01]  /*21da0*/  @P5 STG.E.U16 desc[UR36][R18.64+0x20], R6 ;  /* 0x0000200612005986 */ /* 0x0001e2000c101524 */
[----:B------:R-:W-:Y:S01]  /*21db0*/  IADD3 R4, P5, R4, UR14, RZ ;  /* 0x0000000e04047c10 */ /* 0x000fe2000ffbe0ff */
[----:B------:R-:W-:Y:S02]  /*21dc0*/  FMUL R7, R234, R2 ;  /* 0x00000002ea077220 */ /* 0x000fe40000400000 */
[----:B------:R1:W-:Y:S03]  /*21dd0*/  @P4 STG.E.U16 desc[UR36][R18.64+0x22], R5 ;  /* 0x0000220512004986 */ /* 0x0003e6000c101524 */
[----:B------:R-:W-:Y:S02]  /*21de0*/  F2FP.BF16.F32.PACK_AB R7, RZ, R7 ;  /* 0x00000007ff07723e */ /* 0x000fe400000010ff */
[----:B0-----:R-:W-:Y:S02]  /*21df0*/  MOV R6, UR4 ;  /* 0x0000000400067c02 */ /* 0x001fe40008000f00 */
[----:B-1----:R-:W-:-:S02]  /*21e00*/  IADD3.X R5, R9, UR13, RZ, P5, !PT ;  /* 0x0000000d09057c10 */ /* 0x002fc4000affe4ff */
[----:B------:R-:W-:-:S04]  /*21e10*/  IADD3 R22, P4, P5, R22, UR14, R4 ;  /* 0x0000000e16167c10 */ /* 0x000fc8000fd9e004 */
[----:B------:R-:W-:Y:S01]  /*21e20*/  IADD3.X R23, R6, UR13, R5, P4, P5 ;  /* 0x0000000d06177c10 */ /* 0x000fe2000a7ea405 */
[-C--:B------:R-:W-:Y:S01]  /*21e30*/  FMUL R6, R233, R2.reuse ;  /* 0x00000002e9067220 */ /* 0x080fe20000400000 */
[----:B------:R-:W-:Y:S02]  /*21e40*/  ISETP.GT.AND P5, PT, R0, 0x80, P0 ;  /* 0x000000800000780c */ /* 0x000fe400007a4270 */
[----:B------:R-:W-:Y:S01]  /*21e50*/  PRMT R11, R7, 0x7610, R11 ;  /* 0x00007610070b7816 */ /* 0x000fe2000000000b */
[----:B------:R-:W-:Y:S01]  /*21e60*/  FMUL R7, R232, R2 ;  /* 0x00000002e8077220 */ /* 0x000fe20000400000 */
[----:B------:R-:W-:-:S04]  /*21e70*/  F2FP.BF16.F32.PACK_AB R6, RZ, R6 ;  /* 0x00000006ff06723e */ /* 0x000fc800000010ff */
[----:B------:R-:W-:Y:S02]  /*21e80*/  PRMT R10, R6, 0x7610, R10 ;  /* 0x00007610060a7816 */ /* 0x000fe4000000000a */
[----:B------:R-:W-:-:S03]  /*21e90*/  F2FP.BF16.F32.PACK_AB R7, RZ, R7 ;  /* 0x00000007ff07723e */ /* 0x000fc600000010ff */
[----:B------:R0:W-:Y:S02]  /*21ea0*/  @P5 STG.E.U16 desc[UR36][R8.64+0x32], R10 ;  /* 0x0000320a08005986 */ /* 0x0001e4000c101524 */
[----:B0-----:R-:W-:Y:S01]  /*21eb0*/  PRMT R10, R7, 0x7610, R10 ;  /* 0x00007610070a7816 */ /* 0x001fe2000000000a */
[----:B--2---:R-:W-:Y:S02]  /*21ec0*/  FMUL R6, R17, R2 ;  /* 0x0000000211067220 */ /* 0x004fe40000400000 */
[----:B------:R-:W2:Y:S04]  /*21ed0*/  LDL.LU R17, [R1+0x148] ;  /* 0x0001480001117983 */ /* 0x000ea80000300800 */
[----:B------:R-:W4:Y:S04]  /*21ee0*/  LDL.LU R235, [R1+0x14c] ;  /* 0x00014c0001eb7983 */ /* 0x000f280000300800 */
[----:B------:R-:W5:Y:S04]  /*21ef0*/  LDL.LU R234, [R1+0x150] ;  /* 0x0001500001ea7983 */ /* 0x000f680000300800 */
[----:B------:R-:W5:Y:S04]  /*21f00*/  LDL.LU R233, [R1+0x154] ;  /* 0x0001540001e97983 */ /* 0x000f680000300800 */
[----:B------:R-:W5:Y:S04]  /*21f10*/  LDL.LU R232, [R1+0x158] ;  /* 0x0001580001e87983 */ /* 0x000f680000300800 */
[----:B------:R-:W3:Y:S01]  /*21f20*/  LDL.LU R7, [R1+0x160] ;  /* 0x0001600001077983 */ /* 0x000ee20000300800 */
[----:B------:R-:W-:-:S13]  /*21f30*/  ISETP.GT.AND P4, PT, R0, 0x80, P1 ;  /* 0x000000800000780c */ /* 0x000fda0000f84270 */
[----:B------:R-:W-:Y:S01]  /*21f40*/  @P4 STG.E.U16 desc[UR36][R8.64+0x30], R11 ;  /* 0x0000300b08004986 */ /* 0x000fe2000c101524 */
[C---:B------:R-:W-:Y:S02]  /*21f50*/  ISETP.GT.AND P4, PT, R0.reuse, 0x88, P1 ;  /* 0x000000880000780c */ /* 0x040fe40000f84270 */
[----:B------:R-:W-:Y:S02]  /*21f60*/  ISETP.GT.AND P5, PT, R0, 0x88, P0 ;  /* 0x000000880000780c */ /* 0x000fe400007a4270 */
[----:B------:R-:W-:-:S09]  /*21f70*/  F2FP.BF16.F32.PACK_AB R6, RZ, R6 ;  /* 0x00000006ff06723e */ /* 0x000fd200000010ff */
[----:B------:R0:W-:Y:S01]  /*21f80*/  @P4 STG.E.U16 desc[UR36][R18.64+0x30], R10 ;  /* 0x0000300a12004986 */ /* 0x0001e2000c101524 */
[----:B------:R-:W-:-:S03]  /*21f90*/  ISETP.GT.AND P4, PT, R0, 0x100, P3 ;  /* 0x000001000000780c */ /* 0x000fc60001f84270 */
[----:B------:R-:W-:Y:S01]  /*21fa0*/  @P5 STG.E.U16 desc[UR36][R18.64+0x32], R6 ;  /* 0x0000320612005986 */ /* 0x000fe2000c101524 */
[----:B---3--:R-:W-:-:S05]  /*21fb0*/  FMUL R7, R7, R2 ;  /* 0x0000000207077220 */ /* 0x008fca0000400000 */
[----:B------:R-:W-:-:S04]  /*21fc0*/  F2FP.BF16.F32.PACK_AB R7, RZ, R7 ;  /* 0x00000007ff07723e */ /* 0x000fc800000010ff */
[----:B0-----:R-:W-:-:S05]  /*21fd0*/  PRMT R10, R7, 0x7610, R10 ;  /* 0x00007610070a7816 */ /* 0x001fca000000000a */
[----:B------:R0:W-:Y:S04]  /*21fe0*/  @P4 STG.E.U16 desc[UR36][R4.64+0x20], R10 ;  /* 0x0000200a04004986 */ /* 0x0001e8000c101524 */
[----:B0-----:R-:W3:Y:S01]  /*21ff0*/  LDL.LU R10, [R1+0x16c] ;  /* 0x00016c00010a7983 */ /* 0x001ee20000300800 */
[----:B------:R-:W-:Y:S01]  /*22000*/  FMUL R6, R14, R2 ;  /* 0x000000020e067220 */ /* 0x000fe20000400000 */
[----:B------:R-:W-:-:S04]  /*22010*/  ISETP.GT.AND P5, PT, R0, 0x100, P2 ;  /* 0x000001000000780c */ /* 0x000fc800017a4270 */
[----:B------:R-:W-:Y:S02]  /*22020*/  F2FP.BF16.F32.PACK_AB R6, RZ, R6 ;  /* 0x00000006ff06723e */ /* 0x000fe400000010ff */
[----:B------:R-:W-:Y:S02]  /*22030*/  ISETP.GT.AND P4, PT, R0, 0x108, P3 ;  /* 0x000001080000780c */ /* 0x000fe40001f84270 */
[----:B------:R-:W-:Y:S01]  /*22040*/  PRMT R7, R6, 0x7610, R7 ;  /* 0x0000761006077816 */ /* 0x000fe20000000007 */
[----:B------:R-:W-:-:S04]  /*22050*/  FMUL R6, R15, R2 ;  /* 0x000000020f067220 */ /* 0x000fc80000400000 */
[----:B------:R-:W-:Y:S01]  /*22060*/  @P5 STG.E.U16 desc[UR36][R4.64+0x22], R7 ;  /* 0x0000220704005986 */ /* 0x000fe2000c101524 */
[----:B------:R-:W-:Y:S02]  /*22070*/  IADD3 R14, P5, R4, UR5, RZ ;  /* 0x00000005040e7c10 */ /* 0x000fe4000ffbe0ff */
[----:B------:R-:W-:Y:S02]  /*22080*/  F2FP.BF16.F32.PACK_AB R6, RZ, R6 ;  /* 0x00000006ff06723e */ /* 0x000fe400000010ff */
[----:B------:R-:W-:Y:S02]  /*22090*/  IADD3.X R15, R5, UR4, RZ, P5, !PT ;  /* 0x00000004050f7c10 */ /* 0x000fe4000affe4ff */
[----:B------:R-:W-:-:S03]  /*220a0*/  ISETP.GT.AND P5, PT, R0, 0x108, P2 ;  /* 0x000001080000780c */ /* 0x000fc600017a4270 */
[----:B------:R0:W-:Y:S02]  /*220b0*/  @P4 STG.E.U16 desc[UR36][R14.64+0x20], R6 ;  /* 0x000020060e004986 */ /* 0x0001e4000c101524 */
[----:B0-----:R-:W-:-:S04]  /*220c0*/  IADD3 R6, P4, R4, UR5, RZ ;  /* 0x0000000504067c10 */ /* 0x001fc8000ff9e0ff */
[----:B------:R-:W-:Y:S01]  /*220d0*/  IADD3.X R7, R5, UR4, RZ, P4, !PT ;  /* 0x0000000405077c10 */ /* 0x000fe2000a7fe4ff */
[----:B---3--:R-:W-:-:S05]  /*220e0*/  FMUL R10, R10, R2 ;  /* 0x000000020a0a7220 */ /* 0x008fca0000400000 */
[----:B------:R-:W-:-:S04]  /*220f0*/  F2FP.BF16.F32.PACK_AB R10, RZ, R10 ;  /* 0x0000000aff0a723e */ /* 0x000fc800000010ff */
[----:B------:R-:W-:Y:S02]  /*22100*/  PRMT R11, R10, 0x7610, R11 ;  /* 0x000076100a0b7816 */ /* 0x000fe4000000000b */
[----:B------:R-:W3:Y:S04]  /*22110*/  LDL.LU R10, [R1+0x170] ;  /* 0x00017000010a7983 */ /* 0x000ee80000300800 */
[----:B------:R0:W-:Y:S04]  /*22120*/  @P5 STG.E.U16 desc[UR36][R6.64+0x22], R11 ;  /* 0x0000220b06005986 */ /* 0x0001e8000c101524 */
[----:B0-----:R-:W2:Y:S01]  /*22130*/  LDL.LU R6, [R1+0x174] ;  /* 0x0001740001067983 */ /* 0x001ea20000300800 */
[----:B------:R-:W-:-:S02]  /*22140*/  ISETP.GT.AND P4, PT, R0, 0x100, P1 ;  /* 0x000001000000780c */ /* 0x000fc40000f84270 */
[----:B------:R-:W-:Y:S01]  /*22150*/  ISETP.GT.AND P5, PT, R0, 0x100, P0 ;  /* 0x000001000000780c */ /* 0x000fe200007a4270 */
[----:B---3--:R-:W-:-:S05]  /*22160*/  FMUL R10, R10, R2 ;  /* 0x000000020a0a7220 */ /* 0x008fca0000400000 */
[----:B------:R-:W-:-:S04]  /*22170*/  F2FP.BF16.F32.PACK_AB R7, RZ, R10 ;  /* 0x0000000aff07723e */ /* 0x000fc800000010ff */
[----:B------:R-:W-:Y:S02]  /*22180*/  PRMT R11, R7, 0x7610, R11 ;  /* 0x00007610070b7816 */ /* 0x000fe4000000000b */
[----:B------:R-:W3:Y:S01]  /*22190*/  LDL.LU R7, [R1+0x178] ;  /* 0x0001780001077983 */ /* 0x000ee20000300800 */
[----:B--2---:R-:W-:-:S05]  /*221a0*/  FMUL R6, R6, R2 ;  /* 0x0000000206067220 */ /* 0x004fca0000400000 */
[----:B------:R-:W-:-:S04]  /*221b0*/  F2FP.BF16.F32.PACK_AB R6, RZ, R6 ;  /* 0x00000006ff06723e */ /* 0x000fc800000010ff */
[----:B------:R-:W-:Y:S02]  /*221c0*/  PRMT R10, R6, 0x7610, R10 ;  /* 0x00007610060a7816 */ /* 0x000fe4000000000a */
[----:B------:R-:W2:Y:S04]  /*221d0*/  LDL.LU R6, [R1+0x17c] ;  /* 0x00017c0001067983 */ /* 0x000ea80000300800 */
[----:B------:R0:W-:Y:S04]  /*221e0*/  @P4 STG.E.U16 desc[UR36][R4.64+0x30], R11 ;  /* 0x0000300b04004986 */ /* 0x0001e8000c101524 */
[----:B------:R1:W-:Y:S04]  /*221f0*/  @P5 STG.E.U16 desc[UR36][R4.64+0x32], R10 ;  /* 0x0000320a04005986 */ /* 0x0003e8000c101524 */
[----:B0-----:R-:W2:Y:S04]  /*22200*/  LDL.LU R11, [R1+0x144] ;  /* 0x00014400010b7983 */ /* 0x001ea80000300800 */
[----:B-1----:R-:W2:Y:S01]  /*22210*/  LDL.LU R10, [R1+0x140] ;  /* 0x00014000010a7983 */ /* 0x002ea20000300800 */
[----:B------:R-:W-:-:S02]  /*22220*/  ISETP.GT.AND P4, PT, R0, 0x108, P1 ;  /* 0x000001080000780c */ /* 0x000fc40000f84270 */
[----:B------:R-:W-:Y:S01]  /*22230*/  ISETP.GT.AND P5, PT, R0, 0x108, P0 ;  /* 0x000001080000780c */ /* 0x000fe200007a4270 */
[----:B------:R-:W-:-:S05]  /*22240*/  FMUL R17, R17, R2 ;  /* 0x0000000211117220 */ /* 0x000fca0000400000 */
[----:B------:R-:W-:-:S04]  /*22250*/  F2FP.BF16.F32.PACK_AB R17, RZ, R17 ;  /* 0x00000011ff11723e */ /* 0x000fc800000010ff */
[----:B------:R-:W-:Y:S01]  /*22260*/  PRMT R236, R17, 0x7610, R236 ;  /* 0x0000761011ec7816 */ /* 0x000fe200000000ec */
[-C--:B----4-:R-:W-:Y:S01]  /*22270*/  FMUL R235, R235, R2.reuse ;  /* 0x00000002ebeb7220 */ /* 0x090fe20000400000 */
[----:B------:R-:W4:Y:S01]  /*22280*/  LDL.LU R17, [R1+0x15c] ;  /* 0x00015c0001117983 */ /* 0x000f220000300800 */
[-C--:B-----5:R-:W-:Y:S01]  /*22290*/  FMUL R234, R234, R2.reuse ;  /* 0x00000002eaea7220 */ /* 0x0a0fe20000400000 */
[-C--:B------:R-:W-:Y:S01]  /*222a0*/  FMUL R233, R233, R2.reuse ;  /* 0x00000002e9e97220 */ /* 0x080fe20000400000 */
[----:B------:R-:W-:Y:S01]  /*222b0*/  FMUL R232, R232, R2 ;  /* 0x00000002e8e87220 */ /* 0x000fe20000400000 */
[----:B------:R-:W-:Y:S02]  /*222c0*/  F2FP.BF16.F32.PACK_AB R235, RZ, R235 ;  /* 0x000000ebffeb723e */ /* 0x000fe400000010ff */
[----:B------:R-:W-:Y:S02]  /*222d0*/  F2FP.BF16.F32.PACK_AB R234, RZ, R234 ;  /* 0x000000eaffea723e */ /* 0x000fe400000010ff */
[----:B------:R-:W-:-:S02]  /*222e0*/  F2FP.BF16.F32.PACK_AB R233, RZ, R233 ;  /* 0x000000e9ffe9723e */ /* 0x000fc400000010ff */
[----:B------:R-:W-:Y:S01]  /*222f0*/  F2FP.BF16.F32.PACK_AB R232, RZ, R232 ;  /* 0x000000e8ffe8723e */ /* 0x000fe200000010ff */
[----:B---3--:R-:W-:-:S05]  /*22300*/  FMUL R7, R7, R2 ;  /* 0x0000000207077220 */ /* 0x008fca0000400000 */
[----:B------:R-:W-:-:S05]  /*22310*/  F2FP.BF16.F32.PACK_AB R7, RZ, R7 ;  /* 0x00000007ff07723e */ /* 0x000fca00000010ff */
[----:B------:R-:W-:Y:S01]  /*22320*/  @P4 STG.E.U16 desc[UR36][R14.64+0x30], R7 ;  /* 0x000030070e004986 */ /* 0x000fe2000c101524 */
[----:B--2---:R-:W-:Y:S01]  /*22330*/  FMUL R6, R6, R2 ;  /* 0x0000000206067220 */ /* 0x004fe20000400000 */
[----:B------:R-:W-:-:S04]  /*22340*/  ISETP.GT.AND P4, PT, R0, 0x180, P3 ;  /* 0x000001800000780c */ /* 0x000fc80001f84270 */
[----:B------:R-:W-:-:S05]  /*22350*/  F2FP.BF16.F32.PACK_AB R6, RZ, R6 ;  /* 0x00000006ff06723e */ /* 0x000fca00000010ff */
[----:B------:R0:W-:Y:S01]  /*22360*/  @P5 STG.E.U16 desc[UR36][R14.64+0x32], R6 ;  /* 0x000032060e005986 */ /* 0x0001e2000c101524 */
[----:B------:R-:W-:Y:S01]  /*22370*/  FMUL R10, R10, R2 ;  /* 0x000000020a0a7220 */ /* 0x000fe20000400000 */
[----:B0-----:R-:W-:-:S04]  /*22380*/  IADD3 R6, P5, R4, UR14, RZ ;  /* 0x0000000e04067c10 */ /* 0x001fc8000ffbe0ff */
[----:B------:R-:W-:Y:S02]  /*22390*/  F2FP.BF16.F32.PACK_AB R10, RZ, R10 ;  /* 0x0000000aff0a723e */ /* 0x000fe400000010ff */
[----:B------:R-:W-:Y:S01]  /*223a0*/  IADD3.X R7, R5, UR13, RZ, P5, !PT ;  /* 0x0000000d05077c10 */ /* 0x000fe2000affe4ff */
[----:B------:R-:W-:Y:S01]  /*223b0*/  FMUL R11, R11, R2 ;  /* 0x000000020b0b7220 */ /* 0x000fe20000400000 */
[----:B------:R-:W-:-:S03]  /*223c0*/  ISETP.GT.AND P3, PT, R0, 0x188, P3 ;  /* 0x000001880000780c */ /* 0x000fc60001f64270 */
[----:B------:R0:W-:Y:S01]  /*223d0*/  @P4 STG.E.U16 desc[UR36][R6.64+0x20], R10 ;  /* 0x0000200a06004986 */ /* 0x0001e2000c101524 */
[----:B------:R-:W-:Y:S02]  /*223e0*/  ISETP.GT.AND P4, PT, R0, 0x180, P2 ;  /* 0x000001800000780c */ /* 0x000fe40001784270 */
[----:B------:R-:W-:-:S04]  /*223f0*/  F2FP.BF16.F32.PACK_AB R11, RZ, R11 ;  /* 0x0000000bff0b723e */ /* 0x000fc800000010ff */
[----:B------:R-:W-:Y:S02]  /*22400*/  PRMT R237, R11, 0x7610, R237 ;  /* 0x000076100bed7816 */ /* 0x000fe400000000ed */
[----:B0-----:R-:W-:Y:S02]  /*22410*/  IADD3 R10, P5, R6, UR5, RZ ;  /* 0x00000005060a7c10 */ /* 0x001fe4000ffbe0ff */
[C---:B------:R-:W-:Y:S02]  /*22420*/  ISETP.GT.AND P2, PT, R0.reuse, 0x188, P2 ;  /* 0x000001880000780c */ /* 0x040fe40001744270 */
[----:B------:R-:W-:Y:S01]  /*22430*/  IADD3.X R11, R7, UR4, RZ, P5, !PT ;  /* 0x00000004070b7c10 */ /* 0x000fe2000affe4ff */
[----:B------:R-:W-:Y:S01]  /*22440*/  @P4 STG.E.U16 desc[UR36][R6.64+0x22], R237 ;  /* 0x000022ed06004986 */ /* 0x000fe2000c101524 */
[----:B------:R-:W-:-:S03]  /*22450*/  ISETP.GT.AND P4, PT, R0, 0x180, P1 ;  /* 0x000001800000780c */ /* 0x000fc60000f84270 */
[----:B------:R-:W-:Y:S01]  /*22460*/  @P3 STG.E.U16 desc[UR36][R10.64+0x20], R236 ;  /* 0x000020ec0a003986 */ /* 0x000fe2000c101524 */
[C---:B------:R-:W-:Y:S02]  /*22470*/  ISETP.GT.AND P3, PT, R0.reuse, 0x180, P0 ;  /* 0x000001800000780c */ /* 0x040fe40000764270 */
[----:B------:R-:W-:-:S03]  /*22480*/  ISETP.GT.AND P1, PT, R0, 0x188, P1 ;  /* 0x000001880000780c */ /* 0x000fc60000f24270 */
[----:B------:R0:W-:Y:S04]  /*22490*/  @P2 STG.E.U16 desc[UR36][R22.64+0x22], R235 ;  /* 0x000022eb16002986 */ /* 0x0001e8000c101524 */
[----:B------:R1:W-:Y:S04]  /*224a0*/  @P4 STG.E.U16 desc[UR36][R6.64+0x30], R234 ;  /* 0x000030ea06004986 */ /* 0x0003e8000c101524 */
[----:B------:R2:W-:Y:S04]  /*224b0*/  @P3 STG.E.U16 desc[UR36][R6.64+0x32], R233 ;  /* 0x000032e906003986 */ /* 0x0005e8000c101524 */
[----:B0-----:R-:W3:Y:S04]  /*224c0*/  LDL.LU R23, [R1+0x124] ;  /* 0x0001240001177983 */ /* 0x001ee80000300800 */
[----:B------:R-:W5:Y:S04]  /*224d0*/  LDL.LU R22, [R1+0x128] ;  /* 0x0001280001167983 */ /* 0x000f680000300800 */
[----:B------:R-:W5:Y:S04]  /*224e0*/  LDL.LU R235, [R1+0x13c] ;  /* 0x00013c0001eb7983 */ /* 0x000f680000300800 */
[----:B-1----:R-:W5:Y:S04]  /*224f0*/  LDL.LU R234, [R1+0x138] ;  /* 0x0001380001ea7983 */ /* 0x002f680000300800 */
[----:B--2---:R-:W2:Y:S04]  /*22500*/  LDL.LU R233, [R1+0x134] ;  /* 0x0001340001e97983 */ /* 0x004ea80000300800 */
[----:B------:R0:W-:Y:S04]  /*22510*/  @P1 STG.E.U16 desc[UR36][R10.64+0x30], R232 ;  /* 0x000030e80a001986 */ /* 0x0001e8000c101524 */
[----:B0-----:R-:W2:Y:S01]  /*22520*/  LDL.LU R232, [R1+0x120] ;  /* 0x0001200001e87983 */ /* 0x001ea20000300800 */
[----:B------:R-:W-:Y:S01]  /*22530*/  ISETP.GT.AND P0, PT, R0, 0x188, P0 ;  /* 0x000001880000780c */ /* 0x000fe20000704270 */
[----:B----4-:R-:W-:Y:S01]  /*22540*/  FMUL R17, R17, R2 ;  /* 0x0000000211117220 */ /* 0x010fe20000400000 */
[----:B------:R-:W-:-:S02]  /*22550*/  ISETP.GT.AND P3, PT, R3, 0x20, PT ;  /* 0x000000200300780c */ /* 0x000fc40003f64270 */
[----:B------:R-:W-:Y:S02]  /*22560*/  ISETP.GT.AND P2, PT, R3, 0x21, PT ;  /* 0x000000210300780c */ /* 0x000fe40003f44270 */
[----:B------:R-:W-:Y:S02]  /*22570*/  F2FP.BF16.F32.PACK_AB R17, RZ, R17 ;  /* 0x00000011ff11723e */ /* 0x000fe400000010ff */
[C---:B------:R-:W-:Y:S02]  /*22580*/  ISETP.GT.AND P4, PT, R0.reuse, RZ, P2 ;  /* 0x000000ff0000720c */ /* 0x040fe40001784270 */
[----:B------:R-:W-:-:S03]  /*22590*/  ISETP.GT.AND P5, PT, R0, 0x8, P3 ;  /* 0x000000080000780c */ /* 0x000fc60001fa4270 */
[----:B------:R0:W-:Y:S01]  /*225a0*/  @P0 STG.E.U16 desc[UR36][R10.64+0x32], R17 ;  /* 0x000032110a000986 */ /* 0x0001e2000c101524 */
[----:B------:R-:W-:-:S03]  /*225b0*/  ISETP.GT.AND P0, PT, R0, RZ, P3 ;  /* 0x000000ff0000720c */ /* 0x000fc60001f04270 */
[----:B0-----:R-:W4:Y:S01]  /*225c0*/  LDL.LU R17, [R1+0x12c] ;  /* 0x00012c0001117983 */ /* 0x001f220000300800 */
[-C--:B---3--:R-:W-:Y:S01]  /*225d0*/  FMUL R23, R23, R2.reuse ;  /* 0x0000000217177220 */ /* 0x088fe20000400000 */
[----:B-----5:R-:W-:-:S04]  /*225e0*/  FMUL R22, R22, R2 ;  /* 0x0000000216167220 */ /* 0x020fc80000400000 */
[----:B------:R-:W-:Y:S02]  /*225f0*/  F2FP.BF16.F32.PACK_AB R23, RZ, R23 ;  /* 0x00000017ff17723e */ /* 0x000fe400000010ff */
[----:B------:R-:W-:-:S03]  /*22600*/  F2FP.BF16.F32.PACK_AB R22, RZ, R22 ;  /* 0x00000016ff16723e */ /* 0x000fc600000010ff */
[----:B------:R-:W-:Y:S01]  /*22610*/  @P4 STG.E.U16 desc[UR36][R12.64+0x42], R23 ;  /* 0x000042170c004986 */ /* 0x000fe2000c101524 */
[----:B--2---:R-:W-:-:S05]  /*22620*/  FMUL R232, R232, R2 ;  /* 0x00000002e8e87220 */ /* 0x004fca0000400000 */
[----:B------:R-:W-:-:S05]  /*22630*/  F2FP.BF16.F32.PACK_AB R232, RZ, R232 ;  /* 0x000000e8ffe8723e */ /* 0x000fca00000010ff */
[----:B------:R-:W-:Y:S04]  /*22640*/  @P0 STG.E.U16 desc[UR36][R12.64+0x40], R232 ;  /* 0x000040e80c000986 */ /* 0x000fe8000c101524 */
[----:B------:R0:W-:Y:S04]  /*22650*/  @P5 STG.E.U16 desc[UR36][R20.64+0x40], R22 ;  /* 0x0000401614005986 */ /* 0x0001e8000c101524 */
[----:B0-----:R-:W2:Y:S01]  /*22660*/  LDL.LU R22, [R1+0x130] ;  /* 0x0001300001167983 */ /* 0x001ea20000300800 */
[----:B------:R-:W-:Y:S02]  /*22670*/  ISETP.GT.AND P1, PT, R0, 0x8, P2 ;  /* 0x000000080000780c */ /* 0x000fe40001724270 */
[----:B------:R-:W-:Y:S01]  /*22680*/  ISETP.GT.AND P0, PT, R3, 0x28, PT ;  /* 0x000000280300780c */ /* 0x000fe20003f04270 */
[----:B----4-:R-:W-:-:S03]  /*22690*/  FMUL R17, R17, R2 ;  /* 0x0000000211117220 */ /* 0x010fc60000400000 */
[----:B------:R-:W-:Y:S02]  /*226a0*/  ISETP.GT.AND P5, PT, R0, RZ, P0 ;  /* 0x000000ff0000720c */ /* 0x000fe400007a4270 */
[----:B------:R-:W-:-:S05]  /*226b0*/  F2FP.BF16.F32.PACK_AB R17, RZ, R17 ;  /* 0x00000011ff11723e */ /* 0x000fca00000010ff */
[----:B------:R0:W-:Y:S01]  /*226c0*/  @P1 STG.E.U16 desc[UR36][R20.64+0x42], R17 ;  /* 0x0000421114001986 */ /* 0x0001e2000c101524 */
[----:B------:R-:W-:-:S04]  /*226d0*/  ISETP.GT.AND P1, PT, R3, 0x29, PT ;  /* 0x000000290300780c */ /* 0x000fc80003f24270 */
[----:B------:R-:W-:Y:S01]  /*226e0*/  ISETP.GT.AND P4, PT, R0, RZ, P1 ;  /* 0x000000ff0000720c */ /* 0x000fe20000f84270 */
[----:B0-----:R-:W-:Y:S02]  /*226f0*/  FMUL R17, R233, R2 ;  /* 0x00000002e9117220 */ /* 0x001fe40000400000 */
[----:B------:R-:W3:Y:S03]  /*22700*/  LDL.LU R233, [R1+0x114] ;  /* 0x0001140001e97983 */ /* 0x000ee60000300800 */
[----:B------:R-:W-:-:S04]  /*22710*/  F2FP.BF16.F32.PACK_AB R17, RZ, R17 ;  /* 0x00000011ff11723e */ /* 0x000fc800000010ff */
[----:B------:R-:W-:Y:S01]  /*22720*/  PRMT R23, R17, 0x7610, R23 ;  /* 0x0000761011177816 */ /* 0x000fe20000000017 */
[----:B------:R-:W-:-:S04]  /*22730*/  FMUL R17, R235, R2 ;  /* 0x00000002eb117220 */ /* 0x000fc80000400000 */
[----:B------:R-:W-:Y:S01]  /*22740*/  @P4 STG.E.U16 desc[UR36][R12.64+0x52], R23 ;  /* 0x000052170c004986 */ /* 0x000fe2000c101524 */
[----:B--2---:R-:W-:-:S05]  /*22750*/  FMUL R22, R22, R2 ;  /* 0x0000000216167220 */ /* 0x004fca0000400000 */
[----:B------:R-:W-:-:S04]  /*22760*/  F2FP.BF16.F32.PACK_AB R22, RZ, R22 ;  /* 0x00000016ff16723e */ /* 0x000fc800000010ff */
[----:B------:R-:W-:Y:S01]  /*22770*/  PRMT R232, R22, 0x7610, R232 ;  /* 0x0000761016e87816 */ /* 0x000fe200000000e8 */
[----:B------:R-:W-:Y:S02]  /*22780*/  FMUL R22, R234, R2 ;  /* 0x00000002ea167220 */ /* 0x000fe40000400000 */
[----:B------:R-:W2:Y:S04]  /*22790*/  LDL.LU R234, [R1+0x118] ;  /* 0x0001180001ea7983 */ /* 0x000ea80000300800 */
[----:B------:R-:W-:Y:S01]  /*227a0*/  @P5 STG.E.U16 desc[UR36][R12.64+0x50], R232 ;  /* 0x000050e80c005986 */ /* 0x000fe2000c101524 */
[C---:B------:R-:W-:Y:S02]  /*227b0*/  ISETP.GT.AND P5, PT, R0.reuse, 0x8, P0 ;  /* 0x000000080000780c */ /* 0x040fe400007a4270 */
[----:B------:R-:W-:Y:S01]  /*227c0*/  F2FP.BF16.F32.PACK_AB R22, RZ, R22 ;  /* 0x00000016ff16723e */ /* 0x000fe200000010ff */
[----:B------:R-:W4:Y:S10]  /*227d0*/  LDL.LU R235, [R1+0x11c] ;  /* 0x00011c0001eb7983 */ /* 0x000f340000300800 */
[----:B------:R0:W-:Y:S04]  /*227e0*/  @P5 STG.E.U16 desc[UR36][R20.64+0x50], R22 ;  /* 0x0000501614005986 */ /* 0x0001e8000c101524 */
[----:B0-----:R-:W5:Y:S01]  /*227f0*/  LDL.LU R22, [R1+0x100] ;  /* 0x0001000001167983 */ /* 0x001f620000300800 */
[----:B------:R-:W-:-:S02]  /*22800*/  ISETP.GT.AND P4, PT, R0, 0x8, P1 ;  /* 0x000000080000780c */ /* 0x000fc40000f84270 */
[----:B------:R-:W-:-:S11]  /*22810*/  F2FP.BF16.F32.PACK_AB R17, RZ, R17 ;  /* 0x00000011ff11723e */ /* 0x000fd600000010ff */
[----:B------:R0:W-:Y:S01]  /*22820*/  @P4 STG.E.U16 desc[UR36][R20.64+0x52], R17 ;  /* 0x0000521114004986 */ /* 0x0001e2000c101524 */
[----:B------:R-:W-:-:S03]  /*22830*/  ISETP.GT.AND P4, PT, R0, 0x80, P3 ;  /* 0x000000800000780c */ /* 0x000fc60001f84270 */
[----:B0-----:R-:W3:Y:S01]  /*22840*/  LDL.LU R17, [R1+0x104] ;  /* 0x0001040001117983 */ /* 0x001ee20000300800 */
[----:B-----5:R-:W-:-:S05]  /*22850*/  FMUL R22, R22, R2 ;  /* 0x0000000216167220 */ /* 0x020fca0000400000 */
[----:B------:R-:W-:-:S05]  /*22860*/  F2FP.BF16.F32.PACK_AB R22, RZ, R22 ;  /* 0x00000016ff16723e */ /* 0x000fca00000010ff */
[----:B------:R0:W-:Y:S04]  /*22870*/  @P4 STG.E.U16 desc[UR36][R8.64+0x40], R22 ;  /* 0x0000401608004986 */ /* 0x0001e8000c101524 */
[----:B0-----:R-:W5:Y:S01]  /*22880*/  LDL.LU R22, [R1+0x108] ;  /* 0x0001080001167983 */ /* 0x001f620000300800 */
[C---:B------:R-:W-:Y:S01]  /*22890*/  ISETP.GT.AND P5, PT, R0.reuse, 0x80, P2 ;  /* 0x000000800000780c */ /* 0x040fe200017a4270 */
[----:B---3--:R-:W-:Y:S01]  /*228a0*/  FMUL R17, R17, R2 ;  /* 0x0000000211117220 */ /* 0x008fe20000400000 */
[----:B------:R-:W-:-:S04]  /*228b0*/  ISETP.GT.AND P4, PT, R0, 0x88, P3 ;  /* 0x000000880000780c */ /* 0x000fc80001f84270 */
[----:B------:R-:W-:-:S07]  /*228c0*/  F2FP.BF16.F32.PACK_AB R17, RZ, R17 ;  /* 0x00000011ff11723e */ /* 0x000fce00000010ff */
[----:B------:R0:W-:Y:S04]  /*228d0*/  @P5 STG.E.U16 desc[UR36][R8.64+0x42], R17 ;  /* 0x0000421108005986 */ /* 0x0001e8000c101524 */
[----:B0-----:R-:W3:Y:S01]  /*228e0*/  LDL.LU R17, [R1+0x10c] ;  /* 0x00010c0001117983 */ /* 0x001ee20000300800 */
[----:B-----5:R-:W-:-:S05]  /*228f0*/  FMUL R22, R22, R2 ;  /* 0x0000000216167220 */ /* 0x020fca0000400000 */
[----:B------:R-:W-:-:S05]  /*22900*/  F2FP.BF16.F32.PACK_AB R22, RZ, R22 ;  /* 0x00000016ff16723e */ /* 0x000fca00000010ff */
[----:B------:R0:W-:Y:S04]  /*22910*/  @P4 STG.E.U16 desc[UR36][R18.64+0x40], R22 ;  /* 0x0000401612004986 */ /* 0x0001e8000c101524 */
[----:B0-----:R-:W5:Y:S01]  /*22920*/  LDL.LU R22, [R1+0x110] ;  /* 0x0001100001167983 */ /* 0x001f620000300800 */
[----:B------:R-:W-:Y:S01]  /*22930*/  ISETP.GT.AND P5, PT, R0, 0x88, P2 ;  /* 0x000000880000780c */ /* 0x000fe200017a4270 */
[----:B---3--:R-:W-:-:S05]  /*22940*/  FMUL R17, R17, R2 ;  /* 0x0000000211117220 */ /* 0x008fca0000400000 */
[----:B------:R-:W-:-:S07]  /*22950*/  F2FP.BF16.F32.PACK_AB R17, RZ, R17 ;  /* 0x00000011ff11723e */ /* 0x000fce00000010ff */
[----:B------:R0:W-:Y:S01]  /*22960*/  @P5 STG.E.U16 desc[UR36][R18.64+0x42], R17 ;  /* 0x0000421112005986 */ /* 0x0001e2000c101524 */
[C---:B------:R-:W-:Y:S02]  /*22970*/  ISETP.GT.AND P5, PT, R0.reuse, 0x80, P0 ;  /* 0x000000800000780c */ /* 0x040fe400007a4270 */
[----:B------:R-:W-:Y:S01]  /*22980*/  ISETP.GT.AND P4, PT, R0, 0x80, P1 ;  /* 0x000000800000780c */ /* 0x000fe20000f84270 */
[----:B0-----:R-:W-:-:S05]  /*22990*/  FMUL R17, R233, R2 ;  /* 0x00000002e9117220 */ /* 0x001fca0000400000 */
[----:B------:R-:W-:-:S04]  /*229a0*/  F2FP.BF16.F32.PACK_AB R17, RZ, R17 ;  /* 0x00000011ff11723e */ /* 0x000fc800000010ff */
[----:B------:R-:W-:Y:S01]  /*229b0*/  PRMT R23, R17, 0x7610, R23 ;  /* 0x0000761011177816 */ /* 0x000fe20000000017 */
[-C--:B----4-:R-:W-:Y:S02]  /*229c0*/  FMUL R17, R235, R2.reuse ;  /* 0x00000002eb117220 */ /* 0x090fe40000400000 */
[----:B------:R-:W3:Y:S04]  /*229d0*/  LDL.LU R235, [R1+0xcc] ;  /* 0x0000cc0001eb7983 */ /* 0x000ee80000300800 */
[----:B------:R-:W-:Y:S01]  /*229e0*/  @P4 STG.E.U16 desc[UR36][R8.64+0x52], R23 ;  /* 0x0000521708004986 */ /* 0x000fe2000c101524 */
[----:B-----5:R-:W-:-:S05]  /*229f0*/  FMUL R22, R22, R2 ;  /* 0x0000000216167220 */ /* 0x020fca0000400000 */
[----:B------:R-:W-:-:S04]  /*22a00*/  F2FP.BF16.F32.PACK_AB R22, RZ, R22 ;  /* 0x00000016ff16723e */ /* 0x000fc800000010ff */
[----:B------:R-:W-:Y:S01]  /*22a10*/  PRMT R232, R22, 0x7610, R232 ;  /* 0x0000761016e87816 */ /* 0x000fe200000000e8 */
[----:B--2---:R-:W-:Y:S02]  /*22a20*/  FMUL R22, R234, R2 ;  /* 0x00000002ea167220 */ /* 0x004fe40000400000 */
        /* <DEDUP_REMOVED lines=16> */
[----:B------:R-:W-:Y:S01]  /*22b30*/  ISETP.GT.AND P5, PT, R0, 0x100, P2 ;  /* 0x000001000000780c */ /* 0x000fe200017a4270 */
[----:B---3--:R-:W-:-:S05]  /*22b40*/  FMUL R17, R17, R2 ;  /* 0x0000000211117220 */ /* 0x008fca0000400000 */
[----:B------:R-:W-:Y:S02]  /*22b50*/  F2FP.BF16.F32.PACK_AB R17, RZ, R17 ;  /* 0x00000011ff11723e */ /* 0x000fe400000010ff */
[----:B------:R-:W-:-:S05]  /*22b60*/  ISETP.GT.AND P4, PT, R0, 0x108, P3 ;  /* 0x000001080000780c */ /* 0x000fca0001f84270 */
        /* <DEDUP_REMOVED lines=9> */
[----:B------:R0:W-:Y:S04]  /*22c00*/  @P5 STG.E.U16 desc[UR36][R14.64+0x42], R17 ;  /* 0x000042110e005986 */ /* 0x0001e8000c101524 */
[----:B0-----:R-:W3:Y:S01]  /*22c10*/  LDL.LU R17, [R1+0xf4] ;  /* 0x0000f40001117983 */ /* 0x001ee20000300800 */
[----:B-----5:R-:W-:-:S05]  /*22c20*/  FMUL R22, R22, R2 ;  /* 0x0000000216167220 */ /* 0x020fca0000400000 */
[----:B------:R-:W-:-:S04]  /*22c30*/  F2FP.BF16.F32.PACK_AB R22, RZ, R22 ;  /* 0x00000016ff16723e */ /* 0x000fc800000010ff */
[----:B------:R-:W-:Y:S02]  /*22c40*/  PRMT R232, R22, 0x7610, R232 ;  /* 0x0000761016e87816 */ /* 0x000fe400000000e8 */
[----:B------:R-:W5:Y:S01]  /*22c50*/  LDL.LU R22, [R1+0xf8] ;  /* 0x0000f80001167983 */ /* 0x000f620000300800 */
[C---:B------:R-:W-:Y:S02]  /*22c60*/  ISETP.GT.AND P5, PT, R0.reuse, 0x100, P0 ;  /* 0x000001000000780c */ /* 0x040fe400007a4270 */
[----:B------:R-:W-:Y:S01]  /*22c70*/  ISETP.GT.AND P4, PT, R0, 0x100, P1 ;  /* 0x000001000000780c */ /* 0x000fe20000f84270 */
[----:B---3--:R-:W-:-:S05]  /*22c80*/  FMUL R17, R17, R2 ;  /* 0x0000000211117220 */ /* 0x008fca0000400000 */
[----:B------:R-:W-:-:S05]  /*22c90*/  F2FP.BF16.F32.PACK_AB R17, RZ, R17 ;  /* 0x00000011ff11723e */ /* 0x000fca00000010ff */
[----:B------:R0:W-:Y:S01]  /*22ca0*/  @P5 STG.E.U16 desc[UR36][R4.64+0x50], R232 ;  /* 0x000050e804005986 */ /* 0x0001e2000c101524 */
[----:B------:R-:W-:Y:S02]  /*22cb0*/  ISETP.GT.AND P5, PT, R0, 0x108, P0 ;  /* 0x000001080000780c */ /* 0x000fe400007a4270 */
[----:B------:R-:W-:Y:S02]  /*22cc0*/  PRMT R23, R17, 0x7610, R23 ;  /* 0x0000761011177816 */ /* 0x000fe40000000017 */
[----:B------:R-:W3:Y:S04]  /*22cd0*/  LDL.LU R17, [R1+0xfc] ;  /* 0x0000fc0001117983 */ /* 0x000ee80000300800 */
[----:B------:R1:W-:Y:S04]  /*22ce0*/  @P4 STG.E.U16 desc[UR36][R4.64+0x52], R23 ;  /* 0x0000521704004986 */ /* 0x0003e8000c101524 */
[----:B0-----:R-:W4:Y:S04]  /*22cf0*/  LDL.LU R232, [R1+0xd0] ;  /* 0x0000d00001e87983 */ /* 0x001f280000300800 */
[----:B-1----:R-:W2:Y:S01]  /*22d00*/  LDL.LU R23, [R1+0xc0] ;  /* 0x0000c00001177983 */ /* 0x002ea20000300800 */
        /* <DEDUP_REMOVED lines=8> */
[----:B--2---:R-:W-:-:S03]  /*22d90*/  FMUL R23, R23, R2 ;  /* 0x0000000217177220 */ /* 0x004fc60000400000 */
[----:B0-----:R-:W2:Y:S02]  /*22da0*/  LDL.LU R17, [R1+0xc8] ;  /* 0x0000c80001117983 */ /* 0x001ea40000300800 */
[----:B------:R-:W-:-:S04]  /*22db0*/  F2FP.BF16.F32.PACK_AB R23, RZ, R23 ;  /* 0x00000017ff17723e */ /* 0x000fc800000010ff */
[----:B------:R-:W-:Y:S01]  /*22dc0*/  PRMT R236, R23, 0x7610, R236 ;  /* 0x0000761017ec7816 */ /* 0x000fe200000000ec */
[----:B-----5:R-:W-:-:S05]  /*22dd0*/  FMUL R22, R22, R2 ;  /* 0x0000000216167220 */ /* 0x020fca0000400000 */
[----:B------:R-:W-:-:S04]  /*22de0*/  F2FP.BF16.F32.PACK_AB R22, RZ, R22 ;  /* 0x00000016ff16723e */ /* 0x000fc800000010ff */
[----:B------:R-:W-:Y:S02]  /*22df0*/  PRMT R23, R22, 0x7610, R23 ;  /* 0x0000761016177816 */ /* 0x000fe40000000017 */
[----:B------:R-:W3:Y:S01]  /*22e00*/  LDL.LU R22, [R1+0xd8] ;  /* 0x0000d80001167983 */ /* 0x000ee20000300800 */
[C---:B------:R-:W-:Y:S02]  /*22e10*/  ISETP.GT.AND P5, PT, R0.reuse, 0x180, P3 ;  /* 0x000001800000780c */ /* 0x040fe40001fa4270 */
[C---:B------:R-:W-:Y:S02]  /*22e20*/  ISETP.GT.AND P4, PT, R0.reuse, 0x180, P2 ;  /* 0x000001800000780c */ /* 0x040fe40001784270 */
[----:B------:R-:W-:Y:S01]  /*22e30*/  ISETP.GT.AND P3, PT, R0, 0x188, P3 ;  /* 0x000001880000780c */ /* 0x000fe20001f64270 */
[-C--:B------:R-:W-:Y:S01]  /*22e40*/  FMUL R235, R235, R2.reuse ;  /* 0x00000002ebeb7220 */ /* 0x080fe20000400000 */
[----:B--2---:R-:W-:-:S07]  /*22e50*/  FMUL R17, R17, R2 ;  /* 0x0000000211117220 */ /* 0x004fce0000400000 */
[----:B------:R-:W-:Y:S01]  /*22e60*/  @P5 STG.E.U16 desc[UR36][R6.64+0x40], R236 ;  /* 0x000040ec06005986 */ /* 0x000fe2000c101524 */
[----:B------:R-:W-:-:S03]  /*22e70*/  F2FP.BF16.F32.PACK_AB R17, RZ, R17 ;  /* 0x00000011ff11723e */ /* 0x000fc600000010ff */
[----:B------:R0:W-:Y:S01]  /*22e80*/  @P4 STG.E.U16 desc[UR36][R6.64+0x42], R23 ;  /* 0x0000421706004986 */ /* 0x0001e2000c101524 */
[----:B------:R-:W-:Y:S01]  /*22e90*/  ISETP.GT.AND P2, PT, R0, 0x188, P2 ;  /* 0x000001880000780c */ /* 0x000fe20001744270 */
[-C--:B------:R-:W-:Y:S01]  /*22ea0*/  FMUL R234, R234, R2.reuse ;  /* 0x00000002eaea7220 */ /* 0x080fe20000400000 */
[C---:B------:R-:W-:Y:S01]  /*22eb0*/  ISETP.GT.AND P4, PT, R0.reuse, 0x180, P0 ;  /* 0x000001800000780c */ /* 0x040fe20000784270 */
[----:B------:R1:W-:Y:S01]  /*22ec0*/  @P3 STG.E.U16 desc[UR36][R10.64+0x40], R17 ;  /* 0x000040110a003986 */ /* 0x0003e2000c101524 */
[----:B------:R-:W-:Y:S01]  /*22ed0*/  ISETP.GT.AND P3, PT, R0, 0x180, P1 ;  /* 0x000001800000780c */ /* 0x000fe20000f64270 */
[-C--:B----4-:R-:W-:Y:S01]  /*22ee0*/  FMUL R232, R232, R2.reuse ;  /* 0x00000002e8e87220 */ /* 0x090fe20000400000 */
[----:B------:R-:W-:Y:S01]  /*22ef0*/  ISETP.GT.AND P0, PT, R0, 0x188, P0 ;  /* 0x000001880000780c */ /* 0x000fe20000704270 */
[----:B------:R-:W-:Y:S01]  /*22f00*/  FMUL R233, R233, R2 ;  /* 0x00000002e9e97220 */ /* 0x000fe20000400000 */
[----:B0-----:R-:W-:Y:S02]  /*22f10*/  F2FP.BF16.F32.PACK_AB R23, RZ, R234 ;  /* 0x000000eaff17723e */ /* 0x001fe400000010ff */
[----:B-1----:R-:W-:-:S02]  /*22f20*/  F2FP.BF16.F32.PACK_AB R17, RZ, R235 ;  /* 0x000000ebff11723e */ /* 0x002fc400000010ff */
[----:B------:R-:W-:Y:S01]  /*22f30*/  F2FP.BF16.F32.PACK_AB R232, RZ, R232 ;  /* 0x000000e8ffe8723e */ /* 0x000fe200000010ff */
[----:B------:R-:W2:Y:S01]  /*22f40*/  LDL.LU R235, [R1+0xbc] ;  /* 0x0000bc0001eb7983 */ /* 0x000ea20000300800 */
[----:B------:R-:W-:Y:S02]  /*22f50*/  PRMT R234, R17, 0x7610, R234 ;  /* 0x0000761011ea7816 */ /* 0x000fe400000000ea */
[----:B------:R-:W-:Y:S02]  /*22f60*/  F2FP.BF16.F32.PACK_AB R17, RZ, R233 ;  /* 0x000000e9ff11723e */ /* 0x000fe400000010ff */
[----:B------:R-:W4:Y:S04]  /*22f70*/  LDL.LU R233, [R1+0xb8] ;  /* 0x0000b80001e97983 */ /* 0x000f280000300800 */
[----:B------:R0:W-:Y:S04]  /*22f80*/  @P2 STG.E.U16 desc[UR36][R10.64+0x42], R234 ;  /* 0x000042ea0a002986 */ /* 0x0001e8000c101524 */
[----:B------:R1:W-:Y:S04]  /*22f90*/  @P4 STG.E.U16 desc[UR36][R6.64+0x50], R232 ;  /* 0x000050e806004986 */ /* 0x0003e8000c101524 */
[----:B------:R5:W-:Y:S04]  /*22fa0*/  @P3 STG.E.U16 desc[UR36][R6.64+0x52], R23 ;  /* 0x0000521706003986 */ /* 0x000be8000c101524 */
[----:B0-----:R-:W2:Y:S04]  /*22fb0*/  LDL.LU R234, [R1+0xb4] ;  /* 0x0000b40001ea7983 */ /* 0x001ea80000300800 */
[----:B-1----:R-:W4:Y:S04]  /*22fc0*/  LDL.LU R232, [R1+0xa0] ;  /* 0x0000a00001e87983 */ /* 0x002f280000300800 */
[----:B-----5:R-:W5:Y:S01]  /*22fd0*/  LDL.LU R23, [R1+0xa4] ;  /* 0x0000a40001177983 */ /* 0x020f620000300800 */
[----:B---3--:R-:W-:-:S05]  /*22fe0*/  FMUL R22, R22, R2 ;  /* 0x0000000216167220 */ /* 0x008fca0000400000 */
[----:B------:R-:W-:-:S05]  /*22ff0*/  F2FP.BF16.F32.PACK_AB R22, RZ, R22 ;  /* 0x00000016ff16723e */ /* 0x000fca00000010ff */
[----:B------:R0:W-:Y:S04]  /*23000*/  @P0 STG.E.U16 desc[UR36][R10.64+0x50], R22 ;  /* 0x000050160a000986 */ /* 0x0001e8000c101524 */
[----:B0-----:R-:W3:Y:S01]  /*23010*/  LDL.LU R22, [R1+0xa8] ;  /* 0x0000a80001167983 */ /* 0x001ee20000300800 */
[C---:B------:R-:W-:Y:S02]  /*23020*/  ISETP.GT.AND P3, PT, R3.reuse, 0x30, PT ;  /* 0x000000300300780c */ /* 0x040fe40003f64270 */
[----:B------:R-:W-:Y:S02]  /*23030*/  ISETP.GT.AND P2, PT, R3, 0x31, PT ;  /* 0x000000310300780c */ /* 0x000fe40003f44270 */
[C---:B------:R-:W-:Y:S02]  /*23040*/  ISETP.GT.AND P1, PT, R0.reuse, 0x188, P1 ;  /* 0x000001880000780c */ /* 0x040fe40000f24270 */
[----:B------:R-:W-:-:S02]  /*23050*/  ISETP.GT.AND P0, PT, R0, RZ, P3 ;  /* 0x000000ff0000720c */ /* 0x000fc40001f04270 */
[C---:B------:R-:W-:Y:S02]  /*23060*/  ISETP.GT.AND P4, PT, R0.reuse, RZ, P2 ;  /* 0x000000ff0000720c */ /* 0x040fe40001784270 */
[----:B------:R-:W-:-:S07]  /*23070*/  ISETP.GT.AND P5, PT, R0, 0x8, P3 ;  /* 0x000000080000780c */ /* 0x000fce0001fa4270 */
[----:B------:R0:W-:Y:S04]  /*23080*/  @P1 STG.E.U16 desc[UR36][R10.64+0x52], R17 ;  /* 0x000052110a001986 */ /* 0x0001e8000c101524 */
[----:B0-----:R-:W2:Y:S01]  /*23090*/  LDL.LU R17, [R1+0xac] ;  /* 0x0000ac0001117983 */ /* 0x001ea20000300800 */
[-C--:B----4-:R-:W-:Y:S01]  /*230a0*/  FMUL R232, R232, R2.reuse ;  /* 0x00000002e8e87220 */ /* 0x090fe20000400000 */
[----:B-----5:R-:W-:-:S04]  /*230b0*/  FMUL R23, R23, R2 ;  /* 0x0000000217177220 */ /* 0x020fc80000400000 */
[----:B------:R-:W-:Y:S02]  /*230c0*/  F2FP.BF16.F32.PACK_AB R232, RZ, R232 ;  /* 0x000000e8ffe8723e */ /* 0x000fe400000010ff */
[----:B------:R-:W-:-:S03]  /*230d0*/  F2FP.BF16.F32.PACK_AB R23, RZ, R23 ;  /* 0x00000017ff17723e */ /* 0x000fc600000010ff */
[----:B------:R-:W-:Y:S04]  /*230e0*/  @P0 STG.E.U16 desc[UR36][R12.64+0x60], R232 ;  /* 0x000060e80c000986 */ /* 0x000fe8000c101524 */
[----:B------:R-:W-:Y:S01]  /*230f0*/  @P4 STG.E.U16 desc[UR36][R12.64+0x62], R23 ;  /* 0x000062170c004986 */ /* 0x000fe2000c101524 */
[----:B---3--:R-:W-:-:S05]  /*23100*/  FMUL R22, R22, R2 ;  /* 0x0000000216167220 */ /* 0x008fca0000400000 */
[----:B------:R-:W-:-:S05]  /*23110*/  F2FP.BF16.F32.PACK_AB R22, RZ, R22 ;  /* 0x00000016ff16723e */ /* 0x000fca00000010ff */
[----:B------:R0:W-:Y:S04]  /*23120*/  @P5 STG.E.U16 desc[UR36][R20.64+0x60], R22 ;  /* 0x0000601614005986 */ /* 0x0001e8000c101524 */
[----:B0-----:R-:W3:Y:S01]  /*23130*/  LDL.LU R22, [R1+0xb0] ;  /* 0x0000b00001167983 */ /* 0x001ee20000300800 */
[----:B------:R-:W-:Y:S02]  /*23140*/  ISETP.GT.AND P1, PT, R0, 0x8, P2 ;  /* 0x000000080000780c */ /* 0x000fe40001724270 */
[----:B------:R-:W-:Y:S01]  /*23150*/  ISETP.GT.AND P0, PT, R3, 0x38, PT ;  /* 0x000000380300780c */ /* 0x000fe20003f04270 */
[----:B--2---:R-:W-:-:S03]  /*23160*/  FMUL R17, R17, R2 ;  /* 0x0000000211117220 */ /* 0x004fc60000400000 */
[----:B------:R-:W-:Y:S02]  /*23170*/  ISETP.GT.AND P5, PT, R0, RZ, P0 ;  /* 0x000000ff0000720c */ /* 0x000fe400007a4270 */
[----:B------:R-:W-:-:S05]  /*23180*/  F2FP.BF16.F32.PACK_AB R17, RZ, R17 ;  /* 0x00000011ff11723e */ /* 0x000fca00000010ff */
[----:B------:R0:W-:Y:S01]  /*23190*/  @P1 STG.E.U16 desc[UR36][R20.64+0x62], R17 ;  /* 0x0000621114001986 */ /* 0x0001e2000c101524 */
[----:B------:R-:W-:-:S04]  /*231a0*/  ISETP.GT.AND P1, PT, R3, 0x39, PT ;  /* 0x000000390300780c */ /* 0x000fc80003f24270 */
[----:B------:R-:W-:Y:S01]  /*231b0*/  ISETP.GT.AND P4, PT, R0, RZ, P1 ;  /* 0x000000ff0000720c */ /* 0x000fe20000f84270 */
[----:B0-----:R-:W-:Y:S02]  /*231c0*/  FMUL R17, R234, R2 ;  /* 0x00000002ea117220 */ /* 0x001fe40000400000 */
[----:B------:R-:W2:Y:S03]  /*231d0*/  LDL.LU R234, [R1+0x94] ;  /* 0x0000940001ea7983 */ /* 0x000ea60000300800 */
[----:B------:R-:W-:-:S04]  /*231e0*/  F2FP.BF16.F32.PACK_AB R17, RZ, R17 ;  /* 0x00000011ff11723e */ /* 0x000fc800000010ff */
[----:B------:R-:W-:Y:S01]  /*231f0*/  PRMT R23, R17, 0x7610, R23 ;  /* 0x0000761011177816 */ /* 0x000fe20000000017 */
[----:B------:R-:W-:-:S04]  /*23200*/  FMUL R17, R235, R2 ;  /* 0x00000002eb117220 */ /* 0x000fc80000400000 */
[----:B------:R-:W-:Y:S01]  /*23210*/  @P4 STG.E.U16 desc[UR36][R12.64+0x72], R23 ;  /* 0x000072170c004986 */ /* 0x000fe2000c101524 */
[----:B---3--:R-:W-:-:S05]  /*23220*/  FMUL R22, R22, R2 ;  /* 0x0000000216167220 */ /* 0x008fca0000400000 */
[----:B------:R-:W-:-:S04]  /*23230*/  F2FP.BF16.F32.PACK_AB R22, RZ, R22 ;  /* 0x00000016ff16723e */ /* 0x000fc800000010ff */
[----:B------:R-:W-:Y:S01]  /*23240*/  PRMT R232, R22, 0x7610, R232 ;  /* 0x0000761016e87816 */ /* 0x000fe200000000e8 */
[----:B------:R-:W-:Y:S02]  /*23250*/  FMUL R22, R233, R2 ;  /* 0x00000002e9167220 */ /* 0x000fe40000400000 */
[----:B------:R-:W3:Y:S04]  /*23260*/  LDL.LU R233, [R1+0x98] ;  /* 0x0000980001e97983 */ /* 0x000ee80000300800 */
        /* <DEDUP_REMOVED lines=10> */
[----:B0-----:R-:W2:Y:S01]  /*23310*/  LDL.LU R17, [R1+0x84] ;  /* 0x0000840001117983 */ /* 0x001ea20000300800 */
[----:B-----5:R-:W-:-:S05]  /*23320*/  FMUL R22, R22, R2 ;  /* 0x0000000216167220 */ /* 0x020fca0000400000 */
[----:B------:R-:W-:-:S05]  /*23330*/  F2FP.BF16.F32.PACK_AB R22, RZ, R22 ;  /* 0x00000016ff16723e */ /* 0x000fca00000010ff */
[----:B------:R0:W-:Y:S04]  /*23340*/  @P4 STG.E.U16 desc[UR36][R8.64+0x60], R22 ;  /* 0x0000601608004986 */ /* 0x0001e8000c101524 */
[----:B0-----:R-:W5:Y:S01]  /*23350*/  LDL.LU R22, [R1+0x88] ;  /* 0x0000880001167983 */ /* 0x001f620000300800 */
[C---:B------:R-:W-:Y:S01]  /*23360*/  ISETP.GT.AND P5, PT, R0.reuse, 0x80, P2 ;  /* 0x000000800000780c */ /* 0x040fe200017a4270 */
[----:B--2---:R-:W-:Y:S01]  /*23370*/  FMUL R17, R17, R2 ;  /* 0x0000000211117220 */ /* 0x004fe20000400000 */
[----:B------:R-:W-:-:S04]  /*23380*/  ISETP.GT.AND P4, PT, R0, 0x88, P3 ;  /* 0x000000880000780c */ /* 0x000fc80001f84270 */
[----:B------:R-:W-:-:S07]  /*23390*/  F2FP.BF16.F32.PACK_AB R17, RZ, R17 ;  /* 0x00000011ff11723e */ /* 0x000fce00000010ff */
[----:B------:R0:W-:Y:S04]  /*233a0*/  @P5 STG.E.U16 desc[UR36][R8.64+0x62], R17 ;  /* 0x0000621108005986 */ /* 0x0001e8000c101524 */
[----:B0-----:R-:W2:Y:S01]  /*233b0*/  LDL.LU R17, [R1+0x8c] ;  /* 0x00008c0001117983 */ /* 0x001ea20000300800 */
[----:B-----5:R-:W-:-:S05]  /*233c0*/  FMUL R22, R22, R2 ;  /* 0x0000000216167220 */ /* 0x020fca0000400000 */
[----:B------:R-:W-:-:S05]  /*233d0*/  F2FP.BF16.F32.PACK_AB R22, RZ, R22 ;  /* 0x00000016ff16723e */ /* 0x000fca00000010ff */
[----:B------:R0:W-:Y:S04]  /*233e0*/  @P4 STG.E.U16 desc[UR36][R18.64+0x60], R22 ;  /* 0x0000601612004986 */ /* 0x0001e8000c101524 */
[----:B0-----:R-:W5:Y:S01]  /*233f0*/  LDL.LU R22, [R1+0x90] ;  /* 0x0000900001167983 */ /* 0x001f620000300800 */
[----:B------:R-:W-:Y:S01]  /*23400*/  ISETP.GT.AND P5, PT, R0, 0x88, P2 ;  /* 0x000000880000780c */ /* 0x000fe200017a4270 */
[----:B--2---:R-:W-:-:S05]  /*23410*/  FMUL R17, R17, R2 ;  /* 0x0000000211117220 */ /* 0x004fca0000400000 */
        /* <DEDUP_REMOVED lines=8> */
[----:B------:R-:W2:Y:S04]  /*234a0*/  LDL.LU R235, [R1+0x4c] ;  /* 0x00004c0001eb7983 */ /* 0x000ea80000300800 */
[----:B------:R-:W4:Y:S04]  /*234b0*/  LDL.LU R234, [R1+0x54] ;  /* 0x0000540001ea7983 */ /* 0x000f280000300800 */
[----:B------:R-:W-:Y:S01]  /*234c0*/  @P4 STG.E.U16 desc[UR36][R8.64+0x72], R23 ;  /* 0x0000721708004986 */ /* 0x000fe2000c101524 */
[----:B-----5:R-:W-:-:S05]  /*234d0*/  FMUL R22, R22, R2 ;  /* 0x0000000216167220 */ /* 0x020fca0000400000 */
[----:B------:R-:W-:-:S04]  /*234e0*/  F2FP.BF16.F32.PACK_AB R22, RZ, R22 ;  /* 0x00000016ff16723e */ /* 0x000fc800000010ff */
[----:B------:R-:W-:Y:S01]  /*234f0*/  PRMT R232, R22, 0x7610, R232 ;  /* 0x0000761016e87816 */ /* 0x000fe200000000e8 */
[----:B---3--:R-:W-:Y:S02]  /*23500*/  FMUL R22, R233, R2 ;  /* 0x00000002e9167220 */ /* 0x008fe40000400000 */
[----:B------:R-:W3:Y:S04]  /*23510*/  LDL.LU R233, [R1+0x5c] ;  /* 0x00005c0001e97983 */ /* 0x000ee80000300800 */
[----:B------:R-:W-:Y:S01]  /*23520*/  @P5 STG.E.U16 desc[UR36][R8.64+0x70], R232 ;  /* 0x000070e808005986 */ /* 0x000fe2000c101524 */
[----:B------:R-:W-:Y:S02]  /*23530*/  ISETP.GT.AND P5, PT, R0, 0x88, P0 ;  /* 0x000000880000780c */ /* 0x000fe400007a4270 */
[----:B------:R-:W-:-:S11]  /*23540*/  F2FP.BF16.F32.PACK_AB R22, RZ, R22 ;  /* 0x00000016ff16723e */ /* 0x000fd600000010ff */
[----:B------:R0:W-:Y:S04]  /*23550*/  @P5 STG.E.U16 desc[UR36][R18.64+0x70], R22 ;  /* 0x0000701612005986 */ /* 0x0001e8000c101524 */
[----:B0-----:R-:W5:Y:S01]  /*23560*/  LDL.LU R22, [R1+0x60] ;  /* 0x0000600001167983 */ /* 0x001f620000300800 */
[----:B------:R-:W-:Y:S02]  /*23570*/  ISETP.GT.AND P4, PT, R0, 0x88, P1 ;  /* 0x000000880000780c */ /* 0x000fe40000f84270 */
        /* <DEDUP_REMOVED lines=8> */
[----:B------:R-:W-:Y:S01]  /*23600*/  ISETP.GT.AND P5, PT, R0, 0x100, P2 ;  /* 0x000001000000780c */ /* 0x000fe200017a4270 */
[----:B--2---:R-:W-:-:S05]  /*23610*/  FMUL R17, R17, R2 ;  /* 0x0000000211117220 */ /* 0x004fca0000400000 */
[----:B------:R-:W-:Y:S02]  /*23620*/  F2FP.BF16.F32.PACK_AB R17, RZ, R17 ;  /* 0x00000011ff11723e */ /* 0x000fe400000010ff */
[----:B------:R-:W-:-:S05]  /*23630*/  ISETP.GT.AND P4, PT, R0, 0x108, P3 ;  /* 0x000001080000780c */ /* 0x000fca0001f84270 */
        /* <DEDUP_REMOVED lines=9> */
[----:B------:R0:W-:Y:S04]  /*236d0*/  @P5 STG.E.U16 desc[UR36][R14.64+0x62], R17 ;  /* 0x000062110e005986 */ /* 0x0001e8000c101524 */
[----:B0-----:R-:W2:Y:S01]  /*236e0*/  LDL.LU R17, [R1+0x74] ;  /* 0x0000740001117983 */ /* 0x001ea20000300800 */
[----:B-----5:R-:W-:-:S05]  /*236f0*/  FMUL R22, R22, R2 ;  /* 0x0000000216167220 */ /* 0x020fca0000400000 */
[----:B------:R-:W-:-:S04]  /*23700*/  F2FP.BF16.F32.PACK_AB R22, RZ, R22 ;  /* 0x00000016ff16723e */ /* 0x000fc800000010ff */
[----:B------:R-:W-:Y:S02]  /*23710*/  PRMT R232, R22, 0x7610, R232 ;  /* 0x0000761016e87816 */ /* 0x000fe400000000e8 */
[----:B------:R-:W5:Y:S01]  /*23720*/  LDL.LU R22, [R1+0x78] ;  /* 0x0000780001167983 */ /* 0x000f620000300800 */
[C---:B------:R-:W-:Y:S02]  /*23730*/  ISETP.GT.AND P5, PT, R0.reuse, 0x100, P0 ;  /* 0x000001000000780c */ /* 0x040fe400007a4270 */
[----:B------:R-:W-:Y:S01]  /*23740*/  ISETP.GT.AND P4, PT, R0, 0x100, P1 ;  /* 0x000001000000780c */ /* 0x000fe20000f84270 */
[----:B--2---:R-:W-:-:S05]  /*23750*/  FMUL R17, R17, R2 ;  /* 0x0000000211117220 */ /* 0x004fca0000400000 */
[----:B------:R-:W-:-:S05]  /*23760*/  F2FP.BF16.F32.PACK_AB R17, RZ, R17 ;  /* 0x00000011ff11723e */ /* 0x000fca00000010ff */
[----:B------:R0:W-:Y:S01]  /*23770*/  @P5 STG.E.U16 desc[UR36][R4.64+0x70], R232 ;  /* 0x000070e804005986 */ /* 0x0001e2000c101524 */
[----:B------:R-:W-:Y:S02]  /*23780*/  ISETP.GT.AND P5, PT, R0, 0x108, P0 ;  /* 0x000001080000780c */ /* 0x000fe400007a4270 */
[----:B------:R-:W-:Y:S02]  /*23790*/  PRMT R23, R17, 0x7610, R23 ;  /* 0x0000761011177816 */ /* 0x000fe40000000017 */
[----:B------:R-:W2:Y:S04]  /*237a0*/  LDL.LU R17, [R1+0x7c] ;  /* 0x00007c0001117983 */ /* 0x000ea80000300800 */
[----:B------:R1:W-:Y:S04]  /*237b0*/  @P4 STG.E.U16 desc[UR36][R4.64+0x72], R23 ;  /* 0x0000721704004986 */ /* 0x0003e8000c101524 */
[----:B0-----:R-:W3:Y:S04]  /*237c0*/  LDL.LU R232, [R1+0x50] ;  /* 0x0000500001e87983 */ /* 0x001ee80000300800 */
[----:B-1----:R-:W4:Y:S01]  /*237d0*/  LDL.LU R23, [R1+0x40] ;  /* 0x0000400001177983 */ /* 0x002f220000300800 */
        /* <DEDUP_REMOVED lines=8> */
[----:B----4-:R-:W-:-:S03]  /*23860*/  FMUL R23, R23, R2 ;  /* 0x0000000217177220 */ /* 0x010fc60000400000 */
[----:B0-----:R-:W2:Y:S02]  /*23870*/  LDL.LU R17, [R1+0x48] ;  /* 0x0000480001117983 */ /* 0x001ea40000300800 */
[----:B------:R-:W-:-:S04]  /*23880*/  F2FP.BF16.F32.PACK_AB R23, RZ, R23 ;  /* 0x00000017ff17723e */ /* 0x000fc800000010ff */
[----:B------:R-:W-:Y:S01]  /*23890*/  PRMT R236, R23, 0x7610, R236 ;  /* 0x0000761017ec7816 */ /* 0x000fe200000000ec */
[----:B-----5:R-:W-:-:S05]  /*238a0*/  FMUL R22, R22, R2 ;  /* 0x0000000216167220 */ /* 0x020fca0000400000 */
[----:B------:R-:W-:-:S04]  /*238b0*/  F2FP.BF16.F32.PACK_AB R22, RZ, R22 ;  /* 0x00000016ff16723e */ /* 0x000fc800000010ff */
[----:B------:R-:W-:Y:S02]  /*238c0*/  PRMT R23, R22, 0x7610, R23 ;  /* 0x0000761016177816 */ /* 0x000fe40000000017 */
[----:B------:R-:W4:Y:S01]  /*238d0*/  LDL.LU R22, [R1+0x58] ;  /* 0x0000580001167983 */ /* 0x000f220000300800 */
        /* <DEDUP_REMOVED lines=13> */
[-C--:B---3--:R-:W-:Y:S01]  /*239b0*/  FMUL R232, R232, R2.reuse ;  /* 0x00000002e8e87220 */ /* 0x088fe20000400000 */
        /* <DEDUP_REMOVED lines=8> */
[----:B------:R-:W3:Y:S04]  /*23a40*/  LDL.LU R233, [R1+0x38] ;  /* 0x0000380001e97983 */ /* 0x000ee80000300800 */
[----:B------:R0:W-:Y:S04]  /*23a50*/  @P2 STG.E.U16 desc[UR36][R10.64+0x62], R234 ;  /* 0x000062ea0a002986 */ /* 0x0001e8000c101524 */
[----:B------:R1:W-:Y:S04]  /*23a60*/  @P4 STG.E.U16 desc[UR36][R6.64+0x70], R232 ;  /* 0x000070e806004986 */ /* 0x0003e8000c101524 */
[----:B------:R5:W-:Y:S04]  /*23a70*/  @P3 STG.E.U16 desc[UR36][R6.64+0x72], R23 ;  /* 0x0000721706003986 */ /* 0x000be8000c101524 */
[----:B0-----:R-:W2:Y:S04]  /*23a80*/  LDL.LU R234, [R1+0x34] ;  /* 0x0000340001ea7983 */ /* 0x001ea80000300800 */
[----:B-1----:R-:W3:Y:S04]  /*23a90*/  LDL.LU R232, [R1+0x20] ;  /* 0x0000200001e87983 */ /* 0x002ee80000300800 */
[----:B-----5:R-:W5:Y:S01]  /*23aa0*/  LDL.LU R23, [R1+0x24] ;  /* 0x0000240001177983 */ /* 0x020f620000300800 */
[----:B----4-:R-:W-:-:S05]  /*23ab0*/  FMUL R22, R22, R2 ;  /* 0x0000000216167220 */ /* 0x010fca0000400000 */
[----:B------:R-:W-:-:S05]  /*23ac0*/  F2FP.BF16.F32.PACK_AB R22, RZ, R22 ;  /* 0x00000016ff16723e */ /* 0x000fca00000010ff */
[----:B------:R0:W-:Y:S04]  /*23ad0*/  @P0 STG.E.U16 desc[UR36][R10.64+0x70], R22 ;  /* 0x000070160a000986 */ /* 0x0001e8000c101524 */
[----:B0-----:R-:W4:Y:S01]  /*23ae0*/  LDL.LU R22, [R1+0x28] ;  /* 0x0000280001167983 */ /* 0x001f220000300800 */
        /* <DEDUP_REMOVED lines=8> */
[-C--:B---3--:R-:W-:Y:S01]  /*23b70*/  FMUL R232, R232, R2.reuse ;  /* 0x00000002e8e87220 */ /* 0x088fe20000400000 */
[----:B-----5:R-:W-:-:S04]  /*23b80*/  FMUL R23, R23, R2 ;  /* 0x0000000217177220 */ /* 0x020fc80000400000 */
[----:B------:R-:W-:Y:S02]  /*23b90*/  F2FP.BF16.F32.PACK_AB R232, RZ, R232 ;  /* 0x000000e8ffe8723e */ /* 0x000fe400000010ff */
[----:B------:R-:W-:-:S03]  /*23ba0*/  F2FP.BF16.F32.PACK_AB R23, RZ, R23 ;  /* 0x00000017ff17723e */ /* 0x000fc600000010ff */
[----:B------:R-:W-:Y:S04]  /*23bb0*/  @P0 STG.E.U16 desc[UR36][R12.64+0x80], R232 ;  /* 0x000080e80c000986 */ /* 0x000fe8000c101524 */
[----:B------:R-:W-:Y:S01]  /*23bc0*/  @P4 STG.E.U16 desc[UR36][R12.64+0x82], R23 ;  /* 0x000082170c004986 */ /* 0x000fe2000c101524 */
[----:B----4-:R-:W-:-:S05]  /*23bd0*/  FMUL R22, R22, R2 ;  /* 0x0000000216167220 */ /* 0x010fca0000400000 */
        /* <DEDUP_REMOVED lines=22> */
[----:B------:R0:W-:Y:S01]  /*23d40*/  @P5 STG.E.U16 desc[UR36][R12.64+0x90], R232 ;  /* 0x000090e80c005986 */ /* 0x0001e2000c101524 */
[C---:B------:R-:W-:Y:S02]  /*23d50*/  ISETP.GT.AND P5, PT, R0.reuse, 0x8, P0 ;  /* 0x000000080000780c */ /* 0x040fe400007a4270 */
[----:B------:R-:W-:Y:S01]  /*23d60*/  F2FP.BF16.F32.PACK_AB R22, RZ, R22 ;  /* 0x00000016ff16723e */ /* 0x000fe200000010ff */
[----:B------:R-:W4:Y:S04]  /*23d70*/  LDL.LU R235, [R1+0x1c] ;  /* 0x00001c0001eb7983 */ /* 0x000f280000300800 */
[----:B0-----:R-:W5:Y:S04]  /*23d80*/  LDL.LU R232, [R1+0x10] ;  /* 0x0000100001e87983 */ /* 0x001f680000300800 */
[----:B------:R-:W2:Y:S04]  /*23d90*/  LDL.LU R23, [R1+0xc] ;  /* 0x00000c0001177983 */ /* 0x000ea80000300800 */
[----:B------:R0:W-:Y:S04]  /*23da0*/  @P5 STG.E.U16 desc[UR36][R20.64+0x90], R22 ;  /* 0x0000901614005986 */ /* 0x0001e8000c101524 */
[----:B0-----:R-:W3:Y:S01]  /*23db0*/  LDL.LU R22, [R1] ;  /* 0x0000000001167983 */ /* 0x001ee20000300800 */
[----:B------:R-:W-:-:S02]  /*23dc0*/  ISETP.GT.AND P4, PT, R0, 0x8, P1 ;  /* 0x000000080000780c */ /* 0x000fc40000f84270 */
[----:B------:R-:W-:-:S11]  /*23dd0*/  F2FP.BF16.F32.PACK_AB R17, RZ, R17 ;  /* 0x00000011ff11723e */ /* 0x000fd600000010ff */
[----:B------:R0:W-:Y:S01]  /*23de0*/  @P4 STG.E.U16 desc[UR36][R20.64+0x92], R17 ;  /* 0x0000921114004986 */ /* 0x0001e2000c101524 */
[----:B------:R-:W-:-:S03]  /*23df0*/  ISETP.GT.AND P4, PT, R0, 0x80, P3 ;  /* 0x000000800000780c */ /* 0x000fc60001f84270 */
[----:B0-----:R-:W4:Y:S01]  /*23e00*/  LDL.LU R17, [R1+0x4] ;  /* 0x0000040001117983 */ /* 0x001f220000300800 */
[----:B---3--:R-:W-:-:S05]  /*23e10*/  FMUL R22, R22, R2 ;  /* 0x0000000216167220 */ /* 0x008fca0000400000 */
[----:B------:R-:W-:-:S05]  /*23e20*/  F2FP.BF16.F32.PACK_AB R22, RZ, R22 ;  /* 0x00000016ff16723e */ /* 0x000fca00000010ff */
[----:B------:R0:W-:Y:S04]  /*23e30*/  @P4 STG.E.U16 desc[UR36][R8.64+0x80], R22 ;  /* 0x0000801608004986 */ /* 0x0001e8000c101524 */
[----:B0-----:R-:W3:Y:S01]  /*23e40*/  LDL.LU R22, [R1+0x8] ;  /* 0x0000080001167983 */ /* 0x001ee20000300800 */
[----:B------:R-:W-:Y:S01]  /*23e50*/  ISETP.GT.AND P5, PT, R0, 0x80, P2 ;  /* 0x000000800000780c */ /* 0x000fe200017a4270 */
[----:B----4-:R-:W-:-:S05]  /*23e60*/  FMUL R17, R17, R2 ;  /* 0x0000000211117220 */ /* 0x010fca0000400000 */
[----:B------:R-:W-:Y:S02]  /*23e70*/  F2FP.BF16.F32.PACK_AB R17, RZ, R17 ;  /* 0x00000011ff11723e */ /* 0x000fe400000010ff */
[----:B------:R-:W-:-:S05]  /*23e80*/  ISETP.GT.AND P4, PT, R0, 0x88, P3 ;  /* 0x000000880000780c */ /* 0x000fca0001f84270 */
[----:B------:R2:W-:Y:S01]  /*23e90*/  @P5 STG.E.U16 desc[UR36][R8.64+0x82], R17 ;  /* 0x0000821108005986 */ /* 0x0005e2000c101524 */
[----:B------:R-:W-:Y:S01]  /*23ea0*/  ISETP.GT.AND P5, PT, R0, 0x88, P2 ;  /* 0x000000880000780c */ /* 0x000fe200017a4270 */
[----:B--2---:R-:W-:-:S05]  /*23eb0*/  FMUL R17, R23, R2 ;  /* 0x0000000217117220 */ /* 0x004fca0000400000 */
[----:B------:R-:W-:-:S07]  /*23ec0*/  F2FP.BF16.F32.PACK_AB R17, RZ, R17 ;  /* 0x00000011ff11723e */ /* 0x000fce00000010ff */
[----:B------:R0:W-:Y:S01]  /*23ed0*/  @P5 STG.E.U16 desc[UR36][R18.64+0x82], R17 ;  /* 0x0000821112005986 */ /* 0x0001e2000c101524 */
[----:B------:R-:W-:Y:S01]  /*23ee0*/  ISETP.GT.AND P5, PT, R0, 0x80, P0 ;  /* 0x000000800000780c */ /* 0x000fe200007a4270 */
[----:B0-----:R-:W-:-:S05]  /*23ef0*/  FMUL R17, R234, R2 ;  /* 0x00000002ea117220 */ /* 0x001fca0000400000 */
[----:B------:R-:W-:Y:S01]  /*23f00*/  F2FP.BF16.F32.PACK_AB R17, RZ, R17 ;  /* 0x00000011ff11723e */ /* 0x000fe200000010ff */
[----:B------:R-:W-:-:S05]  /*23f10*/  FMUL R23, R233, R2 ;  /* 0x00000002e9177220 */ /* 0x000fca0000400000 */
[----:B------:R-:W-:Y:S01]  /*23f20*/  F2FP.BF16.F32.PACK_AB R23, RZ, R23 ;  /* 0x00000017ff17723e */ /* 0x000fe200000010ff */
[-C--:B------:R-:W-:Y:S01]  /*23f30*/  FMUL R224, R224, R2.reuse ;  /* 0x00000002e0e07220 */ /* 0x080fe20000400000 */
[----:B------:R-:W-:-:S04]  /*23f40*/  FMUL R225, R225, R2 ;  /* 0x00000002e1e17220 */ /* 0x000fc80000400000 */
[----:B------:R-:W-:Y:S02]  /*23f50*/  F2FP.BF16.F32.PACK_AB R224, RZ, R224 ;  /* 0x000000e0ffe0723e */ /* 0x000fe400000010ff */
        /* <DEDUP_REMOVED lines=18> */
[-C--:B------:R-:W-:Y:S01]  /*24080*/  FMUL R221, R221, R2.reuse ;  /* 0x00000002dddd7220 */ /* 0x080fe20000400000 */
[-C--:B------:R-:W-:Y:S01]  /*24090*/  FMUL R220, R220, R2.reuse ;  /* 0x00000002dcdc7220 */ /* 0x080fe20000400000 */
[-C--:B------:R-:W-:Y:S01]  /*240a0*/  FMUL R222, R222, R2.reuse ;  /* 0x00000002dede7220 */ /* 0x080fe20000400000 */
[----:B------:R-:W-:Y:S01]  /*240b0*/  FMUL R223, R223, R2 ;  /* 0x00000002dfdf7220 */ /* 0x000fe20000400000 */
[----:B------:R-:W-:Y:S02]  /*240c0*/  F2FP.BF16.F32.PACK_AB R219, RZ, R219 ;  /* 0x000000dbffdb723e */ /* 0x000fe400000010ff */
[----:B------:R-:W-:-:S02]  /*240d0*/  F2FP.BF16.F32.PACK_AB R221, RZ, R221 ;  /* 0x000000ddffdd723e */ /* 0x000fc400000010ff */
[----:B------:R-:W-:Y:S02]  /*240e0*/  F2FP.BF16.F32.PACK_AB R220, RZ, R220 ;  /* 0x000000dcffdc723e */ /* 0x000fe400000010ff */
[----:B------:R-:W-:Y:S02]  /*240f0*/  F2FP.BF16.F32.PACK_AB R222, RZ, R222 ;  /* 0x000000deffde723e */ /* 0x000fe400000010ff */
[----:B------:R-:W-:Y:S01]  /*24100*/  F2FP.BF16.F32.PACK_AB R223, RZ, R223 ;  /* 0x000000dfffdf723e */ /* 0x000fe200000010ff */
[-C--:B------:R-:W-:Y:S01]  /*24110*/  FMUL R208, R208, R2.reuse ;  /* 0x00000002d0d07220 */ /* 0x080fe20000400000 */
[-C--:B------:R-:W-:Y:S01]  /*24120*/  FMUL R209, R209, R2.reuse ;  /* 0x00000002d1d17220 */ /* 0x080fe20000400000 */
[-C--:B------:R-:W-:Y:S01]  /*24130*/  FMUL R211, R211, R2.reuse ;  /* 0x00000002d3d37220 */ /* 0x080fe20000400000 */
[----:B------:R-:W-:Y:S02]  /*24140*/  FMUL R210, R210, R2 ;  /* 0x00000002d2d27220 */ /* 0x000fe40000400000 */
[----:B------:R-:W-:-:S02]  /*24150*/  F2FP.BF16.F32.PACK_AB R208, RZ, R208 ;  /* 0x000000d0ffd0723e */ /* 0x000fc400000010ff */
[----:B------:R-:W-:Y:S02]  /*24160*/  F2FP.BF16.F32.PACK_AB R209, RZ, R209 ;  /* 0x000000d1ffd1723e */ /* 0x000fe400000010ff */
        /* <DEDUP_REMOVED lines=8> */
[----:B---3--:R-:W-:-:S05]  /*241f0*/  FMUL R22, R22, R2 ;  /* 0x0000000216167220 */ /* 0x008fca0000400000 */
[----:B------:R-:W-:-:S05]  /*24200*/  F2FP.BF16.F32.PACK_AB R22, RZ, R22 ;  /* 0x00000016ff16723e */ /* 0x000fca00000010ff */
[----:B------:R5:W-:Y:S01]  /*24210*/  @P4 STG.E.U16 desc[UR36][R18.64+0x80], R22 ;  /* 0x0000801612004986 */ /* 0x000be2000c101524 */
[----:B------:R-:W-:Y:S01]  /*24220*/  ISETP.GT.AND P4, PT, R0, 0x80, P1 ;  /* 0x000000800000780c */ /* 0x000fe20000f84270 */
[----:B-----5:R-:W-:-:S05]  /*24230*/  FMUL R22, R232, R2 ;  /* 0x00000002e8167220 */ /* 0x020fca0000400000 */
[----:B------:R-:W-:-:S07]  /*24240*/  F2FP.BF16.F32.PACK_AB R22, RZ, R22 ;  /* 0x00000016ff16723e */ /* 0x000fce00000010ff */
[----:B------:R0:W-:Y:S01]  /*24250*/  @P4 STG.E.U16 desc[UR36][R8.64+0x92], R17 ;  /* 0x0000921108004986 */ /* 0x0001e2000c101524 */
[----:B------:R-:W-:-:S03]  /*24260*/  ISETP.GT.AND P4, PT, R0, 0x88, P1 ;  /* 0x000000880000780c */ /* 0x000fc60000f84270 */
[----:B------:R1:W-:Y:S01]  /*24270*/  @P5 STG.E.U16 desc[UR36][R8.64+0x90], R22 ;  /* 0x0000901608005986 */ /* 0x0003e2000c101524 */
[----:B------:R-:W-:Y:S01]  /*24280*/  ISETP.GT.AND P5, PT, R0, 0x88, P0 ;  /* 0x000000880000780c */ /* 0x000fe200007a4270 */
[----:B------:R-:W-:-:S05]  /*24290*/  FMUL R232, R235, R2 ;  /* 0x00000002ebe87220 */ /* 0x000fca0000400000 */
[----:B------:R-:W-:-:S05]  /*242a0*/  F2FP.BF16.F32.PACK_AB R232, RZ, R232 ;  /* 0x000000e8ffe8723e */ /* 0x000fca00000010ff */
[----:B------:R1:W-:Y:S01]  /*242b0*/  @P4 STG.E.U16 desc[UR36][R18.64+0x92], R232 ;  /* 0x000092e812004986 */ /* 0x0003e2000c101524 */
[----:B------:R-:W-:-:S03]  /*242c0*/  ISETP.GT.AND P4, PT, R0, 0x100, P3 ;  /* 0x000001000000780c */ /* 0x000fc60001f84270 */
[----:B------:R1:W-:Y:S01]  /*242d0*/  @P5 STG.E.U16 desc[UR36][R18.64+0x90], R23 ;  /* 0x0000901712005986 */ /* 0x0003e2000c101524 */
[----:B------:R-:W-:-:S09]  /*242e0*/  ISETP.GT.AND P5, PT, R0, 0x100, P2 ;  /* 0x000001000000780c */ /* 0x000fd200017a4270 */
        /* <DEDUP_REMOVED lines=11> */
[----:B------:R-:W-:Y:S01]  /*243a0*/  ISETP.GT.AND P5, PT, R0, 0x108, P0 ;  /* 0x000001080000780c */ /* 0x000fe200007a4270 */
[----:B0-----:R-:W-:-:S08]  /*243b0*/  FMUL R17, R216, R2 ;  /* 0x00000002d8117220 */ /* 0x001fd00000400000 */
[----:B------:R1:W-:Y:S01]  /*243c0*/  @P4 STG.E.U16 desc[UR36][R14.64+0x92], R231 ;  /* 0x000092e70e004986 */ /* 0x0003e2000c101524 */
[----:B------:R-:W-:-:S03]  /*243d0*/  ISETP.GT.AND P4, PT, R0, 0x180, P2 ;  /* 0x000001800000780c */ /* 0x000fc60001784270 */
[----:B------:R1:W-:Y:S01]  /*243e0*/  @P5 STG.E.U16 desc[UR36][R14.64+0x90], R230 ;  /* 0x000090e60e005986 */ /* 0x0003e2000c101524 */
[C---:B------:R-:W-:Y:S02]  /*243f0*/  ISETP.GT.AND P5, PT, R0.reuse, 0x180, P3 ;  /* 0x000001800000780c */ /* 0x040fe40001fa4270 */
[C---:B------:R-:W-:Y:S02]  /*24400*/  ISETP.GT.AND P3, PT, R0.reuse, 0x188, P3 ;  /* 0x000001880000780c */ /* 0x040fe40001f64270 */
[----:B------:R-:W-:Y:S02]  /*24410*/  F2FP.BF16.F32.PACK_AB R17, RZ, R17 ;  /* 0x00000011ff11723e */ /* 0x000fe400000010ff */
[----:B------:R-:W-:-:S03]  /*24420*/  ISETP.GT.AND P2, PT, R0, 0x188, P2 ;  /* 0x000001880000780c */ /* 0x000fc60001744270 */
[----:B------:R1:W-:Y:S04]  /*24430*/  @P4 STG.E.U16 desc[UR36][R6.64+0x82], R217 ;  /* 0x000082d906004986 */ /* 0x0003e8000c101524 */
[----:B------:R1:W-:Y:S04]  /*24440*/  @P5 STG.E.U16 desc[UR36][R6.64+0x80], R17 ;  /* 0x0000801106005986 */ /* 0x0003e8000c101524 */
[----:B------:R1:W-:Y:S01]  /*24450*/  @P3 STG.E.U16 desc[UR36][R10.64+0x80], R218 ;  /* 0x000080da0a003986 */ /* 0x0003e2000c101524 */
[C---:B------:R-:W-:Y:S02]  /*24460*/  ISETP.GT.AND P3, PT, R0.reuse, 0x180, P1 ;  /* 0x000001800000780c */ /* 0x040fe40000f64270 */
[----:B------:R-:W-:-:S02]  /*24470*/  ISETP.GT.AND P4, PT, R0, 0x180, P0 ;  /* 0x000001800000780c */ /* 0x000fc40000784270 */
[C---:B------:R-:W-:Y:S02]  /*24480*/  ISETP.GT.AND P0, PT, R0.reuse, 0x188, P0 ;  /* 0x000001880000780c */ /* 0x040fe40000704270 */
[----:B------:R-:W-:Y:S01]  /*24490*/  ISETP.GT.AND P1, PT, R0, 0x188, P1 ;  /* 0x000001880000780c */ /* 0x000fe20000f24270 */
[----:B------:R1:W-:Y:S01]  /*244a0*/  @P2 STG.E.U16 desc[UR36][R10.64+0x82], R219 ;  /* 0x000082db0a002986 */ /* 0x0003e2000c101524 */
[----:B------:R-:W-:-:S05]  /*244b0*/  ISETP.GT.AND P2, PT, R3, 0x51, PT ;  /* 0x000000510300780c */ /* 0x000fca0003f44270 */
[----:B------:R1:W-:Y:S01]  /*244c0*/  @P3 STG.E.U16 desc[UR36][R6.64+0x92], R221 ;  /* 0x000092dd06003986 */ /* 0x0003e2000c101524 */
[----:B------:R-:W-:-:S03]  /*244d0*/  ISETP.GT.AND P3, PT, R3, 0x50, PT ;  /* 0x000000500300780c */ /* 0x000fc60003f64270 */
[----:B------:R1:W-:Y:S01]  /*244e0*/  @P4 STG.E.U16 desc[UR36][R6.64+0x90], R220 ;  /* 0x000090dc06004986 */ /* 0x0003e2000c101524 */
[----:B------:R-:W-:-:S03]  /*244f0*/  ISETP.GT.AND P4, PT, R0, RZ, P2 ;  /* 0x000000ff0000720c */ /* 0x000fc60001784270 */
[----:B------:R1:W-:Y:S01]  /*24500*/  @P0 STG.E.U16 desc[UR36][R10.64+0x90], R222 ;  /* 0x000090de0a000986 */ /* 0x0003e2000c101524 */
[----:B------:R-:W-:-:S03]  /*24510*/  ISETP.GT.AND P0, PT, R0, RZ, P3 ;  /* 0x000000ff0000720c */ /* 0x000fc60001f04270 */
[----:B------:R1:W-:Y:S01]  /*24520*/  @P1 STG.E.U16 desc[UR36][R10.64+0x92], R223 ;  /* 0x000092df0a001986 */ /* 0x0003e2000c101524 */
[C---:B------:R-:W-:Y:S02]  /*24530*/  ISETP.GT.AND P1, PT, R0.reuse, 0x8, P2 ;  /* 0x000000080000780c */ /* 0x040fe40001724270 */
[----:B------:R-:W-:-:S03]  /*24540*/  ISETP.GT.AND P5, PT, R0, 0x8, P3 ;  /* 0x000000080000780c */ /* 0x000fc60001fa4270 */
[----:B------:R1:W-:Y:S04]  /*24550*/  @P4 STG.E.U16 desc[UR36][R12.64+0xa2], R209 ;  /* 0x0000a2d10c004986 */ /* 0x0003e8000c101524 */
[----:B------:R1:W-:Y:S01]  /*24560*/  @P0 STG.E.U16 desc[UR36][R12.64+0xa0], R208 ;  /* 0x0000a0d00c000986 */ /* 0x0003e2000c101524 */
[----:B------:R-:W-:-:S03]  /*24570*/  ISETP.GT.AND P0, PT, R3, 0x58, PT ;  /* 0x000000580300780c */ /* 0x000fc60003f04270 */
[----:B------:R1:W-:Y:S01]  /*24580*/  @P1 STG.E.U16 desc[UR36][R20.64+0xa2], R211 ;  /* 0x0000a2d314001986 */ /* 0x0003e2000c101524 */
[----:B------:R-:W-:-:S03]  /*24590*/  ISETP.GT.AND P1, PT, R3, 0x59, PT ;  /* 0x000000590300780c */ /* 0x000fc60003f24270 */
[----:B------:R1:W-:Y:S01]  /*245a0*/  @P5 STG.E.U16 desc[UR36][R20.64+0xa0], R210 ;  /* 0x0000a0d214005986 */ /* 0x0003e2000c101524 */
[C---:B------:R-:W-:Y:S02]  /*245b0*/  ISETP.GT.AND P5, PT, R0.reuse, RZ, P0 ;  /* 0x000000ff0000720c */ /* 0x040fe400007a4270 */
[----:B------:R-:W-:Y:S02]  /*245c0*/  ISETP.GT.AND P4, PT, R0, RZ, P1 ;  /* 0x000000ff0000720c */ /* 0x000fe40000f84270 */
[----:B------:R-:W-:-:S09]  /*245d0*/  F2FP.BF16.F32.PACK_AB R214, RZ, R214 ;  /* 0x000000d6ffd6723e */ /* 0x000fd200000010ff */
[----:B------:R1:W-:Y:S01]  /*245e0*/  @P5 STG.E.U16 desc[UR36][R12.64+0xb0], R212 ;  /* 0x0000b0d40c005986 */ /* 0x0003e2000c101524 */
[----:B------:R-:W-:-:S03]  /*245f0*/  ISETP.GT.AND P5, PT, R0, 0x8, P0 ;  /* 0x000000080000780c */ /* 0x000fc600007a4270 */
[----:B------:R1:W-:Y:S01]  /*24600*/  @P4 STG.E.U16 desc[UR36][R12.64+0xb2], R213 ;  /* 0x0000b2d50c004986 */ /* 0x0003e2000c101524 */
[----:B------:R-:W-:Y:S02]  /*24610*/  ISETP.GT.AND P4, PT, R0, 0x8, P1 ;  /* 0x000000080000780c */ /* 0x000fe40000f84270 */
[----:B------:R-:W-:Y:S01]  /*24620*/  F2FP.BF16.F32.PACK_AB R215, RZ, R215 ;  /* 0x000000d7ffd7723e */ /* 0x000fe200000010ff */
[-C--:B------:R-:W-:Y:S01]  /*24630*/  FMUL R200, R200, R2.reuse ;  /* 0x00000002c8c87220 */ /* 0x080fe20000400000 */
[----:B------:R-:W-:-:S05]  /*24640*/  FMUL R201, R201, R2 ;  /* 0x00000002c9c97220 */ /* 0x000fca0000400000 */
[----:B------:R1:W-:Y:S01]  /*24650*/  @P5 STG.E.U16 desc[UR36][R20.64+0xb0], R214 ;  /* 0x0000b0d614005986 */ /* 0x0003e2000c101524 */
[----:B------:R-:W-:-:S03]  /*24660*/  ISETP.GT.AND P5, PT, R0, 0x80, P2 ;  /* 0x000000800000780c */ /* 0x000fc600017a4270 */
[----:B------:R1:W-:Y:S01]  /*24670*/  @P4 STG.E.U16 desc[UR36][R20.64+0xb2], R215 ;  /* 0x0000b2d714004986 */ /* 0x0003e2000c101524 */
[----:B------:R-:W-:Y:S02]  /*24680*/  ISETP.GT.AND P4, PT, R0, 0x80, P3 ;  /* 0x000000800000780c */ /* 0x000fe40001f84270 */
[----:B------:R-:W-:Y:S02]  /*24690*/  F2FP.BF16.F32.PACK_AB R200, RZ, R200 ;  /* 0x000000c8ffc8723e */ /* 0x000fe400000010ff */
[----:B------:R-:W-:Y:S01]  /*246a0*/  F2FP.BF16.F32.PACK_AB R201, RZ, R201 ;  /* 0x000000c9ffc9723e */ /* 0x000fe200000010ff */
[----:B------:R-:W-:-:S04]  /*246b0*/  FMUL R202, R202, R2 ;  /* 0x00000002caca7220 */ /* 0x000fc80000400000 */
[----:B------:R1:W-:Y:S01]  /*246c0*/  @P5 STG.E.U16 desc[UR36][R8.64+0xa2], R201 ;  /* 0x0000a2c908005986 */ /* 0x0003e2000c101524 */
[----:B------:R-:W-:-:S03]  /*246d0*/  ISETP.GT.AND P5, PT, R0, 0x88, P2 ;  /* 0x000000880000780c */ /* 0x000fc600017a4270 */
[----:B------:R1:W-:Y:S01]  /*246e0*/  @P4 STG.E.U16 desc[UR36][R8.64+0xa0], R200 ;  /* 0x0000a0c808004986 */ /* 0x0003e2000c101524 */
[----:B------:R-:W-:Y:S01]  /*246f0*/  ISETP.GT.AND P4, PT, R0, 0x88, P3 ;  /* 0x000000880000780c */ /* 0x000fe20001f84270 */
[----:B------:R-:W-:Y:S01]  /*24700*/  FMUL R203, R203, R2 ;  /* 0x00000002cbcb7220 */ /* 0x000fe20000400000 */
[----:B------:R-:W-:-:S04]  /*24710*/  F2FP.BF16.F32.PACK_AB R202, RZ, R202 ;  /* 0x000000caffca723e */ /* 0x000fc800000010ff */
        /* <DEDUP_REMOVED lines=8> */
[----:B------:R-:W-:-:S03]  /*247a0*/  F2FP.BF16.F32.PACK_AB R205, RZ, R205 ;  /* 0x000000cdffcd723e */ /* 0x000fc600000010ff */
[----:B------:R1:W-:Y:S01]  /*247b0*/  @P5 STG.E.U16 desc[UR36][R8.64+0xb0], R204 ;  /* 0x0000b0cc08005986 */ /* 0x0003e2000c101524 */
[----:B------:R-:W-:-:S03]  /*247c0*/  ISETP.GT.AND P5, PT, R0, 0x88, P0 ;  /* 0x000000880000780c */ /* 0x000fc600007a4270 */
[----:B------:R1:W-:Y:S01]  /*247d0*/  @P4 STG.E.U16 desc[UR36][R8.64+0xb2], R205 ;  /* 0x0000b2cd08004986 */ /* 0x0003e2000c101524 */
[----:B------:R-:W-:Y:S01]  /*247e0*/  ISETP.GT.AND P4, PT, R0, 0x88, P1 ;  /* 0x000000880000780c */ /* 0x000fe20000f84270 */
[-C--:B------:R-:W-:Y:S01]  /*247f0*/  FMUL R206, R206, R2.reuse ;  /* 0x00000002cece7220 */ /* 0x080fe20000400000 */
[----:B------:R-:W-:-:S04]  /*24800*/  FMUL R207, R207, R2 ;  /* 0x00000002cfcf7220 */ /* 0x000fc80000400000 */
[----:B------:R-:W-:Y:S02]  /*24810*/  F2FP.BF16.F32.PACK_AB R206, RZ, R206 ;  /* 0x000000ceffce723e */ /* 0x000fe400000010ff */
        /* <DEDUP_REMOVED lines=36> */
[C---:B------:R-:W-:Y:S02]  /*24a60*/  ISETP.GT.AND P4, PT, R0.reuse, 0x180, P2 ;  /* 0x000001800000780c */ /* 0x040fe40001784270 */
[----:B------:R-:W-:Y:S01]  /*24a70*/  ISETP.GT.AND P3, PT, R0, 0x188, P3 ;  /* 0x000001880000780c */ /* 0x000fe20001f64270 */
[-C--:B------:R-:W-:Y:S01]  /*24a80*/  FMUL R184, R184, R2.reuse ;  /* 0x00000002b8b87220 */ /* 0x080fe20000400000 */
[-C--:B------:R-:W-:Y:S01]  /*24a90*/  FMUL R185, R185, R2.reuse ;  /* 0x00000002b9b97220 */ /* 0x080fe20000400000 */
[----:B------:R-:W-:-:S03]  /*24aa0*/  FMUL R186, R186, R2 ;  /* 0x00000002baba7220 */ /* 0x000fc60000400000 */
[----:B------:R-:W-:Y:S02]  /*24ab0*/  F2FP.BF16.F32.PACK_AB R184, RZ, R184 ;  /* 0x000000b8ffb8723e */ /* 0x000fe400000010ff */
[----:B------:R-:W-:Y:S02]  /*24ac0*/  F2FP.BF16.F32.PACK_AB R185, RZ, R185 ;  /* 0x000000b9ffb9723e */ /* 0x000fe400000010ff */
[----:B------:R-:W-:Y:S01]  /*24ad0*/  F2FP.BF16.F32.PACK_AB R186, RZ, R186 ;  /* 0x000000baffba723e */ /* 0x000fe200000010ff */
[----:B------:R1:W-:Y:S01]  /*24ae0*/  @P5 STG.E.U16 desc[UR36][R6.64+0xa0], R184 ;  /* 0x0000a0b806005986 */ /* 0x0003e2000c101524 */
[----:B------:R-:W-:-:S03]  /*24af0*/  ISETP.GT.AND P2, PT, R0, 0x188, P2 ;  /* 0x000001880000780c */ /* 0x000fc60001744270 */
[----:B------:R1:W-:Y:S01]  /*24b00*/  @P4 STG.E.U16 desc[UR36][R6.64+0xa2], R185 ;  /* 0x0000a2b906004986 */ /* 0x0003e2000c101524 */
[----:B------:R-:W-:-:S03]  /*24b10*/  FMUL R187, R187, R2 ;  /* 0x00000002bbbb7220 */ /* 0x000fc60000400000 */
[----:B------:R1:W-:Y:S01]  /*24b20*/  @P3 STG.E.U16 desc[UR36][R10.64+0xa0], R186 ;  /* 0x0000a0ba0a003986 */ /* 0x0003e2000c101524 */
[C---:B------:R-:W-:Y:S01]  /*24b30*/  ISETP.GT.AND P3, PT, R0.reuse, 0x180, P1 ;  /* 0x000001800000780c */ /* 0x040fe20000f64270 */
[-C--:B------:R-:W-:Y:S01]  /*24b40*/  FMUL R189, R189, R2.reuse ;  /* 0x00000002bdbd7220 */ /* 0x080fe20000400000 */
[C---:B------:R-:W-:Y:S02]  /*24b50*/  ISETP.GT.AND P4, PT, R0.reuse, 0x180, P0 ;  /* 0x000001800000780c */ /* 0x040fe40000784270 */
[----:B------:R-:W-:Y:S01]  /*24b60*/  ISETP.GT.AND P0, PT, R0, 0x188, P0 ;  /* 0x000001880000780c */ /* 0x000fe20000704270 */
[-C--:B------:R-:W-:Y:S01]  /*24b70*/  FMUL R188, R188, R2.reuse ;  /* 0x00000002bcbc7220 */ /* 0x080fe20000400000 */
[----:B------:R-:W-:Y:S01]  /*24b80*/  ISETP.GT.AND P1, PT, R0, 0x188, P1 ;  /* 0x000001880000780c */ /* 0x000fe20000f24270 */
[-C--:B------:R-:W-:Y:S01]  /*24b90*/  FMUL R190, R190, R2.reuse ;  /* 0x00000002bebe7220 */ /* 0x080fe20000400000 */
[----:B------:R-:W-:Y:S01]  /*24ba0*/  F2FP.BF16.F32.PACK_AB R187, RZ, R187 ;  /* 0x000000bbffbb723e */ /* 0x000fe200000010ff */
[----:B------:R-:W-:Y:S01]  /*24bb0*/  FMUL R191, R191, R2 ;  /* 0x00000002bfbf7220 */ /* 0x000fe20000400000 */
[----:B------:R-:W-:-:S02]  /*24bc0*/  F2FP.BF16.F32.PACK_AB R189, RZ, R189 ;  /* 0x000000bdffbd723e */ /* 0x000fc400000010ff */
[----:B------:R-:W-:Y:S01]  /*24bd0*/  F2FP.BF16.F32.PACK_AB R188, RZ, R188 ;  /* 0x000000bcffbc723e */ /* 0x000fe200000010ff */
[----:B------:R1:W-:Y:S01]  /*24be0*/  @P2 STG.E.U16 desc[UR36][R10.64+0xa2], R187 ;  /* 0x0000a2bb0a002986 */ /* 0x0003e2000c101524 */
[----:B------:R-:W-:Y:S02]  /*24bf0*/  F2FP.BF16.F32.PACK_AB R190, RZ, R190 ;  /* 0x000000beffbe723e */ /* 0x000fe400000010ff */
[----:B------:R-:W-:Y:S01]  /*24c00*/  F2FP.BF16.F32.PACK_AB R191, RZ, R191 ;  /* 0x000000bfffbf723e */ /* 0x000fe200000010ff */
[----:B------:R1:W-:Y:S01]  /*24c10*/  @P3 STG.E.U16 desc[UR36][R6.64+0xb2], R189 ;  /* 0x0000b2bd06003986 */ /* 0x0003e2000c101524 */
[C---:B------:R-:W-:Y:S02]  /*24c20*/  ISETP.GT.AND P3, PT, R3.reuse, 0x60, PT ;  /* 0x000000600300780c */ /* 0x040fe40003f64270 */
[----:B------:R-:W-:Y:S01]  /*24c30*/  ISETP.GT.AND P2, PT, R3, 0x61, PT ;  /* 0x000000610300780c */ /* 0x000fe20003f44270 */
[----:B------:R1:W-:Y:S03]  /*24c40*/  @P4 STG.E.U16 desc[UR36][R6.64+0xb0], R188 ;  /* 0x0000b0bc06004986 */ /* 0x0003e6000c101524 */
[C---:B------:R-:W-:Y:S01]  /*24c50*/  ISETP.GT.AND P4, PT, R0.reuse, RZ, P2 ;  /* 0x000000ff0000720c */ /* 0x040fe20001784270 */
[----:B------:R1:W-:Y:S01]  /*24c60*/  @P0 STG.E.U16 desc[UR36][R10.64+0xb0], R190 ;  /* 0x0000b0be0a000986 */ /* 0x0003e2000c101524 */
[----:B------:R-:W-:-:S03]  /*24c70*/  ISETP.GT.AND P0, PT, R0, RZ, P3 ;  /* 0x000000ff0000720c */ /* 0x000fc60001f04270 */
[----:B------:R1:W-:Y:S01]  /*24c80*/  @P1 STG.E.U16 desc[UR36][R10.64+0xb2], R191 ;  /* 0x0000b2bf0a001986 */ /* 0x0003e2000c101524 */
[----:B------:R-:W-:Y:S01]  /*24c90*/  ISETP.GT.AND P1, PT, R0, 0x8, P2 ;  /* 0x000000080000780c */ /* 0x000fe20001724270 */
[-C--:B------:R-:W-:Y:S01]  /*24ca0*/  FMUL R176, R176, R2.reuse ;  /* 0x00000002b0b07220 */ /* 0x080fe20000400000 */
[-C--:B------:R-:W-:Y:S01]  /*24cb0*/  FMUL R177, R177, R2.reuse ;  /* 0x00000002b1b17220 */ /* 0x080fe20000400000 */
[-C--:B------:R-:W-:Y:S01]  /*24cc0*/  FMUL R179, R179, R2.reuse ;  /* 0x00000002b3b37220 */ /* 0x080fe20000400000 */
[----:B------:R-:W-:Y:S01]  /*24cd0*/  ISETP.GT.AND P5, PT, R0, 0x8, P3 ;  /* 0x000000080000780c */ /* 0x000fe20001fa4270 */
[----:B------:R-:W-:Y:S01]  /*24ce0*/  FMUL R178, R178, R2 ;  /* 0x00000002b2b27220 */ /* 0x000fe20000400000 */
[----:B------:R-:W-:Y:S02]  /*24cf0*/  F2FP.BF16.F32.PACK_AB R176, RZ, R176 ;  /* 0x000000b0ffb0723e */ /* 0x000fe400000010ff */
[----:B------:R-:W-:Y:S02]  /*24d00*/  F2FP.BF16.F32.PACK_AB R177, RZ, R177 ;  /* 0x000000b1ffb1723e */ /* 0x000fe400000010ff */
[----:B------:R-:W-:Y:S01]  /*24d10*/  F2FP.BF16.F32.PACK_AB R179, RZ, R179 ;  /* 0x000000b3ffb3723e */ /* 0x000fe200000010ff */
[----:B------:R1:W-:Y:S01]  /*24d20*/  @P0 STG.E.U16 desc[UR36][R12.64+0xc0], R176 ;  /* 0x0000c0b00c000986 */ /* 0x0003e2000c101524 */
[----:B------:R-:W-:-:S03]  /*24d30*/  F2FP.BF16.F32.PACK_AB R178, RZ, R178 ;  /* 0x000000b2ffb2723e */ /* 0x000fc600000010ff */
[----:B------:R1:W-:Y:S01]  /*24d40*/  @P4 STG.E.U16 desc[UR36][R12.64+0xc2], R177 ;  /* 0x0000c2b10c004986 */ /* 0x0003e2000c101524 */
[----:B------:R-:W-:-:S03]  /*24d50*/  ISETP.GT.AND P0, PT, R3, 0x68, PT ;  /* 0x000000680300780c */ /* 0x000fc60003f04270 */
[----:B------:R1:W-:Y:S01]  /*24d60*/  @P1 STG.E.U16 desc[UR36][R20.64+0xc2], R179 ;  /* 0x0000c2b314001986 */ /* 0x0003e2000c101524 */
[----:B------:R-:W-:-:S03]  /*24d70*/  ISETP.GT.AND P1, PT, R3, 0x69, PT ;  /* 0x000000690300780c */ /* 0x000fc60003f24270 */
[----:B------:R1:W-:Y:S01]  /*24d80*/  @P5 STG.E.U16 desc[UR36][R20.64+0xc0], R178 ;  /* 0x0000c0b214005986 */ /* 0x0003e2000c101524 */
[C---:B------:R-:W-:Y:S02]  /*24d90*/  ISETP.GT.AND P5, PT, R0.reuse, RZ, P0 ;  /* 0x000000ff0000720c */ /* 0x040fe400007a4270 */
[----:B------:R-:W-:Y:S01]  /*24da0*/  ISETP.GT.AND P4, PT, R0, RZ, P1 ;  /* 0x000000ff0000720c */ /* 0x000fe20000f84270 */
        /* <DEDUP_REMOVED lines=227> */
[C---:B------:R-:W-:Y:S02]  /*25be0*/  ISETP.GT.AND P1, PT, R0.reuse, 0x188, P1 ;  /* 0x000001880000780c */ /* 0x040fe40000f24270 */
[----:B------:R-:W-:Y:S01]  /*25bf0*/  ISETP.GT.AND P0, PT, R0, 0x188, P0 ;  /* 0x000001880000780c */ /* 0x000fe20000704270 */
[-C--:B------:R-:W-:Y:S01]  /*25c00*/  FMUL R124, R124, R2.reuse ;  /* 0x000000027c7c7220 */ /* 0x080fe20000400000 */
[-C--:B------:R-:W-:Y:S01]  /*25c10*/  FMUL R126, R126, R2.reuse ;  /* 0x000000027e7e7220 */ /* 0x080fe20000400000 */
[----:B------:R-:W-:Y:S01]  /*25c20*/  FMUL R127, R127, R2 ;  /* 0x000000027f7f7220 */ /* 0x000fe20000400000 */
[----:B------:R-:W-:-:S02]  /*25c30*/  F2FP.BF16.F32.PACK_AB R123, RZ, R123 ;  /* 0x0000007bff7b723e */ /* 0x000fc400000010ff */
[----:B------:R-:W-:Y:S02]  /*25c40*/  F2FP.BF16.F32.PACK_AB R125, RZ, R125 ;  /* 0x0000007dff7d723e */ /* 0x000fe400000010ff */
[----:B------:R-:W-:Y:S01]  /*25c50*/  F2FP.BF16.F32.PACK_AB R124, RZ, R124 ;  /* 0x0000007cff7c723e */ /* 0x000fe200000010ff */
[----:B------:R1:W-:Y:S01]  /*25c60*/  @P3 STG.E.U16 desc[UR36][R10.64+0xe2], R123 ;  /* 0x0000e27b0a003986 */ /* 0x0003e2000c101524 */
[----:B------:R-:W-:Y:S02]  /*25c70*/  F2FP.BF16.F32.PACK_AB R126, RZ, R126 ;  /* 0x0000007eff7e723e */ /* 0x000fe400000010ff */
[----:B------:R-:W-:Y:S01]  /*25c80*/  F2FP.BF16.F32.PACK_AB R127, RZ, R127 ;  /* 0x0000007fff7f723e */ /* 0x000fe200000010ff */
[----:B------:R1:W-:Y:S01]  /*25c90*/  @P2 STG.E.U16 desc[UR36][R6.64+0xf2], R125 ;  /* 0x0000f27d06002986 */ /* 0x0003e2000c101524 */
[C---:B------:R-:W-:Y:S02]  /*25ca0*/  ISETP.GT.AND P3, PT, R3.reuse, 0x80, PT ;  /* 0x000000800300780c */ /* 0x040fe40003f64270 */
[----:B------:R-:W-:Y:S01]  /*25cb0*/  ISETP.GT.AND P2, PT, R3, 0x81, PT ;  /* 0x000000810300780c */ /* 0x000fe20003f44270 */
[----:B------:R1:W-:Y:S04]  /*25cc0*/  @P4 STG.E.U16 desc[UR36][R6.64+0xf0], R124 ;  /* 0x0000f07c06004986 */ /* 0x0003e8000c101524 */
[----:B------:R1:W-:Y:S01]  /*25cd0*/  @P1 STG.E.U16 desc[UR36][R10.64+0xf0], R126 ;  /* 0x0000f07e0a001986 */ /* 0x0003e2000c101524 */
[----:B------:R-:W-:-:S03]  /*25ce0*/  ISETP.GT.AND P1, PT, R0, RZ, P2 ;  /* 0x000000ff0000720c */ /* 0x000fc60001724270 */
[----:B------:R1:W-:Y:S01]  /*25cf0*/  @P0 STG.E.U16 desc[UR36][R10.64+0xf2], R127 ;  /* 0x0000f27f0a000986 */ /* 0x0003e2000c101524 */
[----:B------:R-:W-:Y:S01]  /*25d00*/  ISETP.GT.AND P0, PT, R0, RZ, P3 ;  /* 0x000000ff0000720c */ /* 0x000fe20001f04270 */
[-C--:B------:R-:W-:Y:S01]  /*25d10*/  FMUL R112, R112, R2.reuse ;  /* 0x0000000270707220 */ /* 0x080fe20000400000 */
[-C--:B------:R-:W-:Y:S01]  /*25d20*/  FMUL R113, R113, R2.reuse ;  /* 0x0000000271717220 */ /* 0x080fe20000400000 */
[C---:B------:R-:W-:Y:S02]  /*25d30*/  ISETP.GT.AND P5, PT, R0.reuse, 0x8, P3 ;  /* 0x000000080000780c */ /* 0x040fe40001fa4270 */
[----:B------:R-:W-:Y:S01]  /*25d40*/  ISETP.GT.AND P4, PT, R0, 0x8, P2 ;  /* 0x000000080000780c */ /* 0x000fe20001784270 */
[-C--:B------:R-:W-:Y:S01]  /*25d50*/  FMUL R114, R114, R2.reuse ;  /* 0x0000000272727220 */ /* 0x080fe20000400000 */
[----:B------:R-:W-:Y:S01]  /*25d60*/  FMUL R115, R115, R2 ;  /* 0x0000000273737220 */ /* 0x000fe20000400000 */
[----:B------:R-:W-:Y:S02]  /*25d70*/  F2FP.BF16.F32.PACK_AB R112, RZ, R112 ;  /* 0x00000070ff70723e */ /* 0x000fe400000010ff */
[----:B------:R-:W-:-:S02]  /*25d80*/  F2FP.BF16.F32.PACK_AB R113, RZ, R113 ;  /* 0x00000071ff71723e */ /* 0x000fc400000010ff */
[----:B------:R-:W-:Y:S01]  /*25d90*/  F2FP.BF16.F32.PACK_AB R114, RZ, R114 ;  /* 0x00000072ff72723e */ /* 0x000fe200000010ff */
[----:B------:R1:W-:Y:S01]  /*25da0*/  @P0 STG.E.U16 desc[UR36][R12.64+0x100], R112 ;  /* 0x000100700c000986 */ /* 0x0003e2000c101524 */
[----:B------:R-:W-:Y:S02]  /*25db0*/  F2FP.BF16.F32.PACK_AB R115, RZ, R115 ;  /* 0x00000073ff73723e */ /* 0x000fe400000010ff */
[C---:B------:R-:W-:Y:S01]  /*25dc0*/  ISETP.GT.AND P0, PT, R3.reuse, 0x88, PT ;  /* 0x000000880300780c */ /* 0x040fe20003f04270 */
[----:B------:R1:W-:Y:S01]  /*25dd0*/  @P1 STG.E.U16 desc[UR36][R12.64+0x102], R113 ;  /* 0x000102710c001986 */ /* 0x0003e2000c101524 */
[----:B------:R-:W-:-:S03]  /*25de0*/  ISETP.GT.AND P1, PT, R3, 0x89, PT ;  /* 0x000000890300780c */ /* 0x000fc60003f24270 */
[----:B------:R1:W-:Y:S01]  /*25df0*/  @P5 STG.E.U16 desc[UR36][R20.64+0x100], R114 ;  /* 0x0001007214005986 */ /* 0x0003e2000c101524 */
[----:B------:R-:W-:-:S03]  /*25e00*/  ISETP.GT.AND P5, PT, R0, RZ, P0 ;  /* 0x000000ff0000720c */ /* 0x000fc600007a4270 */
[----:B------:R1:W-:Y:S01]  /*25e10*/  @P4 STG.E.U16 desc[UR36][R20.64+0x102], R115 ;  /* 0x0001027314004986 */ /* 0x0003e2000c101524 */
        /* <DEDUP_REMOVED lines=348> */
[----:B------:R-:W-:Y:S02]  /*273e0*/  F2FP.BF16.F32.PACK_AB R25, RZ, R25 ;  /* 0x00000019ff19723e */ /* 0x000fe400000010ff */
[C---:B------:R-:W-:Y:S02]  /*273f0*/  ISETP.GT.AND P2, PT, R0.reuse, 0x188, P2 ;  /* 0x000001880000780c */ /* 0x040fe40001744270 */
[C---:B------:R-:W-:Y:S01]  /*27400*/  ISETP.GT.AND P3, PT, R0.reuse, 0x188, P3 ;  /* 0x000001880000780c */ /* 0x040fe20001f64270 */
[----:B------:R1:W-:Y:S01]  /*27410*/  @P4 STG.E.U16 desc[UR36][R6.64+0x140], R24 ;  /* 0x0001401806004986 */ /* 0x0003e2000c101524 */
[----:B------:R-:W-:-:S03]  /*27420*/  ISETP.GT.AND P4, PT, R0, 0x180, P0 ;  /* 0x000001800000780c */ /* 0x000fc60000784270 */
[----:B------:R1:W-:Y:S01]  /*27430*/  @P5 STG.E.U16 desc[UR36][R6.64+0x142], R25 ;  /* 0x0001421906005986 */ /* 0x0003e2000c101524 */
[----:B------:R-:W-:Y:S01]  /*27440*/  ISETP.GT.AND P5, PT, R0, 0x180, P1 ;  /* 0x000001800000780c */ /* 0x000fe20000fa4270 */
[-C--:B------:R-:W-:Y:S01]  /*27450*/  FMUL R26, R26, R2.reuse ;  /* 0x000000021a1a7220 */ /* 0x080fe20000400000 */
[C---:B------:R-:W-:Y:S01]  /*27460*/  ISETP.GT.AND P1, PT, R0.reuse, 0x188, P1 ;  /* 0x000001880000780c */ /* 0x040fe20000f24270 */
[-C--:B------:R-:W-:Y:S01]  /*27470*/  FMUL R27, R27, R2.reuse ;  /* 0x000000021b1b7220 */ /* 0x080fe20000400000 */
[----:B------:R-:W-:Y:S01]  /*27480*/  ISETP.GT.AND P0, PT, R0, 0x188, P0 ;  /* 0x000001880000780c */ /* 0x000fe20000704270 */
[-C--:B------:R-:W-:Y:S01]  /*27490*/  FMUL R28, R28, R2.reuse ;  /* 0x000000021c1c7220 */ /* 0x080fe20000400000 */
[-C--:B------:R-:W-:Y:S01]  /*274a0*/  FMUL R29, R29, R2.reuse ;  /* 0x000000021d1d7220 */ /* 0x080fe20000400000 */
[-C--:B------:R-:W-:Y:S01]  /*274b0*/  FMUL R30, R30, R2.reuse ;  /* 0x000000021e1e7220 */ /* 0x080fe20000400000 */
[----:B------:R-:W-:Y:S01]  /*274c0*/  FMUL R31, R31, R2 ;  /* 0x000000021f1f7220 */ /* 0x000fe20000400000 */
[----:B------:R-:W-:-:S02]  /*274d0*/  F2FP.BF16.F32.PACK_AB R26, RZ, R26 ;  /* 0x0000001aff1a723e */ /* 0x000fc400000010ff */
[----:B------:R-:W-:Y:S02]  /*274e0*/  F2FP.BF16.F32.PACK_AB R27, RZ, R27 ;  /* 0x0000001bff1b723e */ /* 0x000fe400000010ff */
[----:B------:R-:W-:Y:S02]  /*274f0*/  F2FP.BF16.F32.PACK_AB R28, RZ, R28 ;  /* 0x0000001cff1c723e */ /* 0x000fe400000010ff */
[----:B------:R-:W-:Y:S02]  /*27500*/  F2FP.BF16.F32.PACK_AB R29, RZ, R29 ;  /* 0x0000001dff1d723e */ /* 0x000fe400000010ff */
[----:B------:R-:W-:Y:S02]  /*27510*/  F2FP.BF16.F32.PACK_AB R30, RZ, R30 ;  /* 0x0000001eff1e723e */ /* 0x000fe400000010ff */
[----:B------:R-:W-:Y:S01]  /*27520*/  F2FP.BF16.F32.PACK_AB R31, RZ, R31 ;  /* 0x0000001fff1f723e */ /* 0x000fe200000010ff */
[----:B------:R1:W-:Y:S04]  /*27530*/  @P2 STG.E.U16 desc[UR36][R10.64+0x140], R26 ;  /* 0x0001401a0a002986 */ /* 0x0003e8000c101524 */
[----:B------:R1:W-:Y:S04]  /*27540*/  @P3 STG.E.U16 desc[UR36][R10.64+0x142], R27 ;  /* 0x0001421b0a003986 */ /* 0x0003e8000c101524 */
[----:B------:R1:W-:Y:S04]  /*27550*/  @P5 STG.E.U16 desc[UR36][R6.64+0x150], R28 ;  /* 0x0001501c06005986 */ /* 0x0003e8000c101524 */
[----:B------:R1:W-:Y:S04]  /*27560*/  @P4 STG.E.U16 desc[UR36][R6.64+0x152], R29 ;  /* 0x0001521d06004986 */ /* 0x0003e8000c101524 */
[----:B------:R1:W-:Y:S04]  /*27570*/  @P1 STG.E.U16 desc[UR36][R10.64+0x150], R30 ;  /* 0x0001501e0a001986 */ /* 0x0003e8000c101524 */
[----:B------:R1:W-:Y:S02]  /*27580*/  @P0 STG.E.U16 desc[UR36][R10.64+0x152], R31 ;  /* 0x0001521f0a000986 */ /* 0x0003e4000c101524 */
.L_x_718:
[----:B------:R-:W-:Y:S05]  /*27590*/  BSYNC B0 ;  /* 0x0000000000007941 */ /* 0x000fea0003800000 */
.L_x_28:
[----:B-1----:R-:W2:Y:S04]  /*275a0*/  LDL.LU R5, [R1+0x26c] ;  /* 0x00026c0001057983 */ /* 0x002ea80000300800 */
[----:B0-----:R-:W2:Y:S01]  /*275b0*/  LDL.LU R4, [R1+0x280] ;  /* 0x0002800001047983 */ /* 0x001ea20000300800 */
[----:B------:R-:W-:Y:S01]  /*275c0*/  ULDC UR4, c[0x0][0xc] ;  /* 0x0000030000047ab9 */ /* 0x000fe20000000800 */
[----:B------:R-:W-:Y:S01]  /*275d0*/  ULDC UR5, c[0x0][0x10] ;  /* 0x0000040000057ab9 */ /* 0x000fe20000000800 */
[----:B------:R-:W2:Y:S01]  /*275e0*/  LDC R3, c[0x0][0x14] ;  /* 0x00000500ff037b82 */ /* 0x000ea20000000800 */
[----:B------:R-:W-:Y:S01]  /*275f0*/  UIMAD.WIDE.U32 UR4, UR4, UR5, URZ ;  /* 0x00000005040472a5 */ /* 0x000fe2000f8e003f */
[----:B------:R-:W-:-:S05]  /*27600*/  PRMT R0, RZ, 0x7610, R0 ;  /* 0x00007610ff007816 */ /* 0x000fca0000000000 */
[----:B--2---:R-:W-:-:S04]  /*27610*/  IMAD.WIDE.U32 R4, R3, UR4, R4 ;  /* 0x0000000403047c25 */ /* 0x004fc8000f8e0004 */
[----:B------:R-:W-:Y:S01]  /*27620*/  IMAD R3, R3, UR5, RZ ;  /* 0x0000000503037c24 */ /* 0x000fe2000f8e02ff */
[----:B------:R-:W-:Y:S01]  /*27630*/  ULDC.64 UR4, c[0x0][0x650] ;  /* 0x0001940000047ab9 */ /* 0x000fe20000000a00 */
[----:B------:R-:W-:Y:S01]  /*27640*/  IMAD.MOV.U32 R21, RZ, RZ, R4 ;  /* 0x000000ffff157224 */ /* 0x000fe200078e0004 */
[----:B------:R-:W-:Y:S01]  /*27650*/  ISETP.GE.U32.AND P0, PT, R4, UR4, PT ;  /* 0x0000000404007c0c */ /* 0x000fe2000bf06070 */
[----:B------:R-:W-:Y:S01]  /*27660*/  IMAD.IADD R23, R5, 0x1, R3 ;  /* 0x0000000105177824 */ /* 0x000fe200078e0203 */
[----:B------:R-:W-:Y:S02]  /*27670*/  UMOV UR4, 0xffffffff ;  /* 0xffffffff00047882 */ /* 0x000fe40000000000 */
[----:B------:R-:W-:Y:S02]  /*27680*/  IMAD.U32 R3, RZ, RZ, UR4 ;  /* 0x00000004ff037e24 */ /* 0x000fe4000f8e00ff */
[----:B------:R0:W-:Y:S01]  /*27690*/  STL [R1+0x26c], R23 ;  /* 0x00026c1701007387 */ /* 0x0001e20000100800 */
[----:B------:R-:W-:Y:S01]  /*276a0*/  ISETP.GE.U32.AND.EX P0, PT, R23, UR5, PT, P0 ;  /* 0x0000000517007c0c */ /* 0x000fe2000bf06100 */
[----:B------:R-:W-:-:S02]  /*276b0*/  UMOV UR5, 0xffffffff ;  /* 0xffffffff00057882 */ /* 0x000fc40000000000 */
[----:B------:R0:W-:Y:S01]  /*276c0*/  STL [R1+0x280], R21 ;  /* 0x0002801501007387 */ /* 0x0001e20000100800 */
[----:B-----5:R-:W-:-:S03]  /*276d0*/  IMAD.U32 R17, RZ, RZ, UR5 ;  /* 0x00000005ff117e24 */ /* 0x020fc6000f8e00ff */
[----:B------:R0:W-:Y:S06]  /*276e0*/  STL [R1+0x260], R3 ;  /* 0x0002600301007387 */ /* 0x0001ec0000100800 */
[----:B------:R-:W-:Y:S05]  /*276f0*/  @P0 BRA `(.L_x_719) ;  /* 0x0000000400840947 */ /* 0x000fea0003800000 */
[----:B------:R-:W1:Y:S01]  /*27700*/  S2R R17, SR_CTAID.X ;  /* 0x0000000000117919 */ /* 0x000e620000002500 */
[----:B------:R-:W2:Y:S01]  /*27710*/  LDC.64 R10, c[0x0][0x628] ;  /* 0x00018a00ff0a7b82 */ /* 0x000ea20000000a00 */
[----:B------:R-:W-:Y:S01]  /*27720*/  ULDC UR4, c[0x0][0x150] ;  /* 0x0000540000047ab9 */ /* 0x000fe20000000800 */
[----:B------:R-:W-:Y:S01]  /*27730*/  IMAD.MOV.U32 R8, RZ, RZ, R21 ;  /* 0x000000ffff087224 */ /* 0x000fe200078e0015 */
[----:B------:R-:W0:Y:S01]  /*27740*/  S2R R19, SR_CTAID.Y ;  /* 0x0000000000137919 */ /* 0x000e220000002600 */
[----:B------:R-:W-:-:S04]  /*27750*/  IMAD.MOV.U32 R9, RZ, RZ, R23 ;  /* 0x000000ffff097224 */ /* 0x000fc800078e0017 */
[----:B------:R-:W0:Y:S08]  /*27760*/  LDC R20, c[0x0][0x144] ;  /* 0x00005100ff147b82 */ /* 0x000e300000000800 */
[----:B------:R-:W0:Y:S08]  /*27770*/  LDC R12, c[0x0][0x630] ;  /* 0x00018c00ff0c7b82 */ /* 0x000e300000000800 */
[----:B------:R-:W0:Y:S01]  /*27780*/  LDC.64 R14, c[0x0][0x620] ;  /* 0x00018800ff0e7b82 */ /* 0x000e220000000a00 */
[----:B--2---:R-:W-:-:S04]  /*27790*/  ISETP.NE.U32.AND P0, PT, R10, RZ, PT ;  /* 0x000000ff0a00720c */ /* 0x004fc80003f05070 */
[----:B------:R-:W-:Y:S02]  /*277a0*/  ISETP.NE.AND.EX P0, PT, R11, RZ, PT, P0 ;  /* 0x000000ff0b00720c */ /* 0x000fe40003f05300 */
[----:B-1----:R-:W-:-:S05]  /*277b0*/  I2FP.F32.U32 R0, R17 ;  /* 0x0000001100007245 */ /* 0x002fca0000201000 */
[----:B------:R-:W-:-:S04]  /*277c0*/  FMUL R0, R0, UR4 ;  /* 0x0000000400007c20 */ /* 0x000fc80008400000 */
[----:B------:R1:W2:Y:S02]  /*277d0*/  F2I.U32.TRUNC.NTZ R18, R0 ;  /* 0x0000000000127305 */ /* 0x0002a4000020f000 */
[----:B------:R-:W-:Y:S05]  /*277e0*/  @!P0 BRA `(.L_x_720) ;  /* 0x0000000000288947 */ /* 0x000fea0003800000 */
[----:B-1----:R-:W0:Y:S02]  /*277f0*/  LDC R0, c[0x0][0x634] ;  /* 0x00018d00ff007b82 */ /* 0x002e240000000800 */
[----:B0-----:R-:W-:-:S05]  /*27800*/  IADD3 R3, P0, R21, R0, RZ ;  /* 0x0000000015037210 */ /* 0x001fca0007f1e0ff */
[----:B------:R-:W-:-:S04]  /*27810*/  IMAD.X R13, RZ, RZ, R23, P0 ;  /* 0x000000ffff0d7224 */ /* 0x000fc800000e0617 */
[----:B------:R-:W-:-:S04]  /*27820*/  IMAD.WIDE.U32 R4, R13, R10, RZ ;  /* 0x0000000a0d047225 */ /* 0x000fc800078e00ff */
[----:B------:R-:W-:-:S04]  /*27830*/  IMAD.WIDE.U32 R6, P0, R3, R11, R4 ;  /* 0x0000000b03067225 */ /* 0x000fc80007800004 */
[----:B------:R-:W-:Y:S01]  /*27840*/  IMAD.WIDE.U32 R4, R3, R10, RZ ;  /* 0x0000000a03047225 */ /* 0x000fe200078e00ff */
[----:B------:R-:W-:-:S03]  /*27850*/  IADD3.X R9, RZ, RZ, RZ, P0, !PT ;  /* 0x000000ffff097210 */ /* 0x000fc600007fe4ff */
[----:B------:R-:W-:Y:S01]  /*27860*/  IMAD.MOV.U32 R8, RZ, RZ, R7 ;  /* 0x000000ffff087224 */ /* 0x000fe200078e0007 */
[----:B------:R-:W-:-:S05]  /*27870*/  IADD3 RZ, P0, R5, R6, RZ ;  /* 0x0000000605ff7210 */ /* 0x000fca0007f1e0ff */
[----:B------:R-:W-:-:S08]  /*27880*/  IMAD.WIDE.U32.X R8, R13, R11, R8, P0 ;  /* 0x0000000b0d087225 */ /* 0x000fd000000e0408 */
.L_x_720:
[-CC-:B0-----:R-:W-:Y:S01]  /*27890*/  SHF.R.U64 R27, R8, R12.reuse, R9.reuse ;  /* 0x0000000c081b7219 */ /* 0x181fe20000001209 */
[----:B------:R-:W0:Y:S01]  /*278a0*/  LDC.64 R24, c[0x0][0x640] ;  /* 0x00019000ff187b82 */ /* 0x000e220000000a00 */
[----:B-1----:R-:W-:Y:S01]  /*278b0*/  SHF.R.U32.HI R0, RZ, R12, R9 ;  /* 0x0000000cff007219 */ /* 0x002fe20000011609 */
[----:B------:R-:W-:Y:S01]  /*278c0*/  IMAD.MOV.U32 R4, RZ, RZ, R21 ;  /* 0x000000ffff047224 */ /* 0x000fe200078e0015 */
[----:B------:R-:W-:Y:S01]  /*278d0*/  IADD3 R3, P0, RZ, -R27, RZ ;  /* 0x8000001bff037210 */ /* 0x000fe20007f1e0ff */
[----:B--2---:R-:W-:Y:S01]  /*278e0*/  IMAD.MOV R18, RZ, RZ, -R18 ;  /* 0x000000ffff127224 */ /* 0x004fe200078e0a12 */
[----:B------:R-:W-:Y:S01]  /*278f0*/  ULDC UR4, c[0x0][0x154] ;  /* 0x0000550000047ab9 */ /* 0x000fe20000000800 */
[----:B------:R-:W-:Y:S02]  /*27900*/  MOV R7, 0x1 ;  /* 0x0000000100077802 */ /* 0x000fe40000000f00 */
[----:B------:R-:W1:Y:S01]  /*27910*/  LDC R6, c[0x0][0x618] ;  /* 0x00018600ff067b82 */ /* 0x000e620000000800 */
[----:B------:R-:W-:-:S02]  /*27920*/  IMAD.X R5, RZ, RZ, ~R0, P0 ;  /* 0x000000ffff057224 */ /* 0x000fc400000e0e00 */
[----:B------:R-:W-:Y:S02]  /*27930*/  IMAD R17, R20, R18, R17 ;  /* 0x0000001214117224 */ /* 0x000fe400078e0211 */
[-C--:B------:R-:W-:Y:S02]  /*27940*/  IMAD R0, R5, R14.reuse, RZ ;  /* 0x0000000e05007224 */ /* 0x080fe400078e02ff */
[----:B------:R-:W-:Y:S01]  /*27950*/  IMAD.MOV.U32 R5, RZ, RZ, R23 ;  /* 0x000000ffff057224 */ /* 0x000fe200078e0017 */
[----:B------:R-:W2:Y:S01]  /*27960*/  LDC R8, c[0x0][0x608] ;  /* 0x00018200ff087b82 */ /* 0x000ea20000000800 */
[----:B------:R-:W-:-:S04]  /*27970*/  IMAD.WIDE.U32 R4, R3, R14, R4 ;  /* 0x0000000e03047225 */ /* 0x000fc800078e0004 */
[----:B------:R-:W-:-:S03]  /*27980*/  IMAD R3, R3, R15, R0 ;  /* 0x0000000f03037224 */ /* 0x000fc600078e0200 */
[----:B------:R-:W5:Y:S01]  /*27990*/  LDC R22, c[0x0][0x658] ;  /* 0x00019600ff167b82 */ /* 0x000f620000000800 */
[----:B------:R-:W-:Y:S01]  /*279a0*/  I2FP.F32.U32 R0, R19 ;  /* 0x0000001300007245 */ /* 0x000fe20000201000 */
[----:B------:R-:W-:Y:S01]  /*279b0*/  IMAD.IADD R3, R5, 0x1, R3 ;  /* 0x0000000105037824 */ /* 0x000fe200078e0203 */
[----:B0-----:R-:W-:Y:S01]  /*279c0*/  ISETP.NE.U32.AND P0, PT, R24, RZ, PT ;  /* 0x000000ff1800720c */ /* 0x001fe20003f05070 */
[----:B------:R-:W-:Y:S02]  /*279d0*/  IMAD.MOV.U32 R5, RZ, RZ, -0x1 ;  /* 0xffffffffff057424 */ /* 0x000fe400078e00ff */
[----:B------:R-:W-:Y:S02]  /*279e0*/  FMUL R0, R0, UR4 ;  /* 0x0000000400007c20 */ /* 0x000fe40008400000 */
[----:B------:R-:W0:Y:S01]  /*279f0*/  LDC R18, c[0x0][0x148] ;  /* 0x00005200ff127b82 */ /* 0x000e220000000800 */
[----:B-1----:R-:W-:Y:S01]  /*27a00*/  SHF.R.U64 R12, R4, R6, R3 ;  /* 0x00000006040c7219 */ /* 0x002fe20000001203 */
[----:B------:R1:W0:Y:S01]  /*27a10*/  F2I.U32.TRUNC.NTZ R13, R0 ;  /* 0x00000000000d7305 */ /* 0x000222000020f000 */
[----:B------:R-:W-:-:S02]  /*27a20*/  ISETP.NE.AND.EX P0, PT, R25, RZ, PT, P0 ;  /* 0x000000ff1900720c */ /* 0x000fc40003f05300 */
[----:B------:R-:W-:-:S03]  /*27a30*/  SHF.R.U32.HI R3, RZ, R6, R3 ;  /* 0x00000006ff037219 */ /* 0x000fc60000011603 */
[----:B------:R-:W0:Y:S01]  /*27a40*/  LDC R15, c[0x0][0x600] ;  /* 0x00018000ff0f7b82 */ /* 0x000e220000000800 */
[-CC-:B--2---:R-:W-:Y:S02]  /*27a50*/  SHF.R.U64 R10, R12, R8.reuse, R3.reuse ;  /* 0x000000080c0a7219 */ /* 0x184fe40000001203 */
[----:B------:R-:W-:-:S05]  /*27a60*/  SHF.R.U32.HI R3, RZ, R8, R3 ;  /* 0x00000008ff037219 */ /* 0x000fca0000011603 */
[----:B------:R-:W2:Y:S01]  /*27a70*/  LDC R20, c[0x0][0x648] ;  /* 0x00019200ff147b82 */ /* 0x000ea20000000800 */
[-C--:B-----5:R-:W-:Y:S02]  /*27a80*/  SHF.L.U32 R4, R5, R22.reuse, RZ ;  /* 0x0000001605047219 */ /* 0x0a0fe400000006ff */
[-CC-:B------:R-:W-:Y:S02]  /*27a90*/  SHF.R.U64 R14, R10, R22.reuse, R3.reuse ;  /* 0x000000160a0e7219 */ /* 0x180fe40000001203 */
[----:B------:R-:W-:Y:S02]  /*27aa0*/  SHF.R.U32.HI R5, RZ, R22, R3 ;  /* 0x00000016ff057219 */ /* 0x000fe40000011603 */
[----:B------:R-:W-:Y:S01]  /*27ab0*/  LOP3.LUT R21, RZ, R4, RZ, 0x33, !PT ;  /* 0x00000004ff157212 */ /* 0x000fe200078e33ff */
[----:B------:R-:W0:Y:S01]  /*27ac0*/  LDC R23, c[0x0][0x638] ;  /* 0x00018e00ff177b82 */ /* 0x000e220000000800 */
[----:B------:R-:W-:Y:S01]  /*27ad0*/  SHF.L.U32 R22, R7, R22, RZ ;  /* 0x0000001607167219 */ /* 0x000fe200000006ff */
[----:B------:R-:W-:-:S06]  /*27ae0*/  IMAD.MOV.U32 R4, RZ, RZ, R14 ;  /* 0x000000ffff047224 */ /* 0x000fcc00078e000e */
[----:B------:R-:W0:Y:S01]  /*27af0*/  LDC R26, c[0x0][0x610] ;  /* 0x00018400ff1a7b82 */ /* 0x000e220000000800 */
[----:B-1----:R-:W-:Y:S05]  /*27b00*/  @!P0 BRA `(.L_x_721) ;  /* 0x0000000000288947 */ /* 0x002fea0003800000 */
[----:B------:R-:W1:Y:S02]  /*27b10*/  LDC R3, c[0x0][0x64c] ;  /* 0x00019300ff037b82 */ /* 0x000e640000000800 */
[----:B-1----:R-:W-:-:S05]  /*27b20*/  IADD3 R3, P0, R14, R3, RZ ;  /* 0x000000030e037210 */ /* 0x002fca0007f1e0ff */
        /* <DEDUP_REMOVED lines=8> */
.L_x_721:
[----:B------:R-:W1:Y:S01]  /*27bb0*/  LDC R3, c[0x0][0x65c] ;  /* 0x00019700ff037b82 */ /* 0x000e620000000800 */
[----:B--2---:R-:W-:Y:S01]  /*27bc0*/  SHF.R.U64 R0, R4, R20, R5 ;  /* 0x0000001404007219 */ /* 0x004fe20000001205 */
[----:B0-----:R-:W-:Y:S01]  /*27bd0*/  VIADD R7, R15, 0xffffffff ;  /* 0xffffffff0f077836 */ /* 0x001fe20000000000 */
[----:B------:R-:W-:Y:S01]  /*27be0*/  LOP3.LUT R5, R10, R21, RZ, 0xc0, !PT ;  /* 0x000000150a057212 */ /* 0x000fe200078ec0ff */
[----:B------:R-:W-:Y:S01]  /*27bf0*/  IMAD.MOV R13, RZ, RZ, -R13 ;  /* 0x000000ffff0d7224 */ /* 0x000fe200078e0a0d */
[----:B------:R-:W-:Y:S02]  /*27c00*/  R2UR UR5, R27 ;  /* 0x000000001b0572ca */ /* 0x000fe400000e0000 */
[----:B------:R-:W-:Y:S02]  /*27c10*/  LOP3.LUT R12, R12, R7, RZ, 0xc0, !PT ;  /* 0x000000070c0c7212 */ /* 0x000fe400078ec0ff */
[----:B-1----:R-:W-:Y:S01]  /*27c20*/  ISETP.NE.AND P0, PT, R3, 0x1, PT ;  /* 0x000000010300780c */ /* 0x002fe20003f05270 */
[----:B------:R-:W-:-:S02]  /*27c30*/  IMAD.MOV R3, RZ, RZ, -R0 ;  /* 0x000000ffff037224 */ /* 0x000fc400078e0a00 */
[----:B------:R-:W-:Y:S02]  /*27c40*/  IMAD R0, R22, R0, R5 ;  /* 0x0000000016007224 */ /* 0x000fe400078e0205 */
[----:B------:R-:W-:-:S04]  /*27c50*/  IMAD R3, R3, R23, R14 ;  /* 0x0000001703037224 */ /* 0x000fc800078e020e */
[----:B------:R-:W-:-:S04]  /*27c60*/  IMAD R3, R3, R15, R12 ;  /* 0x0000000f03037224 */ /* 0x000fc800078e020c */
[----:B------:R-:W-:-:S04]  /*27c70*/  @P0 IMAD R17, R18, R13, R19 ;  /* 0x0000000d12110224 */ /* 0x000fc800078e0213 */
[----:B------:R-:W-:-:S05]  /*27c80*/  IMAD R0, R0, R26, R17 ;  /* 0x0000001a00007224 */ /* 0x000fca00078e0211 */
[----:B------:R-:W-:Y:S02]  /*27c90*/  SEL R4, R3, R0, !P0 ;  /* 0x0000000003047207 */ /* 0x000fe40004000000 */
[----:B------:R-:W-:Y:S02]  /*27ca0*/  SEL R0, R0, R3, !P0 ;  /* 0x0000000300007207 */ /* 0x000fe40004000000 */
[----:B------:R-:W-:Y:S02]  /*27cb0*/  MOV R3, UR5 ;  /* 0x0000000500037c02 */ /* 0x000fe40008000f00 */
[----:B------:R-:W-:Y:S02]  /*27cc0*/  R2UR UR4, R4 ;  /* 0x00000000040472ca */ /* 0x000fe400000e0000 */
[----:B------:R-:W-:Y:S01]  /*27cd0*/  R2UR UR6, R0 ;  /* 0x00000000000672ca */ /* 0x000fe200000e0000 */
[----:B------:R1:W-:Y:S01]  /*27ce0*/  STL [R1+0x260], R3 ;  /* 0x0002600301007387 */ /* 0x0003e20000100800 */
[----:B------:R-:W-:-:S09]  /*27cf0*/  IMAD.MOV.U32 R0, RZ, RZ, 0x1 ;  /* 0x00000001ff007424 */ /* 0x000fd200078e00ff */
[----:B-1----:R-:W-:-:S07]  /*27d00*/  IMAD.U32 R17, RZ, RZ, UR4 ;  /* 0x00000004ff117e24 */ /* 0x002fce000f8e00ff */
.L_x_719:
[----:B------:R-:W-:Y:S01]  /*27d10*/  LOP3.LUT P0, RZ, R0, 0xff, RZ, 0xc0, !PT ;  /* 0x000000ff00ff7812 */ /* 0x000fe2000780c0ff */
[----:B------:R-:W-:-:S12]  /*27d20*/  IMAD.U32 R18, RZ, RZ, UR6 ;  /* 0x00000006ff127e24 */ /* 0x000fd8000f8e00ff */
[----:B------:R-:W-:Y:S05]  /*27d30*/  @P0 BRA `(.L_x_722) ;  /* 0xfffffd9000ec0947 */ /* 0x000fea000383ffff */
[----:B------:R-:W-:Y:S05]  /*27d40*/  EXIT ;  /* 0x000000000000794d */ /* 0x000fea0003800000 */
.L_x_3:
[----:B------:R-:W2:Y:S01]  /*27d50*/  LDL R17, [R1+0x280] ;  /* 0x0002800001117983 */ /* 0x000ea20000100800 */
[----:B------:R-:W-:-:S03]  /*27d60*/  ULDC.64 UR4, c[0x0][0x650] ;  /* 0x0001940000047ab9 */ /* 0x000fc60000000a00 */
[----:B------:R-:W3:Y:S01]  /*27d70*/  LDL R18, [R1+0x26c] ;  /* 0x00026c0001127983 */ /* 0x000ee20000100800 */
[----:B------:R-:W-:Y:S01]  /*27d80*/  PRMT R6, RZ, 0x7610, R6 ;  /* 0x00007610ff067816 */ /* 0x000fe20000000006 */
[----:B------:R-:W-:Y:S02]  /*27d90*/  IMAD.MOV.U32 R2, RZ, RZ, -0x1 ;  /* 0xffffffffff027424 */ /* 0x000fe400078e00ff */
[----:B------:R-:W-:Y:S02]  /*27da0*/  IMAD.MOV.U32 R3, RZ, RZ, -0x1 ;  /* 0xffffffffff037424 */ /* 0x000fe400078e00ff */
[----:B------:R-:W-:Y:S01]  /*27db0*/  IMAD.MOV.U32 R10, RZ, RZ, -0x1 ;  /* 0xffffffffff0a7424 */ /* 0x000fe200078e00ff */
[----:B--2---:R-:W-:-:S04]  /*27dc0*/  ISETP.GE.U32.AND P0, PT, R17, UR4, PT ;  /* 0x0000000411007c0c */ /* 0x004fc8000bf06070 */
[----:B---3--:R-:W-:-:S13]  /*27dd0*/  ISETP.GE.U32.AND.EX P0, PT, R18, UR5, PT, P0 ;  /* 0x0000000512007c0c */ /* 0x008fda000bf06100 */
[----:B------:R-:W-:Y:S05]  /*27de0*/  @P0 BRA `(.L_x_723) ;  /* 0x0000000400640947 */ /* 0x000fea0003800000 */
[----:B------:R-:W0:Y:S01]  /*27df0*/  LDC.64 R10, c[0x0][0x628] ;  /* 0x00018a00ff0a7b82 */ /* 0x000e220000000a00 */
[----:B------:R-:W-:Y:S01]  /*27e00*/  IMAD.MOV.U32 R8, RZ, RZ, R17 ;  /* 0x000000ffff087224 */ /* 0x000fe200078e0011 */
[----:B------:R-:W-:-:S06]  /*27e10*/  MOV R9, R18 ;  /* 0x0000001200097202 */ /* 0x000fcc0000000f00 */
[----:B------:R-:W1:Y:S08]  /*27e20*/  LDC R12, c[0x0][0x630] ;  /* 0x00018c00ff0c7b82 */ /* 0x000e700000000800 */
[----:B------:R-:W2:Y:S01]  /*27e30*/  LDC.64 R14, c[0x0][0x620] ;  /* 0x00018800ff0e7b82 */ /* 0x000ea20000000a00 */
[----:B0-----:R-:W-:-:S04]  /*27e40*/  ISETP.NE.U32.AND P0, PT, R10, RZ, PT ;  /* 0x000000ff0a00720c */ /* 0x001fc80003f05070 */
[----:B------:R-:W-:-:S13]  /*27e50*/  ISETP.NE.AND.EX P0, PT, R11, RZ, PT, P0 ;  /* 0x000000ff0b00720c */ /* 0x000fda0003f05300 */
[----:B-12---:R-:W-:Y:S05]  /*27e60*/  @!P0 BRA `(.L_x_724) ;  /* 0x0000000000288947 */ /* 0x006fea0003800000 */
[----:B------:R-:W0:Y:S02]  /*27e70*/  LDC R2, c[0x0][0x634] ;  /* 0x00018d00ff027b82 */ /* 0x000e240000000800 */
[----:B0-----:R-:W-:-:S05]  /*27e80*/  IADD3 R9, P0, R17, R2, RZ ;  /* 0x0000000211097210 */ /* 0x001fca0007f1e0ff */
        /* <DEDUP_REMOVED lines=8> */
.L_x_724:
[--C-:B------:R-:W-:Y:S01]  /*27f10*/  SHF.R.U64 R10, R8, R12, R9.reuse ;  /* 0x0000000c080a7219 */ /* 0x100fe20000001209 */
[----:B------:R-:W0:Y:S01]  /*27f20*/  LDC R16, c[0x0][0x618] ;  /* 0x00018600ff107b82 */ /* 0x000e220000000800 */
[----:B------:R-:W-:Y:S01]  /*27f30*/  I2FP.F32.U32 R6, R4 ;  /* 0x0000000400067245 */ /* 0x000fe20000201000 */
[----:B------:R-:W-:Y:S01]  /*27f40*/  IMAD.MOV.U32 R3, RZ, RZ, R18 ;  /* 0x000000ffff037224 */ /* 0x000fe200078e0012 */
[----:B------:R-:W-:Y:S01]  /*27f50*/  SHF.R.U32.HI R2, RZ, R12, R9 ;  /* 0x0000000cff027219 */ /* 0x000fe20000011609 */
[----:B------:R-:W-:Y:S01]  /*27f60*/  ULDC UR4, c[0x0][0x150] ;  /* 0x0000540000047ab9 */ /* 0x000fe20000000800 */
[----:B------:R-:W-:Y:S01]  /*27f70*/  IADD3 R5, P0, RZ, -R10, RZ ;  /* 0x8000000aff057210 */ /* 0x000fe20007f1e0ff */
[----:B------:R-:W-:Y:S01]  /*27f80*/  FMUL R9, R6, UR4 ;  /* 0x0000000406097c20 */ /* 0x000fe20008400000 */
[----:B------:R-:W-:Y:S01]  /*27f90*/  ULDC UR4, c[0x0][0x154] ;  /* 0x0000550000047ab9 */ /* 0x000fe20000000800 */
[----:B------:R-:W1:Y:S02]  /*27fa0*/  LDC.64 R18, c[0x0][0x640] ;  /* 0x00019000ff127b82 */ /* 0x000e640000000a00 */
[----:B------:R-:W-:-:S02]  /*27fb0*/  IMAD.X R7, RZ, RZ, ~R2, P0 ;  /* 0x000000ffff077224 */ /* 0x000fc400000e0e02 */
[----:B------:R-:W-:Y:S01]  /*27fc0*/  IMAD.MOV.U32 R2, RZ, RZ, R17 ;  /* 0x000000ffff027224 */ /* 0x000fe200078e0011 */
[----:B------:R-:W2:Y:S01]  /*27fd0*/  F2I.U32.TRUNC.NTZ R9, R9 ;  /* 0x0000000900097305 */ /* 0x000ea2000020f000 */
[-C--:B------:R-:W-:Y:S02]  /*27fe0*/  IMAD R6, R7, R14.reuse, RZ ;  /* 0x0000000e07067224 */ /* 0x080fe400078e02ff */
[----:B------:R-:W3:Y:S01]  /*27ff0*/  LDC R11, c[0x0][0x144] ;  /* 0x00005100ff0b7b82 */ /* 0x000ee20000000800 */
[----:B------:R-:W-:-:S04]  /*28000*/  IMAD.WIDE.U32 R2, R5, R14, R2 ;  /* 0x0000000e05027225 */ /* 0x000fc800078e0002 */
[----:B------:R-:W-:Y:S02]  /*28010*/  IMAD R5, R5, R15, R6 ;  /* 0x0000000f05057224 */ /* 0x000fe400078e0206 */
[----:B------:R-:W-:Y:S01]  /*28020*/  IMAD.MOV.U32 R6, RZ, RZ, -0x1 ;  /* 0xffffffffff067424 */ /* 0x000fe200078e00ff */
[----:B------:R-:W4:Y:S01]  /*28030*/  LDC R12, c[0x0][0x608] ;  /* 0x00018200ff0c7b82 */ /* 0x000f220000000800 */
[----:B------:R-:W-:Y:S01]  /*28040*/  IMAD.IADD R3, R3, 0x1, R5 ;  /* 0x0000000103037824 */ /* 0x000fe200078e0205 */
[----:B------:R-:W-:-:S04]  /*28050*/  I2FP.F32.U32 R5, R0 ;  /* 0x0000000000057245 */ /* 0x000fc80000201000 */
[-CC-:B0-----:R-:W-:Y:S01]  /*28060*/  SHF.R.U64 R8, R2, R16.reuse, R3.reuse ;  /* 0x0000001002087219 */ /* 0x181fe20000001203 */
[----:B------:R-:W-:Y:S01]  /*28070*/  FMUL R5, R5, UR4 ;  /* 0x0000000405057c20 */ /* 0x000fe20008400000 */
[----:B------:R-:W0:Y:S01]  /*28080*/  LDC R7, c[0x0][0x658] ;  /* 0x00019600ff077b82 */ /* 0x000e220000000800 */
[----:B--2---:R-:W-:Y:S02]  /*28090*/  IADD3 R2, -R9, RZ, RZ ;  /* 0x000000ff09027210 */ /* 0x004fe40007ffe1ff */
[----:B-1----:R-:W-:Y:S02]  /*280a0*/  ISETP.NE.U32.AND P0, PT, R18, RZ, PT ;  /* 0x000000ff1200720c */ /* 0x002fe40003f05070 */
[----:B------:R-:W-:Y:S02]  /*280b0*/  SHF.R.U32.HI R3, RZ, R16, R3 ;  /* 0x00000010ff037219 */ /* 0x000fe40000011603 */
[----:B------:R-:W-:Y:S01]  /*280c0*/  ISETP.NE.AND.EX P0, PT, R19, RZ, PT, P0 ;  /* 0x000000ff1300720c */ /* 0x000fe20003f05300 */
[----:B------:R-:W1:Y:S01]  /*280d0*/  LDC R15, c[0x0][0x148] ;  /* 0x00005200ff0f7b82 */ /* 0x000e620000000800 */
[----:B---3--:R-:W-:-:S02]  /*280e0*/  IMAD R17, R11, R2, R4 ;  /* 0x000000020b117224 */ /* 0x008fc400078e0204 */
[----:B------:R-:W-:-:S05]  /*280f0*/  IMAD.MOV.U32 R4, RZ, RZ, 0x1 ;  /* 0x00000001ff047424 */ /* 0x000fca00078e00ff */
[----:B------:R-:W2:Y:S01]  /*28100*/  LDC R14, c[0x0][0x600] ;  /* 0x00018000ff0e7b82 */ /* 0x000ea20000000800 */
[-CC-:B----4-:R-:W-:Y:S02]  /*28110*/  SHF.R.U64 R11, R8, R12.reuse, R3.reuse ;  /* 0x0000000c080b7219 */ /* 0x190fe40000001203 */
[----:B------:R-:W-:Y:S02]  /*28120*/  SHF.R.U32.HI R2, RZ, R12, R3 ;  /* 0x0000000cff027219 */ /* 0x000fe40000011603 */
[----:B------:R3:W4:Y:S03]  /*28130*/  F2I.U32.TRUNC.NTZ R12, R5 ;  /* 0x00000005000c7305 */ /* 0x000726000020f000 */
[----:B------:R-:W1:Y:S01]  /*28140*/  LDC R20, c[0x0][0x648] ;  /* 0x00019200ff147b82 */ /* 0x000e620000000800 */
[-C--:B0-----:R-:W-:Y:S02]  /*28150*/  SHF.R.U64 R13, R11, R7.reuse, R2 ;  /* 0x000000070b0d7219 */ /* 0x081fe40000001202 */
[----:B------:R-:W-:-:S02]  /*28160*/  SHF.L.U32 R6, R6, R7, RZ ;  /* 0x0000000706067219 */ /* 0x000fc400000006ff */
[-C--:B------:R-:W-:Y:S01]  /*28170*/  SHF.R.U32.HI R3, RZ, R7.reuse, R2 ;  /* 0x00000007ff037219 */ /* 0x080fe20000011602 */
[----:B------:R-:W-:Y:S01]  /*28180*/  IMAD.MOV.U32 R2, RZ, RZ, R13 ;  /* 0x000000ffff027224 */ /* 0x000fe200078e000d */
[----:B------:R-:W-:Y:S01]  /*28190*/  SHF.L.U32 R16, R4, R7, RZ ;  /* 0x0000000704107219 */ /* 0x000fe200000006ff */
[----:B------:R-:W0:Y:S01]  /*281a0*/  LDC R21, c[0x0][0x638] ;  /* 0x00018e00ff157b82 */ /* 0x000e220000000800 */
[----:B------:R-:W-:-:S07]  /*281b0*/  LOP3.LUT R22, RZ, R6, RZ, 0x33, !PT ;  /* 0x00000006ff167212 */ /* 0x000fce00078e33ff */
[----:B------:R-:W0:Y:S01]  /*281c0*/  LDC R23, c[0x0][0x610] ;  /* 0x00018400ff177b82 */ /* 0x000e220000000800 */
[----:B---34-:R-:W-:Y:S05]  /*281d0*/  @!P0 BRA `(.L_x_725) ;  /* 0x0000000000288947 */ /* 0x018fea0003800000 */
        /* <DEDUP_REMOVED lines=10> */
.L_x_725:
[----:B------:R-:W3:Y:S01]  /*28280*/  LDC R4, c[0x0][0x65c] ;  /* 0x00019700ff047b82 */ /* 0x000ee20000000800 */
[----:B-1----:R-:W-:Y:S01]  /*28290*/  SHF.R.U64 R3, R2, R20, R3 ;  /* 0x0000001402037219 */ /* 0x002fe20000001203 */
[----:B------:R-:W-:Y:S01]  /*282a0*/  IMAD.MOV R12, RZ, RZ, -R12 ;  /* 0x000000ffff0c7224 */ /* 0x000fe200078e0a0c */
[----:B------:R-:W-:Y:S01]  /*282b0*/  LOP3.LUT R2, R11, R22, RZ, 0xc0, !PT ;  /* 0x000000160b027212 */ /* 0x000fe200078ec0ff */
[----:B------:R-:W-:Y:S01]  /*282c0*/  IMAD.MOV.U32 R6, RZ, RZ, 0x1 ;  /* 0x00000001ff067424 */ /* 0x000fe200078e00ff */
[----:B--2---:R-:W-:-:S03]  /*282d0*/  IADD3 R5, R14, -0x1, RZ ;  /* 0xffffffff0e057810 */ /* 0x004fc60007ffe0ff */
[----:B------:R-:W-:Y:S01]  /*282e0*/  IMAD R2, R16, R3, R2 ;  /* 0x0000000310027224 */ /* 0x000fe200078e0202 */
[----:B------:R-:W-:Y:S02]  /*282f0*/  LOP3.LUT R5, R8, R5, RZ, 0xc0, !PT ;  /* 0x0000000508057212 */ /* 0x000fe400078ec0ff */
[----:B---3--:R-:W-:Y:S01]  /*28300*/  ISETP.NE.AND P0, PT, R4, 0x1, PT ;  /* 0x000000010400780c */ /* 0x008fe20003f05270 */
[----:B------:R-:W-:-:S12]  /*28310*/  IMAD.MOV R4, RZ, RZ, -R3 ;  /* 0x000000ffff047224 */ /* 0x000fd800078e0a03 */
[----:B------:R-:W-:Y:S02]  /*28320*/  @P0 IMAD R17, R15, R12, R0 ;  /* 0x0000000c0f110224 */ /* 0x000fe400078e0200 */
[----:B0-----:R-:W-:Y:S02]  /*28330*/  IMAD R0, R4, R21, R13 ;  /* 0x0000001504007224 */ /* 0x001fe400078e020d */
[----:B------:R-:W-:Y:S02]  /*28340*/  IMAD R2, R2, R23, R17 ;  /* 0x0000001702027224 */ /* 0x000fe400078e0211 */
[----:B------:R-:W-:-:S05]  /*28350*/  IMAD R5, R0, R14, R5 ;  /* 0x0000000e00057224 */ /* 0x000fca00078e0205 */
[----:B------:R-:W-:Y:S02]  /*28360*/  SEL R3, R5, R2, !P0 ;  /* 0x0000000205037207 */ /* 0x000fe40004000000 */
[----:B------:R-:W-:-:S07]  /*28370*/  SEL R2, R2, R5, !P0 ;  /* 0x0000000502027207 */ /* 0x000fce0004000000 */
.L_x_723:
[----:B------:R-:W-:-:S08]  /*28380*/  NOP ;  /* 0x0000000000007918 */ /* 0x000fd00000000000 */
[----:B------:R-:W0:-:S00]  /*28390*/  USETMAXREG.DEALLOC.CTAPOOL 0x18 ;  /* 0x00000018000079c8 */ /* 0x000e0000080e0500 */
[----:B------:R-:W-:-:S13]  /*283a0*/  ISETP.NE.AND P0, PT, RZ, UR8, PT ;  /* 0x00000008ff007c0c */ /* 0x000fda000bf05270 */
[----:B------:R-:W-:Y:S05]  /*283b0*/  @P0 EXIT ;  /* 0x000000000000094d */ /* 0x000fea0003800000 */
[----:B0-----:R-:W-:Y:S01]  /*283c0*/  LOP3.LUT P0, RZ, R6, 0xff, RZ, 0xc0, !PT ;  /* 0x000000ff06ff7812 */ /* 0x001fe2000780c0ff */
[----:B------:R-:W-:Y:S02]  /*283d0*/  IMAD.MOV.U32 R0, RZ, RZ, 0x1 ;  /* 0x00000001ff007424 */ /* 0x000fe400078e00ff */
[----:B------:R-:W-:-:S10]  /*283e0*/  IMAD.MOV.U32 R6, RZ, RZ, RZ ;  /* 0x000000ffff067224 */ /* 0x000fd400078e00ff */
[----:B------:R-:W-:Y:S05]  /*283f0*/  @!P0 BRA `(.L_x_726) ;  /* 0x0000000c005c8947 */ /* 0x000fea0003800000 */
[----:B------:R-:W2:Y:S01]  /*28400*/  LDL R5, [R1+0x25c] ;  /* 0x00025c0001057983 */ /* 0x000ea20000100800 */
[----:B------:R-:W0:Y:S01]  /*28410*/  LDC R0, c[0x0][0x28c] ;  /* 0x0000a300ff007b82 */ /* 0x000e220000000800 */
[----:B------:R-:W-:Y:S01]  /*28420*/  ULDC UR5, c[0x0][0x658] ;  /* 0x0001960000057ab9 */ /* 0x000fe20000000800 */
[----:B------:R-:W-:Y:S01]  /*28430*/  UMOV UR7, 0xffffffff ;  /* 0xffffffff00077882 */ /* 0x000fe20000000000 */
[----:B------:R-:W1:Y:S01]  /*28440*/  S2R R4, SR_TID.X ;  /* 0x0000000000047919 */ /* 0x000e620000002100 */
[----:B------:R-:W-:Y:S01]  /*28450*/  ULDC UR6, c[0x0][0xc] ;  /* 0x0000030000067ab9 */ /* 0x000fe20000000800 */
[----:B------:R-:W-:Y:S01]  /*28460*/  UMOV UR9, 0x1 ;  /* 0x0000000100097882 */ /* 0x000fe20000000000 */
[----:B------:R-:W-:Y:S01]  /*28470*/  BSSY B0, `(.L_x_726) ;  /* 0x00000cf000007945 */ /* 0x000fe20003800000 */
[----:B------:R-:W-:Y:S01]  /*28480*/  USHF.L.U32 UR18, UR9, UR5, URZ ;  /* 0x0000000509127299 */ /* 0x000fe2000800063f */
[----:B------:R-:W-:Y:S01]  /*28490*/  IMAD.MOV.U32 R9, RZ, RZ, 0x1 ;  /* 0x00000001ff097424 */ /* 0x000fe200078e00ff */
[----:B------:R-:W-:Y:S01]  /*284a0*/  MOV R6, RZ ;  /* 0x000000ff00067202 */ /* 0x000fe20000000f00 */
[----:B------:R-:W-:Y:S01]  /*284b0*/  ULDC UR4, c[0x0][0x600] ;  /* 0x0001800000047ab9 */ /* 0x000fe20000000800 */
[----:B------:R-:W-:Y:S01]  /*284c0*/  ULDC.64 UR22, c[0x0][0x198] ;  /* 0x0000660000167ab9 */ /* 0x000fe20000000a00 */
[----:B------:R-:W-:Y:S01]  /*284d0*/  UIADD3 UR4, UR4, -0x1, URZ ;  /* 0xffffffff04047890 */ /* 0x000fe2000fffe03f */
[----:B0-----:R-:W-:Y:S01]  /*284e0*/  VIADD R0, R0, 0x1f ;  /* 0x0000001f00007836 */ /* 0x001fe20000000000 */
[----:B-1----:R-:W-:-:S02]  /*284f0*/  LOP3.LUT P2, RZ, R4, 0x7f, RZ, 0xc0, !PT ;  /* 0x0000007f04ff7812 */ /* 0x002fc4000784c0ff */
[----:B------:R-:W-:-:S04]  /*28500*/  LOP3.LUT P0, RZ, R4, 0x1f, RZ, 0xc0, !PT ;  /* 0x0000001f04ff7812 */ /* 0x000fc8000780c0ff */
[----:B------:R-:W-:Y:S02]  /*28510*/  PLOP3.LUT P0, PT, P0, P2, PT, 0x8a, 0x0 ;  /* 0x000000000000781c */ /* 0x000fe40000705172 */
[----:B--2---:R-:W-:Y:S02]  /*28520*/  R2UR UR8, R5 ;  /* 0x00000000050872ca */ /* 0x004fe400000e0000 */
[----:B------:R-:W-:-:S04]  /*28530*/  SHF.R.S32.HI R5, RZ, 0x1f, R0 ;  /* 0x0000001fff057819 */ /* 0x000fc80000011400 */
[----:B------:R-:W-:Y:S01]  /*28540*/  LEA.HI R5, R5, R0, RZ, 0x5 ;  /* 0x0000000005057211 */ /* 0x000fe200078f28ff */
[----:B------:R-:W-:-:S03]  /*28550*/  IMAD.MOV.U32 R0, RZ, RZ, 0x1 ;  /* 0x00000001ff007424 */ /* 0x000fc600078e00ff */
[----:B------:R-:W-:-:S03]  /*28560*/  SHF.R.S32.HI R7, RZ, 0x5, R5 ;  /* 0x00000005ff077819 */ /* 0x000fc60000011405 */
[----:B------:R-:W-:Y:S02]  /*28570*/  ULOP3.LUT UR24, UR8, 0x2, URZ, 0xfc, !UPT ;  /* 0x0000000208187892 */ /* 0x000fe4000f8efc3f */
[----:B------:R-:W-:Y:S01]  /*28580*/  USHF.L.U32 UR8, UR7, UR5, URZ ;  /* 0x0000000507087299 */ /* 0x000fe2000800063f */
[----:B------:R-:W-:Y:S02]  /*28590*/  VIADD R16, R7, 0x1 ;  /* 0x0000000107107836 */ /* 0x000fe40000000000 */
[----:B------:R-:W-:Y:S01]  /*285a0*/  ULDC UR7, c[0x0][0x10] ;  /* 0x0000040000077ab9 */ /* 0x000fe20000000800 */
[----:B------:R-:W-:Y:S01]  /*285b0*/  ULDC UR5, c[0x0][0x14] ;  /* 0x0000050000057ab9 */ /* 0x000fe20000000800 */
[----:B------:R-:W-:Y:S02]  /*285c0*/  UIMAD.WIDE.U32 UR6, UR6, UR7, URZ ;  /* 0x00000007060672a5 */ /* 0x000fe4000f8e003f */
[----:B------:R-:W-:Y:S02]  /*285d0*/  ULOP3.LUT UR17, URZ, UR8, URZ, 0x33, !UPT ;  /* 0x000000083f117292 */ /* 0x000fe4000f8e333f */
[----:B------:R-:W-:-:S02]  /*285e0*/  UIMAD.WIDE.U32 UR20, UR6, UR5, URZ ;  /* 0x00000005061472a5 */ /* 0x000fc4000f8e003f */
[----:B------:R-:W-:-:S04]  /*285f0*/  UIMAD UR13, UR7, UR5, URZ ;  /* 0x00000005070d72a4 */ /* 0x000fc8000f8e023f */
[----:B------:R-:W-:-:S12]  /*28600*/  UIADD3 UR13, UR21, UR13, URZ ;  /* 0x0000000d150d7290 */ /* 0x000fd8000fffe03f */
.L_x_738:
[----:B------:R-:W-:-:S03]  /*28610*/  UMOV UR5, 0xffffffff ;  /* 0xffffffff00057882 */ /* 0x000fc60000000000 */
[----:B------:R-:W-:Y:S05]  /*28620*/  BRA.DIV UR5, `(.L_x_727) ;  /* 0x0000000e05ec7947 */ /* 0x000fea000b800000 */
[----:B------:R-:W-:-:S13]  /*28630*/  ELECT P6, URZ, PT ;  /* 0x00000000003f782f */ /* 0x000fda00038c0000 */
.L_x_750:
[----:B------:R-:W0:Y:S01]  /*28640*/  LDC R4, c[0x0][0x28c] ;  /* 0x0000a300ff047b82 */ /* 0x000e220000000800 */
[----:B------:R-:W-:Y:S01]  /*28650*/  BSSY B1, `(.L_x_728) ;  /* 0x0000038000017945 */ /* 0x000fe20003800000 */
[----:B0-----:R-:W-:-:S13]  /*28660*/  ISETP.LT.OR P6, PT, R4, 0x1, !P6 ;  /* 0x000000010400780c */ /* 0x001fda00077c1670 */
[----:B------:R-:W-:Y:S05]  /*28670*/  @P6 BRA `(.L_x_729) ;  /* 0x0000000000d46947 */ /* 0x000fea0003800000 */
[----:B------:R-:W-:Y:S02]  /*28680*/  IMAD R3, R3, 0xb0, RZ ;  /* 0x000000b003037824 */ /* 0x000fe400078e02ff */
[----:B------:R-:W-:Y:S02]  /*28690*/  IMAD.SHL.U32 R2, R2, 0x200, RZ ;  /* 0x0000020002027824 */ /* 0x000fe400078e00ff */
[----:B------:R-:W-:Y:S02]  /*286a0*/  IMAD.MOV.U32 R13, RZ, RZ, RZ ;  /* 0x000000ffff0d7224 */ /* 0x000fe400078e00ff */
[----:B------:R-:W-:Y:S02]  /*286b0*/  IMAD.MOV.U32 R4, RZ, RZ, R16 ;  /* 0x000000ffff047224 */ /* 0x000fe400078e0010 */
[----:B------:R-:W-:Y:S02]  /*286c0*/  IMAD.MOV.U32 R5, RZ, RZ, R0 ;  /* 0x000000ffff057224 */ /* 0x000fe400078e0000 */
[----:B------:R-:W-:-:S07]  /*286d0*/  IMAD.MOV.U32 R8, RZ, RZ, R6 ;  /* 0x000000ffff087224 */ /* 0x000fce00078e0006 */
.L_x_733:
[----:B------:R-:W0:Y:S01]  /*286e0*/  S2R R12, SR_CgaCtaId ;  /* 0x00000000000c7919 */ /* 0x000e220000008800 */
[----:B------:R-:W-:Y:S01]  /*286f0*/  MOV R11, 0x400 ;  /* 0x00000400000b7802 */ /* 0x000fe20000000f00 */
[----:B------:R-:W1:Y:S03]  /*28700*/  @!P2 LDC R14, c[0x0][0x500] ;  /* 0x00014000ff0eab82 */ /* 0x000e660000000800 */
[----:B0-----:R-:W-:Y:S02]  /*28710*/  LEA R15, R12, R11, 0x18 ;  /* 0x0000000b0c0f7211 */ /* 0x001fe400078ec0ff */
[----:B------:R-:W-:-:S03]  /*28720*/  SHF.L.U32 R12, R5, 0x1f, RZ ;  /* 0x0000001f050c7819 */ /* 0x000fc600000006ff */
[----:B------:R-:W-:-:S04]  /*28730*/  IMAD R11, R8, 0x8, R15 ;  /* 0x00000008080b7824 */ /* 0x000fc800078e020f */
[----:B------:R-:W0:Y:S02]  /*28740*/  SYNCS.PHASECHK.TRANS64.TRYWAIT P1, [R11+URZ+0x28], R12 ;  /* 0x0000280c0b0075a7 */ /* 0x000e24000802017f */
[----:B01----:R-:W-:Y:S05]  /*28750*/  @!P1 BRA `(.L_x_730) ;  /* 0x0000000c00c09947 */ /* 0x003fea0003800000 */
.L_x_751:
[----:B------:R-:W-:Y:S01]  /*28760*/  UPRMT UR5, UR24, 0x9910, URZ ;  /* 0x0000991018057896 */ /* 0x000fe2000800003f */
[----:B------:R1:W-:Y:S03]  /*28770*/  @!P2 SYNCS.ARRIVE.TRANS64 RZ, [R11+URZ], R14 ;  /* 0x0000000e0bffa9a7 */ /* 0x0003e6000800003f */
[----:B------:R-:W-:-:S06]  /*28780*/  UISETP.NE.AND UP0, UPT, UR5, 0x2, UPT ;  /* 0x000000020500788c */ /* 0x000fcc000bf05270 */
[----:B------:R-:W-:-:S13]  /*28790*/  PLOP3.LUT P1, PT, PT, PT, UP0, 0x80, 0x0 ;  /* 0x000000000000781c */ /* 0x000fda0003f2f008 */
[----:B-1----:R-:W-:Y:S05]  /*287a0*/  @P1 BRA `(.L_x_731) ;  /* 0x0000000000041947 */ /* 0x002fea0003800000 */
[----:B------:R-:W-:Y:S01]  /*287b0*/  BPT.TRAP 0x1 ;  /* 0x000000040000795c */ /* 0x000fe20000300000 */
.L_x_731:
[----:B------:R-:W-:Y:S05]  /*287c0*/  @P0 BRA `(.L_x_732) ;  /* 0x0000000000040947 */ /* 0x000fea0003800000 */
[----:B------:R-:W-:Y:S01]  /*287d0*/  BPT.TRAP 0x1 ;  /* 0x000000040000795c */ /* 0x000fe20000300000 */
.L_x_732:
[C---:B0-----:R-:W-:Y:S01]  /*287e0*/  LEA R12, R8.reuse, R15, 0xf ;  /* 0x0000000f080c7211 */ /* 0x041fe200078e78ff */
[----:B------:R-:W-:Y:S01]  /*287f0*/  IMAD R15, R8, 0x2c00, R15 ;  /* 0x00002c00080f7824 */ /* 0x000fe200078e020f */
[----:B------:R-:W-:Y:S01]  /*28800*/  R2UR UR9, R11 ;  /* 0x000000000b0972ca */ /* 0x000fe200000e0000 */
[----:B------:R-:W-:Y:S01]  /*28810*/  VIADD R4, R4, 0xffffffff ;  /* 0xffffffff04047836 */ /* 0x000fe20000000000 */
[----:B------:R-:W-:Y:S01]  /*28820*/  R2UR UR5, R12 ;  /* 0x000000000c0572ca */ /* 0x000fe200000e0000 */
[----:B------:R-:W-:Y:S01]  /*28830*/  UIADD3 UR6, UP0, UR22, 0xf0, URZ ;  /* 0x000000f016067890 */ /* 0x000fe2000ff1e03f */
[----:B------:R-:W-:Y:S01]  /*28840*/  R2UR UR8, R15 ;  /* 0x000000000f0872ca */ /* 0x000fe200000e0000 */
[----:B------:R-:W-:Y:S01]  /*28850*/  UIADD3 UR26, UP1, UR22, 0x1f0, URZ ;  /* 0x000001f0161a7890 */ /* 0x000fe2000ff3e03f */
[----:B------:R-:W-:Y:S01]  /*28860*/  R2UR UR11, R2 ;  /* 0x00000000020b72ca */ /* 0x000fe200000e0000 */
[----:B------:R-:W-:Y:S01]  /*28870*/  UIADD3.X UR7, URZ, UR23, URZ, UP0, !UPT ;  /* 0x000000173f077290 */ /* 0x000fe200087fe43f */
[----:B------:R-:W-:Y:S01]  /*28880*/  R2UR UR10, R13 ;  /* 0x000000000d0a72ca */ /* 0x000fe200000e0000 */
[----:B------:R-:W-:Y:S01]  /*28890*/  VIADD R8, R8, 0x1 ;  /* 0x0000000108087836 */ /* 0x000fe20000000000 */
[----:B------:R-:W-:Y:S01]  /*288a0*/  R2UR UR12, R10 ;  /* 0x000000000a0c72ca */ /* 0x000fe200000e0000 */
[----:B------:R-:W-:Y:S01]  /*288b0*/  UIADD3.X UR27, URZ, UR23, URZ, UP1, !UPT ;  /* 0x000000173f1b7290 */ /* 0x000fe20008ffe43f */
[----:B------:R-:W-:Y:S01]  /*288c0*/  R2UR UR19, R3 ;  /* 0x00000000031372ca */ /* 0x000fe200000e0000 */
[----:B------:R-:W-:Y:S01]  /*288d0*/  UMOV UR14, 0x0 ;  /* 0x00000000000e7882 */ /* 0x000fe20000000000 */
[----:B------:R-:W-:Y:S01]  /*288e0*/  ISETP.GT.AND P3, PT, R4, 0x1, PT ;  /* 0x000000010400780c */ /* 0x000fe20003f64270 */
[----:B------:R-:W-:Y:S01]  /*288f0*/  UIADD3 UR5, UR5, 0x100, URZ ;  /* 0x0000010005057890 */ /* 0x000fe2000fffe03f */
[----:B------:R-:W-:Y:S01]  /*28900*/  ISETP.NE.AND P1, PT, R8, 0x5, PT ;  /* 0x000000050800780c */ /* 0x000fe20003f25270 */
[----:B------:R-:W-:Y:S01]  /*28910*/  UIADD3 UR16, UR8, 0x28100, URZ ;  /* 0x0002810008107890 */ /* 0x000fe2000fffe03f */
[----:B------:R-:W-:Y:S01]  /*28920*/  VIADD R13, R13, 0x20 ;  /* 0x000000200d0d7836 */ /* 0x000fe20000000000 */
[----:B------:R-:W-:Y:S01]  /*28930*/  UMOV UR15, 0x10000000 ;  /* 0x10000000000f7882 */ /* 0x000fe20000000000 */
[----:B------:R-:W-:-:S02]  /*28940*/  SEL R12, RZ, 0x1, P1 ;  /* 0x00000001ff0c7807 */ /* 0x000fc40000800000 */
[----:B------:R-:W-:Y:S01]  /*28950*/  UMOV UR8, UR5 ;  /* 0x0000000500087c82 */ /* 0x000fe20008000000 */
[----:B------:R-:W-:Y:S01]  /*28960*/  SEL R8, R8, RZ, P1 ;  /* 0x000000ff08087207 */ /* 0x000fe20000800000 */
[----:B------:R0:W-:Y:S01]  /*28970*/  UTMALDG.3D [UR8], [UR6], desc[UR14] ;  /* 0x00000e08060075b4 */ /* 0x0001e20008011000 */
[----:B------:R-:W-:Y:S01]  /*28980*/  LOP3.LUT R5, R5, R12, RZ, 0x3c, !PT ;  /* 0x0000000c05057212 */ /* 0x000fe200078e3cff */
[----:B0-----:R-:W-:Y:S01]  /*28990*/  UMOV UR8, UR16 ;  /* 0x0000001000087c82 */ /* 0x001fe20008000000 */
[----:B------:R-:W-:Y:S02]  /*289a0*/  UMOV UR11, UR19 ;  /* 0x00000013000b7c82 */ /* 0x000fe40008000000 */
[----:B------:R0:W-:Y:S02]  /*289b0*/  UTMALDG.3D [UR8], [UR26], desc[UR14] ;  /* 0x00000e081a0075b4 */ /* 0x0001e40008011000 */
[----:B0-----:R-:W-:Y:S05]  /*289c0*/  @P3 BRA `(.L_x_733) ;  /* 0xfffffffc00443947 */ /* 0x001fea000383ffff */
.L_x_729:
[----:B------:R-:W-:Y:S05]  /*289d0*/  BSYNC B1 ;  /* 0x0000000000017941 */ /* 0x000fea0003800000 */
.L_x_728:
[----:B------:R-:W2:Y:S01]  /*289e0*/  LDL.LU R14, [R1+0x26c] ;  /* 0x00026c00010e7983 */ /* 0x000ea20000300800 */
[----:B------:R-:W-:Y:S01]  /*289f0*/  LOP3.LUT P1, RZ, R9, 0xff, RZ, 0xc0, !PT ;  /* 0x000000ff09ff7812 */ /* 0x000fe2000782c0ff */
[C---:B------:R-:W-:Y:S01]  /*28a00*/  IMAD.IADD R6, R7.reuse, 0x1, R6 ;  /* 0x0000000107067824 */ /* 0x040fe200078e0206 */
[----:B------:R-:W-:Y:S01]  /*28a10*/  ULDC.64 UR6, c[0x0][0x650] ;  /* 0x0001940000067ab9 */ /* 0x000fe20000000a00 */
[----:B------:R-:W3:Y:S01]  /*28a20*/  LDL.LU R12, [R1+0x280] ;  /* 0x00028000010c7983 */ /* 0x000ee20000300800 */
[----:B------:R-:W-:Y:S01]  /*28a30*/  ISETP.GE.U32.AND P3, PT, R7, 0x5, PT ;  /* 0x000000050700780c */ /* 0x000fe20003f66070 */
[----:B------:R-:W-:Y:S01]  /*28a40*/  BSSY B1, `(.L_x_734) ;  /* 0x000006f000017945 */ /* 0x000fe20003800000 */
[----:B------:R-:W-:Y:S01]  /*28a50*/  IMAD.MOV.U32 R10, RZ, RZ, -0x1 ;  /* 0xffffffffff0a7424 */ /* 0x000fe200078e00ff */
[----:B------:R-:W-:Y:S02]  /*28a60*/  PRMT R4, RZ, 0x7610, R4 ;  /* 0x00007610ff047816 */ /* 0x000fe40000000004 */
[----:B------:R-:W-:-:S04]  /*28a70*/  PRMT R9, RZ, 0x7610, R9 ;  /* 0x00007610ff097816 */ /* 0x000fc80000000009 */
[----:B------:R-:W0:Y:S01]  /*28a80*/  @P1 S2R R3, SR_CgaCtaId ;  /* 0x0000000000031919 */ /* 0x000e220000008800 */
[----:B------:R-:W-:-:S04]  /*28a90*/  @P1 MOV R2, 0x400 ;  /* 0x0000040000021802 */ /* 0x000fc80000000f00 */
[----:B0-----:R-:W-:-:S04]  /*28aa0*/  @P1 LEA R2, R3, R2, 0x18 ;  /* 0x0000000203021211 */ /* 0x001fc800078ec0ff */
[----:B------:R0:W-:Y:S01]  /*28ab0*/  @P1 SYNCS.ARRIVE.TRANS64.A1T0 RZ, [R2+URZ+0x68], RZ ;  /* 0x000068ff02ff19a7 */ /* 0x0001e2000810003f */
[----:B------:R-:W-:-:S04]  /*28ac0*/  ISETP.GT.U32.AND P1, PT, R6, 0x4, PT ;  /* 0x000000040600780c */ /* 0x000fc80003f24070 */
[----:B------:R-:W-:Y:S01]  /*28ad0*/  ISETP.LT.U32.AND P1, PT, R7, 0x5, P1 ;  /* 0x000000050700780c */ /* 0x000fe20000f21070 */
[----:B0-----:R-:W-:-:S04]  /*28ae0*/  IMAD.WIDE.U32 R2, R6, -0x33333333, RZ ;  /* 0xcccccccd06027825 */ /* 0x001fc800078e00ff */
[----:B------:R-:W-:Y:S01]  /*28af0*/  IMAD.MOV.U32 R2, RZ, RZ, -0x1 ;  /* 0xffffffffff027424 */ /* 0x000fe200078e00ff */
[----:B------:R-:W-:Y:S02]  /*28b00*/  SHF.R.U32.HI R5, RZ, 0x2, R3 ;  /* 0x00000002ff057819 */ /* 0x000fe40000011603 */
[----:B------:R-:W-:-:S03]  /*28b10*/  SEL R3, RZ, 0x1, !P1 ;  /* 0x00000001ff037807 */ /* 0x000fc60004800000 */
[----:B------:R-:W-:Y:S01]  /*28b20*/  IMAD R6, R5, -0x5, R6 ;  /* 0xfffffffb05067824 */ /* 0x000fe200078e0206 */
[----:B------:R-:W-:Y:S01]  /*28b30*/  LOP3.LUT R0, R0, R3, RZ, 0x3c, !PT ;  /* 0x0000000300007212 */ /* 0x000fe200078e3cff */
[----:B------:R-:W-:-:S03]  /*28b40*/  IMAD.MOV.U32 R3, RZ, RZ, -0x1 ;  /* 0xffffffffff037424 */ /* 0x000fc600078e00ff */
[----:B------:R-:W-:Y:S02]  /*28b50*/  @P3 LOP3.LUT R0, R0, 0x1, R5, 0x78, !PT ;  /* 0x0000000100003812 */ /* 0x000fe400078e7805 */
[----:B---3--:R-:W-:-:S04]  /*28b60*/  IADD3 R12, P1, R12, UR20, RZ ;  /* 0x000000140c0c7c10 */ /* 0x008fc8000ff3e0ff */
[----:B--2---:R-:W-:Y:S01]  /*28b70*/  IADD3.X R14, R14, UR13, RZ, P1, !PT ;  /* 0x0000000d0e0e7c10 */ /* 0x004fe20008ffe4ff */
[----:B------:R0:W-:Y:S01]  /*28b80*/  STL [R1+0x280], R12 ;  /* 0x0002800c01007387 */ /* 0x0001e20000100800 */
[----:B------:R-:W-:-:S03]  /*28b90*/  ISETP.GE.U32.AND P1, PT, R12, UR6, PT ;  /* 0x000000060c007c0c */ /* 0x000fc6000bf26070 */
[----:B------:R0:W-:Y:S01]  /*28ba0*/  STL [R1+0x26c], R14 ;  /* 0x00026c0e01007387 */ /* 0x0001e20000100800 */
[----:B------:R-:W-:-:S13]  /*28bb0*/  ISETP.GE.U32.AND.EX P1, PT, R14, UR7, PT, P1 ;  /* 0x000000070e007c0c */ /* 0x000fda000bf26110 */
[----:B0-----:R-:W-:Y:S05]  /*28bc0*/  @P1 BRA `(.L_x_735) ;  /* 0x0000000400581947 */ /* 0x001fea0003800000 */
[----:B------:R-:W0:Y:S01]  /*28bd0*/  S2R R8, SR_CTAID.X ;  /* 0x0000000000087919 */ /* 0x000e220000002500 */
[----:B------:R-:W1:Y:S01]  /*28be0*/  LDC R15, c[0x0][0x65c] ;  /* 0x00019700ff0f7b82 */ /* 0x000e620000000800 */
[----:B------:R-:W-:Y:S01]  /*28bf0*/  ULDC UR5, c[0x0][0x150] ;  /* 0x0000540000057ab9 */ /* 0x000fe20000000800 */
[----:B------:R-:W-:Y:S01]  /*28c00*/  ULDC.64 UR6, c[0x0][0x628] ;  /* 0x00018a0000067ab9 */ /* 0x000fe20000000a00 */
[----:B------:R-:W2:Y:S01]  /*28c10*/  S2R R2, SR_CTAID.Y ;  /* 0x0000000000027919 */ /* 0x000ea20000002600 */
[----:B------:R-:W-:Y:S01]  /*28c20*/  ISETP.NE.U32.AND P1, PT, RZ, UR6, PT ;  /* 0x00000006ff007c0c */ /* 0x000fe2000bf25070 */
[----:B------:R-:W-:-:S03]  /*28c30*/  ULDC UR8, c[0x0][0x630] ;  /* 0x00018c0000087ab9 */ /* 0x000fc60000000800 */
[----:B------:R-:W3:Y:S01]  /*28c40*/  LDC R5, c[0x0][0x144] ;  /* 0x00005100ff057b82 */ /* 0x000ee20000000800 */
[----:B------:R-:W-:-:S07]  /*28c50*/  ISETP.NE.AND.EX P1, PT, RZ, UR7, PT, P1 ;  /* 0x00000007ff007c0c */ /* 0x000fce000bf25310 */
[----:B------:R-:W4:Y:S01]  /*28c60*/  LDC R11, c[0x0][0x148] ;  /* 0x00005200ff0b7b82 */ /* 0x000f220000000800 */
[----:B-1----:R-:W-:Y:S02]  /*28c70*/  ISETP.NE.AND P4, PT, R15, 0x1, PT ;  /* 0x000000010f00780c */ /* 0x002fe40003f85270 */
[----:B0-----:R-:W-:Y:S02]  /*28c80*/  I2FP.F32.U32 R3, R8 ;  /* 0x0000000800037245 */ /* 0x001fe40000201000 */
[----:B--2---:R-:W-:-:S03]  /*28c90*/  I2FP.F32.U32 R4, R2 ;  /* 0x0000000200047245 */ /* 0x004fc60000201000 */
[----:B------:R-:W-:Y:S01]  /*28ca0*/  FMUL R3, R3, UR5 ;  /* 0x0000000503037c20 */ /* 0x000fe20008400000 */
[----:B------:R-:W-:Y:S02]  /*28cb0*/  ULDC UR5, c[0x0][0x154] ;  /* 0x0000550000057ab9 */ /* 0x000fe40000000800 */
[----:B------:R-:W-:-:S03]  /*28cc0*/  FMUL R10, R4, UR5 ;  /* 0x00000005040a7c20 */ /* 0x000fc60008400000 */
[----:B------:R-:W0:Y:S08]  /*28cd0*/  F2I.U32.TRUNC.NTZ R3, R3 ;  /* 0x0000000300037305 */ /* 0x000e30000020f000 */
[----:B------:R-:W1:Y:S01]  /*28ce0*/  F2I.U32.TRUNC.NTZ R10, R10 ;  /* 0x0000000a000a7305 */ /* 0x000e62000020f000 */
[----:B0-----:R-:W-:Y:S01]  /*28cf0*/  IADD3 R4, -R3, RZ, RZ ;  /* 0x000000ff03047210 */ /* 0x001fe20007ffe1ff */
[----:B------:R-:W-:-:S04]  /*28d00*/  IMAD.MOV.U32 R3, RZ, RZ, R14 ;  /* 0x000000ffff037224 */ /* 0x000fc800078e000e */
[----:B---3--:R-:W-:Y:S02]  /*28d10*/  IMAD R8, R5, R4, R8 ;  /* 0x0000000405087224 */ /* 0x008fe400078e0208 */
[----:B-1----:R-:W-:-:S04]  /*28d20*/  IMAD.MOV R4, RZ, RZ, -R10 ;  /* 0x000000ffff047224 */ /* 0x002fc800078e0a0a */
[----:B----4-:R-:W-:Y:S02]  /*28d30*/  @P4 IMAD R8, R11, R4, R2 ;  /* 0x000000040b084224 */ /* 0x010fe400078e0202 */
[----:B------:R-:W-:Y:S01]  /*28d40*/  IMAD.MOV.U32 R2, RZ, RZ, R12 ;  /* 0x000000ffff027224 */ /* 0x000fe200078e000c */
[----:B------:R-:W-:Y:S06]  /*28d50*/  @!P1 BRA `(.L_x_736) ;  /* 0x0000000000289947 */ /* 0x000fec0003800000 */
[----:B------:R-:W-:Y:S02]  /*28d60*/  ULDC UR5, c[0x0][0x634] ;  /* 0x00018d0000057ab9 */ /* 0x000fe40000000800 */
[----:B------:R-:W-:-:S05]  /*28d70*/  IADD3 R3, P1, R12, UR5, RZ ;  /* 0x000000050c037c10 */ /* 0x000fca000ff3e0ff */
[----:B------:R-:W-:-:S04]  /*28d80*/  IMAD.X R11, RZ, RZ, R14, P1 ;  /* 0x000000ffff0b7224 */ /* 0x000fc800008e060e */
[----:B------:R-:W-:-:S04]  /*28d90*/  IMAD.WIDE.U32 R4, R11, UR6, RZ ;  /* 0x000000060b047c25 */ /* 0x000fc8000f8e00ff */
[----:B------:R-:W-:-:S04]  /*28da0*/  IMAD.WIDE.U32 R4, P1, R3, UR7, R4 ;  /* 0x0000000703047c25 */ /* 0x000fc8000f820004 */
[----:B------:R-:W-:-:S04]  /*28db0*/  IMAD.WIDE.U32 R2, R3, UR6, RZ ;  /* 0x0000000603027c25 */ /* 0x000fc8000f8e00ff */
[----:B------:R-:W-:Y:S01]  /*28dc0*/  IMAD.MOV.U32 R2, RZ, RZ, R5 ;  /* 0x000000ffff027224 */ /* 0x000fe200078e0005 */
[----:B------:R-:W-:Y:S01]  /*28dd0*/  IADD3 RZ, P3, R3, R4, RZ ;  /* 0x0000000403ff7210 */ /* 0x000fe20007f7e0ff */
[----:B------:R-:W-:-:S04]  /*28de0*/  IMAD.X R3, RZ, RZ, RZ, P1 ;  /* 0x000000ffff037224 */ /* 0x000fc800008e06ff */
[----:B------:R-:W-:-:S08]  /*28df0*/  IMAD.WIDE.U32.X R2, R11, UR7, R2, P3 ;  /* 0x000000070b027c25 */ /* 0x000fd000098e0402 */
.L_x_736:
[--C-:B------:R-:W-:Y:S01]  /*28e00*/  SHF.R.U64 R10, R2, UR8, R3.reuse ;  /* 0x00000008020a7c19 */ /* 0x100fe20008001203 */
[----:B------:R-:W-:Y:S01]  /*28e10*/  ULDC.64 UR6, c[0x0][0x620] ;  /* 0x0001880000067ab9 */ /* 0x000fe20000000a00 */
[----:B------:R-:W-:Y:S01]  /*28e20*/  SHF.R.U32.HI R2, RZ, UR8, R3 ;  /* 0x00000008ff027c19 */ /* 0x000fe20008011603 */
[----:B------:R-:W-:Y:S01]  /*28e30*/  IMAD.MOV.U32 R3, RZ, RZ, R14 ;  /* 0x000000ffff037224 */ /* 0x000fe200078e000e */
[----:B------:R-:W-:Y:S01]  /*28e40*/  IADD3 R11, P1, RZ, -R10, RZ ;  /* 0x8000000aff0b7210 */ /* 0x000fe20007f3e0ff */
[----:B------:R-:W-:-:S04]  /*28e50*/  ULDC UR5, c[0x0][0x618] ;  /* 0x0001860000057ab9 */ /* 0x000fc80000000800 */
[----:B------:R-:W-:-:S04]  /*28e60*/  IMAD.X R2, RZ, RZ, ~R2, P1 ;  /* 0x000000ffff027224 */ /* 0x000fc800008e0e02 */
[----:B------:R-:W-:-:S04]  /*28e70*/  IMAD R2, R2, UR6, RZ ;  /* 0x0000000602027c24 */ /* 0x000fc8000f8e02ff */
[----:B------:R-:W-:Y:S01]  /*28e80*/  IMAD R5, R11, UR7, R2 ;  /* 0x000000070b057c24 */ /* 0x000fe2000f8e0202 */
[----:B------:R-:W-:-:S05]  /*28e90*/  MOV R2, R12 ;  /* 0x0000000c00027202 */ /* 0x000fca0000000f00 */
[----:B------:R-:W-:Y:S01]  /*28ea0*/  IMAD.WIDE.U32 R2, R11, UR6, R2 ;  /* 0x000000060b027c25 */ /* 0x000fe2000f8e0002 */
[----:B------:R-:W-:Y:S02]  /*28eb0*/  ULDC.64 UR6, c[0x0][0x640] ;  /* 0x0001900000067ab9 */ /* 0x000fe40000000a00 */
[----:B------:R-:W-:Y:S01]  /*28ec0*/  ISETP.NE.U32.AND P1, PT, RZ, UR6, PT ;  /* 0x00000006ff007c0c */ /* 0x000fe2000bf25070 */
[----:B------:R-:W-:-:S03]  /*28ed0*/  IMAD.IADD R3, R3, 0x1, R5 ;  /* 0x0000000103037824 */ /* 0x000fc600078e0205 */
[----:B------:R-:W-:Y:S02]  /*28ee0*/  ISETP.NE.AND.EX P1, PT, RZ, UR7, PT, P1 ;  /* 0x00000007ff007c0c */ /* 0x000fe4000bf25310 */
[--C-:B------:R-:W-:Y:S02]  /*28ef0*/  SHF.R.U64 R11, R2, UR5, R3.reuse ;  /* 0x00000005020b7c19 */ /* 0x100fe40008001203 */
[----:B------:R-:W-:Y:S01]  /*28f00*/  SHF.R.U32.HI R2, RZ, UR5, R3 ;  /* 0x00000005ff027c19 */ /* 0x000fe20008011603 */
[----:B------:R-:W-:-:S03]  /*28f10*/  ULDC UR5, c[0x0][0x608] ;  /* 0x0001820000057ab9 */ /* 0x000fc60000000800 */
[--C-:B------:R-:W-:Y:S02]  /*28f20*/  SHF.R.U64 R12, R11, UR5, R2.reuse ;  /* 0x000000050b0c7c19 */ /* 0x100fe40008001202 */
[----:B------:R-:W-:Y:S01]  /*28f30*/  SHF.R.U32.HI R3, RZ, UR5, R2 ;  /* 0x00000005ff037c19 */ /* 0x000fe20008011602 */
[----:B------:R-:W-:-:S03]  /*28f40*/  ULDC UR5, c[0x0][0x658] ;  /* 0x0001960000057ab9 */ /* 0x000fc60000000800 */
[--C-:B------:R-:W-:Y:S02]  /*28f50*/  SHF.R.U64 R13, R12, UR5, R3.reuse ;  /* 0x000000050c0d7c19 */ /* 0x100fe40008001203 */
[----:B------:R-:W-:-:S03]  /*28f60*/  SHF.R.U32.HI R14, RZ, UR5, R3 ;  /* 0x00000005ff0e7c19 */ /* 0x000fc60008011603 */
[----:B------:R-:W-:Y:S02]  /*28f70*/  IMAD.MOV.U32 R2, RZ, RZ, R13 ;  /* 0x000000ffff027224 */ /* 0x000fe400078e000d */
        /* <DEDUP_REMOVED lines=12> */
.L_x_737:
[----:B------:R-:W-:Y:S01]  /*29040*/  ULDC UR5, c[0x0][0x648] ;  /* 0x0001920000057ab9 */ /* 0x000fe20000000800 */
[----:B------:R-:W-:Y:S01]  /*29050*/  LOP3.LUT R12, R12, UR17, RZ, 0xc0, !PT ;  /* 0x000000110c0c7c12 */ /* 0x000fe2000f8ec0ff */
[----:B------:R-:W-:Y:S01]  /*29060*/  IMAD.MOV.U32 R4, RZ, RZ, 0x1 ;  /* 0x00000001ff047424 */ /* 0x000fe200078e00ff */
[----:B------:R-:W-:Y:S01]  /*29070*/  SHF.R.U64 R3, R2, UR5, R3 ;  /* 0x0000000502037c19 */ /* 0x000fe20008001203 */
[----:B------:R-:W-:-:S03]  /*29080*/  ULDC UR5, c[0x0][0x638] ;  /* 0x00018e0000057ab9 */ /* 0x000fc60000000800 */
[C---:B------:R-:W-:Y:S01]  /*29090*/  IADD3 R2, -R3.reuse, RZ, RZ ;  /* 0x000000ff03027210 */ /* 0x040fe20007ffe1ff */
[----:B------:R-:W-:-:S04]  /*290a0*/  IMAD R5, R3, UR18, R12 ;  /* 0x0000001203057c24 */ /* 0x000fc8000f8e020c */
[----:B------:R-:W-:Y:S01]  /*290b0*/  IMAD R13, R2, UR5, R13 ;  /* 0x00000005020d7c24 */ /* 0x000fe2000f8e020d */
[----:B------:R-:W-:Y:S01]  /*290c0*/  ULDC UR5, c[0x0][0x610] ;  /* 0x0001840000057ab9 */ /* 0x000fe20000000800 */
[----:B------:R-:W-:Y:S01]  /*290d0*/  LOP3.LUT R2, R11, UR4, RZ, 0xc0, !PT ;  /* 0x000000040b027c12 */ /* 0x000fe2000f8ec0ff */
[----:B------:R-:W-:Y:S01]  /*290e0*/  IMAD R8, R5, UR5, R8 ;  /* 0x0000000505087c24 */ /* 0x000fe2000f8e0208 */
[----:B------:R-:W-:-:S03]  /*290f0*/  ULDC UR5, c[0x0][0x600] ;  /* 0x0001800000057ab9 */ /* 0x000fc60000000800 */
[----:B------:R-:W-:-:S05]  /*29100*/  IMAD R13, R13, UR5, R2 ;  /* 0x000000050d0d7c24 */ /* 0x000fca000f8e0202 */
[----:B------:R-:W-:Y:S02]  /*29110*/  SEL R3, R13, R8, !P4 ;  /* 0x000000080d037207 */ /* 0x000fe40006000000 */
[----:B------:R-:W-:-:S07]  /*29120*/  SEL R2, R8, R13, !P4 ;  /* 0x0000000d08027207 */ /* 0x000fce0006000000 */
.L_x_735:
[----:B------:R-:W-:Y:S05]  /*29130*/  BSYNC B1 ;  /* 0x0000000000017941 */ /* 0x000fea0003800000 */
.L_x_734:
[----:B------:R-:W-:-:S13]  /*29140*/  LOP3.LUT P1, RZ, R4, 0xff, RZ, 0xc0, !PT ;  /* 0x000000ff04ff7812 */ /* 0x000fda000782c0ff */
[----:B------:R-:W-:Y:S05]  /*29150*/  @P1 BRA `(.L_x_738) ;  /* 0xfffffff4002c1947 */ /* 0x000fea000383ffff */
[----:B------:R-:W-:Y:S05]  /*29160*/  BSYNC B0 ;  /* 0x0000000000007941 */ /* 0x000fea0003800000 */
.L_x_726:
[----:B------:R-:W-:-:S03]  /*29170*/  UMOV UR5, 0xffffffff ;  /* 0xffffffff00057882 */ /* 0x000fc60000000000 */
[----:B------:R-:W-:Y:S05]  /*29180*/  BRA.DIV UR5, `(.L_x_739) ;  /* 0x0000000605487947 */ /* 0x000fea000b800000 */
[----:B------:R-:W-:-:S13]  /*29190*/  ELECT P6, URZ, PT ;  /* 0x00000000003f782f */ /* 0x000fda00038c0000 */
.L_x_754:
[----:B------:R-:W-:Y:S04]  /*291a0*/  BSSY B0, `(.L_x_740) ;  /* 0x0000037000007945 */ /* 0x000fe80003800000 */
[----:B------:R-:W-:Y:S05]  /*291b0*/  @!P6 BRA `(.L_x_741) ;  /* 0x0000000000d4e947 */ /* 0x000fea0003800000 */
[----:B------:R-:W2:Y:S02]  /*291c0*/  LDL R2, [R1+0x25c] ;  /* 0x00025c0001027983 */ /* 0x000ea40000100800 */
[----:B--2---:R-:W-:-:S13]  /*291d0*/  R2UR UR5, R2 ;  /* 0x00000000020572ca */ /* 0x004fda00000e0000 */
[----:B------:R-:W-:-:S04]  /*291e0*/  ULOP3.LUT UR5, UR5, 0x2, URZ, 0xfc, !UPT ;  /* 0x0000000205057892 */ /* 0x000fc8000f8efc3f */
[----:B------:R-:W-:-:S06]  /*291f0*/  UISETP.NE.AND UP0, UPT, UR5, 0x3, UPT ;  /* 0x000000030500788c */ /* 0x000fcc000bf05270 */
[----:B------:R-:W-:-:S13]  /*29200*/  PLOP3.LUT P0, PT, PT, PT, UP0, 0x80, 0x0 ;  /* 0x000000000000781c */ /* 0x000fda0003f0f008 */
[----:B------:R-:W-:Y:S05]  /*29210*/  @!P0 BRA `(.L_x_742) ;  /* 0x0000000000048947 */ /* 0x000fea0003800000 */
[----:B------:R-:W-:Y:S01]  /*29220*/  BPT.TRAP 0x1 ;  /* 0x000000040000795c */ /* 0x000fe20000300000 */
.L_x_742:
[----:B------:R-:W0:Y:S01]  /*29230*/  S2R R3, SR_CgaCtaId ;  /* 0x0000000000037919 */ /* 0x000e220000008800 */
[----:B------:R-:W-:-:S04]  /*29240*/  MOV R2, 0x400 ;  /* 0x0000040000027802 */ /* 0x000fc80000000f00 */
[----:B0-----:R-:W-:Y:S02]  /*29250*/  LEA R3, R3, R2, 0x18 ;  /* 0x0000000203037211 */ /* 0x001fe400078ec0ff */
[----:B------:R-:W-:-:S03]  /*29260*/  SHF.L.U32 R2, R0, 0x1f, RZ ;  /* 0x0000001f00027819 */ /* 0x000fc600000006ff */
[----:B------:R-:W-:-:S04]  /*29270*/  VIADD R3, R3, 0x28 ;  /* 0x0000002803037836 */ /* 0x000fc80000000000 */
[----:B------:R-:W-:-:S04]  /*29280*/  IMAD R5, R6, 0x8, R3 ;  /* 0x0000000806057824 */ /* 0x000fc800078e0203 */
[----:B------:R-:W0:Y:S02]  /*29290*/  SYNCS.PHASECHK.TRANS64.TRYWAIT P0, [R5+URZ], R2 ;  /* 0x00000002050075a7 */ /* 0x000e24000800017f */
[----:B0-----:R-:W-:Y:S05]  /*292a0*/  @!P0 BRA `(.L_x_743) ;  /* 0x0000000400208947 */ /* 0x001fea0003800000 */
.L_x_755:
[----:B------:R-:W-:-:S05]  /*292b0*/  VIADD R6, R6, 0x1 ;  /* 0x0000000106067836 */ /* 0x000fca0000000000 */
[----:B------:R-:W-:-:S04]  /*292c0*/  ISETP.NE.AND P0, PT, R6, 0x5, PT ;  /* 0x000000050600780c */ /* 0x000fc80003f05270 */
[----:B0-----:R-:W-:Y:S02]  /*292d0*/  SEL R5, RZ, 0x1, P0 ;  /* 0x00000001ff057807 */ /* 0x001fe40000000000 */
[----:B------:R-:W-:Y:S02]  /*292e0*/  SEL R6, R6, RZ, P0 ;  /* 0x000000ff06067207 */ /* 0x000fe40000000000 */
[----:B------:R-:W-:-:S03]  /*292f0*/  LOP3.LUT R5, R0, R5, RZ, 0x3c, !PT ;  /* 0x0000000500057212 */ /* 0x000fc600078e3cff */
[----:B------:R-:W-:Y:S01]  /*29300*/  IMAD R7, R6, 0x8, R3 ;  /* 0x0000000806077824 */ /* 0x000fe200078e0203 */
[----:B------:R-:W-:-:S04]  /*29310*/  SHF.L.U32 R0, R5, 0x1f, RZ ;  /* 0x0000001f05007819 */ /* 0x000fc800000006ff */
[----:B------:R-:W0:Y:S02]  /*29320*/  SYNCS.PHASECHK.TRANS64.TRYWAIT P0, [R7+URZ], R0 ;  /* 0x00000000070075a7 */ /* 0x000e24000800017f */
[----:B0-----:R-:W-:Y:S05]  /*29330*/  @!P0 BRA `(.L_x_744) ;  /* 0x0000000400108947 */ /* 0x001fea0003800000 */
.L_x_756:
[----:B0-----:R-:W-:-:S05]  /*29340*/  VIADD R0, R6, 0x1 ;  /* 0x0000000106007836 */ /* 0x001fca0000000000 */
[----:B------:R-:W-:-:S04]  /*29350*/  ISETP.NE.AND P0, PT, R0, 0x5, PT ;  /* 0x000000050000780c */ /* 0x000fc80003f05270 */
[----:B------:R-:W-:Y:S02]  /*29360*/  SEL R2, RZ, 0x1, P0 ;  /* 0x00000001ff027807 */ /* 0x000fe40000000000 */
[----:B------:R-:W-:Y:S02]  /*29370*/  SEL R4, R0, RZ, P0 ;  /* 0x000000ff00047207 */ /* 0x000fe40000000000 */
[----:B------:R-:W-:-:S03]  /*29380*/  LOP3.LUT R5, R5, R2, RZ, 0x3c, !PT ;  /* 0x0000000205057212 */ /* 0x000fc600078e3cff */
[----:B------:R-:W-:Y:S01]  /*29390*/  IMAD R7, R4, 0x8, R3 ;  /* 0x0000000804077824 */ /* 0x000fe200078e0203 */
[----:B------:R-:W-:-:S04]  /*293a0*/  SHF.L.U32 R0, R5, 0x1f, RZ ;  /* 0x0000001f05007819 */ /* 0x000fc800000006ff */
[----:B------:R-:W0:Y:S02]  /*293b0*/  SYNCS.PHASECHK.TRANS64.TRYWAIT P0, [R7+URZ], R0 ;  /* 0x00000000070075a7 */ /* 0x000e24000800017f */
[----:B0-----:R-:W-:Y:S05]  /*293c0*/  @!P0 BRA `(.L_x_745) ;  /* 0x0000000400008947 */ /* 0x001fea0003800000 */
.L_x_757:
[----:B0-----:R-:W-:-:S04]  /*293d0*/  IADD3 R0, R4, 0x1, RZ ;  /* 0x0000000104007810 */ /* 0x001fc80007ffe0ff */
        /* <DEDUP_REMOVED lines=8> */
.L_x_758:
[----:B0-----:R-:W-:-:S05]  /*29460*/  VIADD R0, R4, 0x1 ;  /* 0x0000000104007836 */ /* 0x001fca0000000000 */
[----:B------:R-:W-:-:S04]  /*29470*/  ISETP.NE.AND P0, PT, R0, 0x5, PT ;  /* 0x000000050000780c */ /* 0x000fc80003f05270 */
[----:B------:R-:W-:Y:S02]  /*29480*/  SEL R2, RZ, 0x1, P0 ;  /* 0x00000001ff027807 */ /* 0x000fe40000000000 */
[----:B------:R-:W-:Y:S02]  /*29490*/  SEL R0, R0, RZ, P0 ;  /* 0x000000ff00007207 */ /* 0x000fe40000000000 */
[----:B------:R-:W-:-:S03]  /*294a0*/  LOP3.LUT R2, R5, R2, RZ, 0x3c, !PT ;  /* 0x0000000205027212 */ /* 0x000fc600078e3cff */
[----:B------:R-:W-:Y:S01]  /*294b0*/  IMAD R3, R0, 0x8, R3 ;  /* 0x0000000800037824 */ /* 0x000fe200078e0203 */
[----:B------:R-:W-:-:S07]  /*294c0*/  SHF.L.U32 R0, R2, 0x1f, RZ ;  /* 0x0000001f02007819 */ /* 0x000fce00000006ff */
.L_x_747:
[----:B0-----:R0:W1:Y:S02]  /*294d0*/  SYNCS.PHASECHK.TRANS64.TRYWAIT P0, [R3+URZ], R0 ;  /* 0x00000000030075a7 */ /* 0x001064000800017f */
[----:B-1----:R-:W-:Y:S05]  /*294e0*/  @!P0 NANOSLEEP.SYNCS 0x989680 ;  /* 0x009896800000895d */ /* 0x002fea0003900000 */
[----:B------:R-:W1:Y:S02]  /*294f0*/  @!P0 SYNCS.PHASECHK.TRANS64 P0, [R3+URZ], R0 ;  /* 0x00000000030085a7 */ /* 0x000e64000800007f */
[----:B-1----:R-:W-:Y:S05]  /*29500*/  @!P0 BRA `(.L_x_747) ;  /* 0xfffffffc00f08947 */ /* 0x002fea000383ffff */
.L_x_741:
[----:B------:R-:W-:Y:S05]  /*29510*/  BSYNC B0 ;  /* 0x0000000000007941 */ /* 0x000fea0003800000 */
.L_x_740:
[----:B------:R-:W-:Y:S05]  /*29520*/  EXIT ;  /* 0x000000000000794d */ /* 0x000fea0003800000 */
.L_x_17:
[----:B-1----:R1:W2:Y:S02]  /*29530*/  SYNCS.PHASECHK.TRANS64.TRYWAIT P1, [R3+URZ], R0 ;  /* 0x00000000030075a7 */ /* 0x0022a4000802017f */
[----:B--2---:R-:W-:Y:S05]  /*29540*/  @!P1 NANOSLEEP.SYNCS 0x989680 ;  /* 0x009896800000995d */ /* 0x004fea0003900000 */
[----:B------:R-:W2:Y:S02]  /*29550*/  @!P1 SYNCS.PHASECHK.TRANS64 P1, [R3+URZ], R0 ;  /* 0x00000000030095a7 */ /* 0x000ea4000802007f */
[----:B--2---:R-:W-:Y:S05]  /*29560*/  @!P1 BRA `(.L_x_17) ;  /* 0xfffffffc00f09947 */ /* 0x004fea000383ffff */
[----:B------:R-:W-:Y:S05]  /*29570*/  BRA `(.L_x_16) ;  /* 0xfffffd7c00b87947 */ /* 0x000fea000383ffff */
.L_x_22:
[----:B--2---:R-:W-:-:S04]  /*29580*/  IMAD.U32 R6, RZ, RZ, UR5 ;  /* 0x00000005ff067e24 */ /* 0x004fc8000f8e00ff */
[----:B------:R2:W3:Y:S03]  /*29590*/  SYNCS.PHASECHK.TRANS64.TRYWAIT P1, [R6+URZ], R4 ;  /* 0x00000004060075a7 */ /* 0x0004e6000802017f */
[----:B---3--:R-:W-:Y:S05]  /*295a0*/  @!P1 NANOSLEEP.SYNCS 0x989680 ;  /* 0x009896800000995d */ /* 0x008fea0003900000 */
[----:B------:R-:W3:Y:S02]  /*295b0*/  @!P1 SYNCS.PHASECHK.TRANS64 P1, [R6+URZ], R4 ;  /* 0x00000004060095a7 */ /* 0x000ee4000802007f */
[----:B---3--:R-:W-:Y:S05]  /*295c0*/  @!P1 BRA `(.L_x_22) ;  /* 0xfffffffc00ec9947 */ /* 0x008fea000383ffff */
[----:B------:R-:W-:Y:S05]  /*295d0*/  BRA `(.L_x_21) ;  /* 0xfffffdd400307947 */ /* 0x000fea000383ffff */
.L_x_727:
[----:B------:R-:W-:Y:S01]  /*295e0*/  BSSY B1, `(.L_x_748) ;  /* 0x0000006000017945 */ /* 0x000fe20003800000 */
[----:B------:R-:W-:-:S07]  /*295f0*/  IMAD.MOV.U32 R15, RZ, RZ, -0x1 ;  /* 0xffffffffff0f7424 */ /* 0x000fce00078e00ff */
[----:B------:R-:W-:Y:S05]  /*29600*/  WARPSYNC.COLLECTIVE R15, `(.L_x_749) ;  /* 0x000000000f0c7348 */ /* 0x000fea0003c00000 */
[----:B------:R-:W-:Y:S02]  /*29610*/  ELECT P6, UR62, PT ;  /* 0x00000000003e782f */ /* 0x000fe400038c0000 */
[----:B------:R-:W-:Y:S01]  /*29620*/  MOV R14, UR62 ;  /* 0x0000003e000e7c02 */ /* 0x000fe20008000f00 */
[----:B------:R-:W-:Y:S10]  /*29630*/  ENDCOLLECTIVE ;  /* 0x000000000000791b */ /* 0x000ff40003800000 */
.L_x_749:
[----:B------:R-:W-:Y:S05]  /*29640*/  BSYNC B1 ;  /* 0x0000000000017941 */ /* 0x000fea0003800000 */
.L_x_748:
[----:B------:R-:W-:Y:S05]  /*29650*/  BRA `(.L_x_750) ;  /* 0xffffffec00f87947 */ /* 0x000fea000383ffff */
.L_x_730:
[----:B0-----:R0:W1:Y:S02]  /*29660*/  SYNCS.PHASECHK.TRANS64.TRYWAIT P1, [R11+URZ+0x28], R12 ;  /* 0x0000280c0b0075a7 */ /* 0x001064000802017f */
[----:B-1----:R-:W-:Y:S05]  /*29670*/  @!P1 NANOSLEEP.SYNCS 0x989680 ;  /* 0x009896800000995d */ /* 0x002fea0003900000 */
[----:B------:R-:W1:Y:S02]  /*29680*/  @!P1 SYNCS.PHASECHK.TRANS64 P1, [R11+URZ+0x28], R12 ;  /* 0x0000280c0b0095a7 */ /* 0x000e64000802007f */
[----:B-1----:R-:W-:Y:S05]  /*29690*/  @!P1 BRA `(.L_x_730) ;  /* 0xfffffffc00f09947 */ /* 0x002fea000383ffff */
[----:B------:R-:W-:Y:S05]  /*296a0*/  BRA `(.L_x_751) ;  /* 0xfffffff0002c7947 */ /* 0x000fea000383ffff */
.L_x_739:
[----:B------:R-:W-:Y:S01]  /*296b0*/  BSSY B0, `(.L_x_752) ;  /* 0x0000006000007945 */ /* 0x000fe20003800000 */
[----:B------:R-:W-:-:S07]  /*296c0*/  IMAD.MOV.U32 R15, RZ, RZ, -0x1 ;  /* 0xffffffffff0f7424 */ /* 0x000fce00078e00ff */
[----:B------:R-:W-:Y:S05]  /*296d0*/  WARPSYNC.COLLECTIVE R15, `(.L_x_753) ;  /* 0x000000000f0c7348 */ /* 0x000fea0003c00000 */
[----:B------:R-:W-:Y:S02]  /*296e0*/  ELECT P6, UR62, PT ;  /* 0x00000000003e782f */ /* 0x000fe400038c0000 */
[----:B------:R-:W-:Y:S01]  /*296f0*/  MOV R14, UR62 ;  /* 0x0000003e000e7c02 */ /* 0x000fe20008000f00 */
[----:B------:R-:W-:Y:S10]  /*29700*/  ENDCOLLECTIVE ;  /* 0x000000000000791b */ /* 0x000ff40003800000 */
.L_x_753:
[----:B------:R-:W-:Y:S05]  /*29710*/  BSYNC B0 ;  /* 0x0000000000007941 */ /* 0x000fea0003800000 */
.L_x_752:
[----:B------:R-:W-:Y:S05]  /*29720*/  BRA `(.L_x_754) ;  /* 0xfffffff8009c7947 */ /* 0x000fea000383ffff */
.L_x_743:
[----:B0-----:R0:W1:Y:S02]  /*29730*/  SYNCS.PHASECHK.TRANS64.TRYWAIT P0, [R5+URZ], R2 ;  /* 0x00000002050075a7 */ /* 0x001064000800017f */
[----:B-1----:R-:W-:Y:S05]  /*29740*/  @!P0 NANOSLEEP.SYNCS 0x989680 ;  /* 0x009896800000895d */ /* 0x002fea0003900000 */
[----:B------:R-:W1:Y:S02]  /*29750*/  @!P0 SYNCS.PHASECHK.TRANS64 P0, [R5+URZ], R2 ;  /* 0x00000002050085a7 */ /* 0x000e64000800007f */
[----:B-1----:R-:W-:Y:S05]  /*29760*/  @!P0 BRA `(.L_x_743) ;  /* 0xfffffffc00f08947 */ /* 0x002fea000383ffff */
[----:B------:R-:W-:Y:S05]  /*29770*/  BRA `(.L_x_755) ;  /* 0xfffffff800cc7947 */ /* 0x000fea000383ffff */
.L_x_744:
[----:B0-----:R0:W1:Y:S02]  /*29780*/  SYNCS.PHASECHK.TRANS64.TRYWAIT P0, [R7+URZ], R0 ;  /* 0x00000000070075a7 */ /* 0x001064000800017f */
[----:B-1----:R-:W-:Y:S05]  /*29790*/  @!P0 NANOSLEEP.SYNCS 0x989680 ;  /* 0x009896800000895d */ /* 0x002fea0003900000 */
[----:B------:R-:W1:Y:S02]  /*297a0*/  @!P0 SYNCS.PHASECHK.TRANS64 P0, [R7+URZ], R0 ;  /* 0x00000000070085a7 */ /* 0x000e64000800007f */
[----:B-1----:R-:W-:Y:S05]  /*297b0*/  @!P0 BRA `(.L_x_744) ;  /* 0xfffffffc00f08947 */ /* 0x002fea000383ffff */
[----:B------:R-:W-:Y:S05]  /*297c0*/  BRA `(.L_x_756) ;  /* 0xfffffff800dc7947 */ /* 0x000fea000383ffff */
.L_x_745:
[----:B0-----:R0:W1:Y:S02]  /*297d0*/  SYNCS.PHASECHK.TRANS64.TRYWAIT P0, [R7+URZ], R0 ;  /* 0x00000000070075a7 */ /* 0x001064000800017f */
[----:B-1----:R-:W-:Y:S05]  /*297e0*/  @!P0 NANOSLEEP.SYNCS 0x989680 ;  /* 0x009896800000895d */ /* 0x002fea0003900000 */
[----:B------:R-:W1:Y:S02]  /*297f0*/  @!P0 SYNCS.PHASECHK.TRANS64 P0, [R7+URZ], R0 ;  /* 0x00000000070085a7 */ /* 0x000e64000800007f */
[----:B-1----:R-:W-:Y:S05]  /*29800*/  @!P0 BRA `(.L_x_745) ;  /* 0xfffffffc00f08947 */ /* 0x002fea000383ffff */
[----:B------:R-:W-:Y:S05]  /*29810*/  BRA `(.L_x_757) ;  /* 0xfffffff800ec7947 */ /* 0x000fea000383ffff */
.L_x_746:
[----:B0-----:R0:W1:Y:S02]  /*29820*/  SYNCS.PHASECHK.TRANS64.TRYWAIT P0, [R7+URZ], R0 ;  /* 0x00000000070075a7 */ /* 0x001064000800017f */
[----:B-1----:R-:W-:Y:S05]  /*29830*/  @!P0 NANOSLEEP.SYNCS 0x989680 ;  /* 0x009896800000895d */ /* 0x002fea0003900000 */
[----:B------:R-:W1:Y:S02]  /*29840*/  @!P0 SYNCS.PHASECHK.TRANS64 P0, [R7+URZ], R0 ;  /* 0x00000000070085a7 */ /* 0x000e64000800007f */
[----:B-1----:R-:W-:Y:S05]  /*29850*/  @!P0 BRA `(.L_x_746) ;  /* 0xfffffffc00f08947 */ /* 0x002fea000383ffff */
[----:B------:R-:W-:Y:S05]  /*29860*/  BRA `(.L_x_758) ;  /* 0xfffffff800fc7947 */ /* 0x000fea000383ffff */
.L_x_759:
[----:B------:R-:W-:-:S00]  /*29870*/  BRA `(.L_x_759) ;  /* 0xfffffffc00fc7947 */ /* 0x000fc0000383ffff */
[----:B------:R-:W-:-:S00]  /*29880*/  NOP ;  /* 0x0000000000007918 */ /* 0x000fc00000000000 */
[----:B------:R-:W-:-:S00]  /*29890*/  NOP ;  /* 0x0000000000007918 */ /* 0x000fc00000000000 */
[----:B------:R-:W-:-:S00]  /*298a0*/  NOP ;  /* 0x0000000000007918 */ /* 0x000fc00000000000 */
[----:B------:R-:W-:-:S00]  /*298b0*/  NOP ;  /* 0x0000000000007918 */ /* 0x000fc00000000000 */
[----:B------:R-:W-:-:S00]  /*298c0*/  NOP ;  /* 0x0000000000007918 */ /* 0x000fc00000000000 */
[----:B------:R-:W-:-:S00]  /*298d0*/  NOP ;  /* 0x0000000000007918 */ /* 0x000fc00000000000 */
[----:B------:R-:W-:-:S00]  /*298e0*/  NOP ;  /* 0x0000000000007918 */ /* 0x000fc00000000000 */
[----:B------:R-:W-:-:S00]  /*298f0*/  NOP ;  /* 0x0000000000007918 */ /* 0x000fc00000000000 */
.L_x_760:


//--------------------- .nv.global.init           --------------------------
	.section	.nv.global.init,"aw",@progbits
.nv.global.init:
	.type		$str$22,@object
	.size		$str$22,($str$23 - $str$22)
$str$22:
        /*0000*/ 	.byte	0x6b, 0x5f, 0x74, 0x69, 0x6c, 0x65, 0x5f, 0x63, 0x6f, 0x75, 0x6e, 0x74, 0x20, 0x3e, 0x3d, 0x20
        /*0010*/ 	.byte	0x31, 0x00
	.type		$str$23,@object
	.size		$str$23,(__unnamed_1 - $str$23)
$str$23:
        /*0012*/ 	.byte	0x2f, 0x74, 0x6d, 0x70, 0x2f, 0x63, 0x75, 0x74, 0x6c, 0x61, 0x73, 0x73, 0x5f, 0x73, 0x77, 0x65
        /*0022*/ 	.byte	0x65, 0x70, 0x5f, 0x73, 0x72, 0x63, 0x2f, 0x69, 0x6e, 0x63, 0x6c, 0x75, 0x64, 0x65, 0x2f, 0x63
        /*0032*/ 	.byte	0x75, 0x74, 0x6c, 0x61, 0x73, 0x73, 0x2f, 0x67, 0x65, 0x6d, 0x6d, 0x2f, 0x63, 0x6f, 0x6c, 0x6c
        /*0042*/ 	.byte	0x65, 0x63, 0x74, 0x69, 0x76, 0x65, 0x2f, 0x73, 0x6d, 0x39, 0x30, 0x5f, 0x6d, 0x6d, 0x61, 0x5f
        /*0052*/ 	.byte	0x74, 0x6d, 0x61, 0x5f, 0x67, 0x6d, 0x6d, 0x61, 0x5f, 0x73, 0x73, 0x5f, 0x77, 0x61, 0x72, 0x70
        /*0062*/ 	.byte	0x73, 0x70, 0x65, 0x63, 0x69, 0x61, 0x6c, 0x69, 0x7a, 0x65, 0x64, 0x2e, 0x68, 0x70, 0x70, 0x00
	.type		__unnamed_1,@object
	.size		__unnamed_1,(.L_0 - __unnamed_1)
__unnamed_1:
        /* <DEDUP_REMOVED lines=181> */
        /*0bc2*/ 	.byte	0x74, 0x69, 0x74, 0x79, 0x5d, 0x00
.L_0:


//--------------------- .nv.shared._ZN7cutlass13device_kernelINS_4gemm6kernel13GemmUniversalIN4cute5tupleIJiiiiEEENS1_10collective13CollectiveMmaINS1_34MainloopSm90TmaGmmaWarpSpecializedILi5ENS5_IJNS4_1CILi1EEESB_SB_EEENS1_35KernelTmaWarpSpecializedCooperativeEEENS5_IJNSA_ILi512EEENSA_ILi176EEENSA_ILi32EEEEEENS_10bfloat16_tENS5_IJlSB_lEEESJ_SK_NS4_8TiledMMAINS4_8MMA_AtomIJNS4_4SM904GMMA27MMA_64x16x16_F32BF16BF16_SSILNSO_5MajorE0ELSQ_0ELNSO_7ScaleInE1ELSR_1EEEEEENS4_6LayoutINS5_IJNSA_ILi2EEESB_SB_EEENS5_IJSB_NSA_ILi0EEESX_EEEEENS5_IJNS4_10UnderscoreES10_S10_EEEEENS4_13SM90_TMA_LOADENS4_14ComposedLayoutINS4_7SwizzleILi2ELi4ELi3EEENS4_18smem_ptr_flag_bitsILi16EEENSU_INS5_IJNSA_ILi8EEESH_EEENS5_IJSH_SB_EEEEEEEvNS4_8identityES13_S1D_vS1E_EENS_8epilogue10collective6detail29Sm90TmaWarpSpecializedAdapterINS1H_15DefaultEpilogueISJ_SK_SK_NS1G_6thread17LinearCombinationISJ_Li1EffLNS1L_9ScaleType4KindE0ELNS_15FloatRoundStyleE2ESJ_EENS1_15EpilogueDefaultEEEEEvvEEEEvNT_6ParamsE --------------------------
	.section	.nv.shared._ZN7cutlass13device_kernelINS_4gemm6kernel13GemmUniversalIN4cute5tupleIJiiiiEEENS1_10collective13CollectiveMmaINS1_34MainloopSm90TmaGmmaWarpSpecializedILi5ENS5_IJNS4_1CILi1EEESB_SB_EEENS1_35KernelTmaWarpSpecializedCooperativeEEENS5_IJNSA_ILi512EEENSA_ILi176EEENSA_ILi32EEEEEENS_10bfloat16_tENS5_IJlSB_lEEESJ_SK_NS4_8TiledMMAINS4_8MMA_AtomIJNS4_4SM904GMMA27MMA_64x16x16_F32BF16BF16_SSILNSO_5MajorE0ELSQ_0ELNSO_7ScaleInE1ELSR_1EEEEEENS4_6LayoutINS5_IJNSA_ILi2EEESB_SB_EEENS5_IJSB_NSA_ILi0EEESX_EEEEENS5_IJNS4_10UnderscoreES10_S10_EEEEENS4_13SM90_TMA_LOADENS4_14ComposedLayoutINS4_7SwizzleILi2ELi4ELi3EEENS4_18smem_ptr_flag_bitsILi16EEENSU_INS5_IJNSA_ILi8EEESH_EEENS5_IJSH_SB_EEEEEEEvNS4_8identityES13_S1D_vS1E_EENS_8epilogue10collective6detail29Sm90TmaWarpSpecializedAdapterINS1H_15DefaultEpilogueISJ_SK_SK_NS1G_6thread17LinearCombinationISJ_Li1EffLNS1L_9ScaleType4KindE0ELNS_15FloatRoundStyleE2ESJ_EENS1_15EpilogueDefaultEEEEEvvEEEEvNT_6ParamsE,"aw",@nobits
	.sectionflags	@""
	.align	16
	.zero		1024


//--------------------- .nv.shared.reserved.0     --------------------------
	.section	.nv.shared.reserved.0,"aw",@nobits
	.weak		__nv_reservedSMEM_offset_0_alias
	.size		__nv_reservedSMEM_offset_0_alias, 0, 0
	.other		__nv_reservedSMEM_offset_0_alias,@"STO_CUDA_RESERVED_SHARED STV_DEFAULT"
__nv_reservedSMEM_offset_0_alias:
	.zero		0


//--------------------- .nv.global                --------------------------
	.section	.nv.global,"aw",@nobits
.nv.global:
	.type		_ZN39_INTERNAL_dac7cfff_4_k_cu_b600318a_78404cute1_E,@object
	.size		_ZN39_INTERNAL_dac7cfff_4_k_cu_b600318a_78404cute1_E,(_ZN39_INTERNAL_dac7cfff_4_k_cu_b600318a_78404cuda3std3__45__cpo6cbeginE - _ZN39_INTERNAL_dac7cfff_4_k_cu_b600318a_78404cute1_E)
_ZN39_INTERNAL_dac7cfff_4_k_cu_b600318a_78404cute1_E:
	.zero		1
	.type		_ZN39_INTERNAL_dac7cfff_4_k_cu_b600318a_78404cuda3std3__45__cpo6cbeginE,@object
	.size		_ZN39_INTERNAL_dac7cfff_4_k_cu_b600318a_78404cuda3std3__45__cpo6cbeginE,(_ZN39_INTERNAL_dac7cfff_4_k_cu_b600318a_78404cuda3std3__48in_placeE - _ZN39_INTERNAL_dac7cfff_4_k_cu_b600318a_78404cuda3std3__45__cpo6cbeginE)
_ZN39_INTERNAL_dac7cfff_4_k_cu_b600318a_78404cuda3std3__45__cpo6cbeginE:
	.zero		1
	.type		_ZN39_INTERNAL_dac7cfff_4_k_cu_b600318a_78404cuda3std3__48in_placeE,@object
	.size		_ZN39_INTERNAL_dac7cfff_4_k_cu_b600318a_78404cuda3std3__48in_placeE,(_ZN39_INTERNAL_dac7cfff_4_k_cu_b600318a_78404cuda3std6ranges3__45__cpo9iter_moveE - _ZN39_INTERNAL_dac7cfff_4_k_cu_b600318a_78404cuda3std3__48in_placeE)
_ZN39_INTERNAL_dac7cfff_4_k_cu_b600318a_78404cuda3std3__48in_placeE:
	.zero		1
	.type		_ZN39_INTERNAL_dac7cfff_4_k_cu_b600318a_78404cuda3std6ranges3__45__cpo9iter_moveE,@object
	.size		_ZN39_INTERNAL_dac7cfff_4_k_cu_b600318a_78404cuda3std6ranges3__45__cpo9iter_moveE,(_ZN39_INTERNAL_dac7cfff_4_k_cu_b600318a_78404cuda3std3__45__cpo5beginE - _ZN39_INTERNAL_dac7cfff_4_k_cu_b600318a_78404cuda3std6ranges3__45__cpo9iter_moveE)
_ZN39_INTERNAL_dac7cfff_4_k_cu_b600318a_78404cuda3std6ranges3__45__cpo9iter_moveE:
	.zero		1
	.type		_ZN39_INTERNAL_dac7cfff_4_k_cu_b600318a_78404cuda3std3__45__cpo5beginE,@object
	.size		_ZN39_INTERNAL_dac7cfff_4_k_cu_b600318a_78404cuda3std3__45__cpo5beginE,(_ZN39_INTERNAL_dac7cfff_4_k_cu_b600318a_78404cuda3std3__441_GLOBAL__N__dac7cfff_4_k_cu_b600318a_78406ignoreE - _ZN39_INTERNAL_dac7cfff_4_k_cu_b600318a_78404cuda3std3__45__cpo5beginE)
_ZN39_INTERNAL_dac7cfff_4_k_cu_b600318a_78404cuda3std3__45__cpo5beginE:
	.zero		1
	.type		_ZN39_INTERNAL_dac7cfff_4_k_cu_b600318a_78404cuda3std3__441_GLOBAL__N__dac7cfff_4_k_cu_b600318a_78406ignoreE,@object
	.size		_ZN39_INTERNAL_dac7cfff_4_k_cu_b600318a_78404cuda3std3__441_GLOBAL__N__dac7cfff_4_k_cu_b600318a_78406ignoreE,(_ZN39_INTERNAL_dac7cfff_4_k_cu_b600318a_78404cute7productE - _ZN39_INTERNAL_dac7cfff_4_k_cu_b600318a_78404cuda3std3__441_GLOBAL__N__dac7cfff_4_k_cu_b600318a_78406ignoreE)
_ZN39_INTERNAL_dac7cfff_4_k_cu_b600318a_78404cuda3std3__441_GLOBAL__N__dac7cfff_4_k_cu_b600318a_78406ignoreE:
	.zero		1
	.type		_ZN39_INTERNAL_dac7cfff_4_k_cu_b600318a_78404cute7productE,@object
	.size		_ZN39_INTERNAL_dac7cfff_4_k_cu_b600318a_78404cute7productE,(_ZN39_INTERNAL_dac7cfff_4_k_cu_b600318a_78404cuda3std3__45__cpo3endE - _ZN39_INTERNAL_dac7cfff_4_k_cu_b600318a_78404cute7productE)
_ZN39_INTERNAL_dac7cfff_4_k_cu_b600318a_78404cute7productE:
	.zero		1
	.type		_ZN39_INTERNAL_dac7cfff_4_k_cu_b600318a_78404cuda3std3__45__cpo3endE,@object
	.size		_ZN39_INTERNAL_dac7cfff_4_k_cu_b600318a_78404cuda3std3__45__cpo3endE,(_ZN39_INTERNAL_dac7cfff_4_k_cu_b600318a_78404cuda3std3__419piecewise_constructE - _ZN39_INTERNAL_dac7cfff_4_k_cu_b600318a_78404cuda3std3__45__cpo3endE)
_ZN39_INTERNAL_dac7cfff_4_k_cu_b600318a_78404cuda3std3__45__cpo3endE:
	.zero		1
	.type		_ZN39_INTERNAL_dac7cfff_4_k_cu_b600318a_78404cuda3std3__419piecewise_constructE,@object
	.size		_ZN39_INTERNAL_dac7cfff_4_k_cu_b600318a_78404cuda3std3__419piecewise_constructE,(_ZN39_INTERNAL_dac7cfff_4_k_cu_b600318a_78404cuda3std3__45__cpo4cendE - _ZN39_INTERNAL_dac7cfff_4_k_cu_b600318a_78404cuda3std3__419piecewise_constructE)
_ZN39_INTERNAL_dac7cfff_4_k_cu_b600318a_78404cuda3std3__419piecewise_constructE:
	.zero		1
	.type		_ZN39_INTERNAL_dac7cfff_4_k_cu_b600318a_78404cuda3std3__45__cpo4cendE,@object
	.size		_ZN39_INTERNAL_dac7cfff_4_k_cu_b600318a_78404cuda3std3__45__cpo4cendE,(_ZN39_INTERNAL_dac7cfff_4_k_cu_b600318a_78404cuda3std6ranges3__45__cpo4swapE - _ZN39_INTERNAL_dac7cfff_4_k_cu_b600318a_78404cuda3std3__45__cpo4cendE)
_ZN39_INTERNAL_dac7cfff_4_k_cu_b600318a_78404cuda3std3__45__cpo4cendE:
	.zero		1
	.type		_ZN39_INTERNAL_dac7cfff_4_k_cu_b600318a_78404cuda3std6ranges3__45__cpo4swapE,@object
	.size		_ZN39_INTERNAL_dac7cfff_4_k_cu_b600318a_78404cuda3std6ranges3__45__cpo4swapE,(.L_8 - _ZN39_INTERNAL_dac7cfff_4_k_cu_b600318a_78404cuda3std6ranges3__45__cpo4swapE)
_ZN39_INTERNAL_dac7cfff_4_k_cu_b600318a_78404cuda3std6ranges3__45__cpo4swapE:
	.zero		1
.L_8:


//--------------------- .nv.constant0._ZN7cutlass13device_kernelINS_4gemm6kernel13GemmUniversalIN4cute5tupleIJiiiiEEENS1_10collective13CollectiveMmaINS1_34MainloopSm90TmaGmmaWarpSpecializedILi5ENS5_IJNS4_1CILi1EEESB_SB_EEENS1_35KernelTmaWarpSpecializedCooperativeEEENS5_IJNSA_ILi512EEENSA_ILi176EEENSA_ILi32EEEEEENS_10bfloat16_tENS5_IJlSB_lEEESJ_SK_NS4_8TiledMMAINS4_8MMA_AtomIJNS4_4SM904GMMA27MMA_64x16x16_F32BF16BF16_SSILNSO_5MajorE0ELSQ_0ELNSO_7ScaleInE1ELSR_1EEEEEENS4_6LayoutINS5_IJNSA_ILi2EEESB_SB_EEENS5_IJSB_NSA_ILi0EEESX_EEEEENS5_IJNS4_10UnderscoreES10_S10_EEEEENS4_13SM90_TMA_LOADENS4_14ComposedLayoutINS4_7SwizzleILi2ELi4ELi3EEENS4_18smem_ptr_flag_bitsILi16EEENSU_INS5_IJNSA_ILi8EEESH_EEENS5_IJSH_SB_EEEEEEEvNS4_8identityES13_S1D_vS1E_EENS_8epilogue10collective6detail29Sm90TmaWarpSpecializedAdapterINS1H_15DefaultEpilogueISJ_SK_SK_NS1G_6thread17LinearCombinationISJ_Li1EffLNS1L_9ScaleType4KindE0ELNS_15FloatRoundStyleE2ESJ_EENS1_15EpilogueDefaultEEEEEvvEEEEvNT_6ParamsE --------------------------
	.section	.nv.constant0._ZN7cutlass13device_kernelINS_4gemm6kernel13GemmUniversalIN4cute5tupleIJiiiiEEENS1_10collective13CollectiveMmaINS1_34MainloopSm90TmaGmmaWarpSpecializedILi5ENS5_IJNS4_1CILi1EEESB_SB_EEENS1_35KernelTmaWarpSpecializedCooperativeEEENS5_IJNSA_ILi512EEENSA_ILi176EEENSA_ILi32EEEEEENS_10bfloat16_tENS5_IJlSB_lEEESJ_SK_NS4_8TiledMMAINS4_8MMA_AtomIJNS4_4SM904GMMA27MMA_64x16x16_F32BF16BF16_SSILNSO_5MajorE0ELSQ_0ELNSO_7ScaleInE1ELSR_1EEEEEENS4_6LayoutINS5_IJNSA_ILi2EEESB_SB_EEENS5_IJSB_NSA_ILi0EEESX_EEEEENS5_IJNS4_10UnderscoreES10_S10_EEEEENS4_13SM90_TMA_LOADENS4_14ComposedLayoutINS4_7SwizzleILi2ELi4ELi3EEENS4_18smem_ptr_flag_bitsILi16EEENSU_INS5_IJNSA_ILi8EEESH_EEENS5_IJSH_SB_EEEEEEEvNS4_8identityES13_S1D_vS1E_EENS_8epilogue10collective6detail29Sm90TmaWarpSpecializedAdapterINS1H_15DefaultEpilogueISJ_SK_SK_NS1G_6thread17LinearCombinationISJ_Li1EffLNS1L_9ScaleType4KindE0ELNS_15FloatRoundStyleE2ESJ_EENS1_15EpilogueDefaultEEEEEvvEEEEvNT_6ParamsE,"a",@progbits
	.sectionflags	@""
	.align	4
.nv.constant0._ZN7cutlass13device_kernelINS_4gemm6kernel13GemmUniversalIN4cute5tupleIJiiiiEEENS1_10collective13CollectiveMmaINS1_34MainloopSm90TmaGmmaWarpSpecializedILi5ENS5_IJNS4_1CILi1EEESB_SB_EEENS1_35KernelTmaWarpSpecializedCooperativeEEENS5_IJNSA_ILi512EEENSA_ILi176EEENSA_ILi32EEEEEENS_10bfloat16_tENS5_IJlSB_lEEESJ_SK_NS4_8TiledMMAINS4_8MMA_AtomIJNS4_4SM904GMMA27MMA_64x16x16_F32BF16BF16_SSILNSO_5MajorE0ELSQ_0ELNSO_7ScaleInE1ELSR_1EEEEEENS4_6LayoutINS5_IJNSA_ILi2EEESB_SB_EEENS5_IJSB_NSA_ILi0EEESX_EEEEENS5_IJNS4_10UnderscoreES10_S10_EEEEENS4_13SM90_TMA_LOADENS4_14ComposedLayoutINS4_7SwizzleILi2ELi4ELi3EEENS4_18smem_ptr_flag_bitsILi16EEENSU_INS5_IJNSA_ILi8EEESH_EEENS5_IJSH_SB_EEEEEEEvNS4_8identityES13_S1D_vS1E_EENS_8epilogue10collective6detail29Sm90TmaWarpSpecializedAdapterINS1H_15DefaultEpilogueISJ_SK_SK_NS1G_6thread17LinearCombinationISJ_Li1EffLNS1L_9ScaleType4KindE0ELNS_15FloatRoundStyleE2ESJ_EENS1_15EpilogueDefaultEEEEEvvEEEEvNT_6ParamsE:
	.zero		1664


//--------------------- SYMBOLS --------------------------

	.type		.nv.reservedSmem.offset0,@object
	.size		.nv.reservedSmem.offset0,0x4
	.type		__assertfail,@function
